	.target	sm_80

	.elftype	@"ET_EXEC"


//--------------------- .note.nv.tkinfo           --------------------------
	.section	.note.nv.tkinfo,"",@"SHT_NOTE"
	.sectionflags	@"SHF_NOTE_NV_TKINFO"
	.tkinfo
        /*0018*/ 	.word	0x00000002
        /*0030*/ 	.string	""
        /*0030*/ 	.string	"ptxas"
        /*0030*/ 	.string	"Cuda compilation tools, release 13.0, V13.0.88"
        /*0030*/ 	.string	"Build cuda_13.0.r13.0/compiler.36424714_0"
        /*0030*/ 	.string	"-v  -suppress-debug-info  -lineinfo  -arch sm_80 "



//--------------------- .note.nv.cuinfo           --------------------------
	.section	.note.nv.cuinfo,"",@"SHT_NOTE"
	.sectionflags	@"SHF_NOTE_NV_CUINFO"
        /*0018*/ 	.short	0x0002
        /*001a*/ 	.short	0x0050
        /*001c*/ 	.short	0x0082
	.zero		2


//--------------------- .nv.info                  --------------------------
	.section	.nv.info,"",@"SHT_CUDA_INFO"
	.align	4


	//----- nvinfo : EIATTR_REGCOUNT
	.align		4
        /*0000*/ 	.byte	0x04, 0x2f
        /*0002*/ 	.short	(.L_1 - .L_0)
	.align		4
.L_0:
        /*0004*/ 	.word	index@(matmul_kernel)
        /*0008*/ 	.word	0x00000020


	//----- nvinfo : EIATTR_FRAME_SIZE
	.align		4
.L_1:
        /*000c*/ 	.byte	0x04, 0x11
        /*000e*/ 	.short	(.L_3 - .L_2)
	.align		4
.L_2:
        /*0010*/ 	.word	index@(matmul_kernel)
        /*0014*/ 	.word	0x00002070


	//----- nvinfo : EIATTR_MIN_STACK_SIZE
	.align		4
.L_3:
        /*0018*/ 	.byte	0x04, 0x12
        /*001a*/ 	.short	(.L_5 - .L_4)
	.align		4
.L_4:
        /*001c*/ 	.word	index@(matmul_kernel)
        /*0020*/ 	.word	0x00002070
.L_5:


//--------------------- .nv.info.matmul_kernel    --------------------------
	.section	.nv.info.matmul_kernel,"",@"SHT_CUDA_INFO"
	.sectionflags	@""
	.align	4


	//----- nvinfo : EIATTR_CUDA_API_VERSION
	.align		4
        /*0000*/ 	.byte	0x04, 0x37
        /*0002*/ 	.short	(.L_7 - .L_6)
.L_6:
        /*0004*/ 	.word	0x00000082


	//----- nvinfo : EIATTR_SW2861232_WAR
	.align		4
.L_7:
        /*0008*/ 	.byte	0x01, 0x35
	.zero		2


	//----- nvinfo : EIATTR_PARAM_CBANK
	.align		4
        /*000c*/ 	.byte	0x04, 0x0a
        /*000e*/ 	.short	(.L_9 - .L_8)
	.align		4
.L_8:
        /*0010*/ 	.word	index@(.nv.constant0.matmul_kernel)
        /*0014*/ 	.short	0x0160
        /*0016*/ 	.short	0x0050


	//----- nvinfo : EIATTR_CBANK_PARAM_SIZE
	.align		4
.L_9:
        /*0018*/ 	.byte	0x03, 0x19
        /*001a*/ 	.short	0x0050


	//----- nvinfo : EIATTR_KPARAM_INFO
	.align		4
        /*001c*/ 	.byte	0x04, 0x17
        /*001e*/ 	.short	(.L_11 - .L_10)
.L_10:
        /*0020*/ 	.word	0x00000000
        /*0024*/ 	.short	0x000d
        /*0026*/ 	.short	0x0048
        /*0028*/ 	.byte	0x00, 0xf4, 0x21, 0x00


	//----- nvinfo : EIATTR_KPARAM_INFO
	.align		4
.L_11:
        /*002c*/ 	.byte	0x04, 0x17
        /*002e*/ 	.short	(.L_13 - .L_12)
.L_12:
        /*0030*/ 	.word	0x00000000
        /*0034*/ 	.short	0x000c
        /*0036*/ 	.short	0x0040
        /*0038*/ 	.byte	0x00, 0xf4, 0x21, 0x00


	//----- nvinfo : EIATTR_KPARAM_INFO
	.align		4
.L_13:
        /*003c*/ 	.byte	0x04, 0x17
        /*003e*/ 	.short	(.L_15 - .L_14)
.L_14:
        /*0040*/ 	.word	0x00000000
        /*0044*/ 	.short	0x000b
        /*0046*/ 	.short	0x0038
        /*0048*/ 	.byte	0x00, 0xf0, 0x11, 0x00


	//----- nvinfo : EIATTR_KPARAM_INFO
	.align		4
.L_15:
        /*004c*/ 	.byte	0x04, 0x17
        /*004e*/ 	.short	(.L_17 - .L_16)
.L_16:
        /*0050*/ 	.word	0x00000000
        /*0054*/ 	.short	0x000a
        /*0056*/ 	.short	0x0034
        /*0058*/ 	.byte	0x00, 0xf0, 0x11, 0x00


	//----- nvinfo : EIATTR_KPARAM_INFO
	.align		4
.L_17:
        /*005c*/ 	.byte	0x04, 0x17
        /*005e*/ 	.short	(.L_19 - .L_18)
.L_18:
        /*0060*/ 	.word	0x00000000
        /*0064*/ 	.short	0x0009
        /*0066*/ 	.short	0x0030
        /*0068*/ 	.byte	0x00, 0xf0, 0x11, 0x00


	//----- nvinfo : EIATTR_KPARAM_INFO
	.align		4
.L_19:
        /*006c*/ 	.byte	0x04, 0x17
        /*006e*/ 	.short	(.L_21 - .L_20)
.L_20:
        /*0070*/ 	.word	0x00000000
        /*0074*/ 	.short	0x0008
        /*0076*/ 	.short	0x002c
        /*0078*/ 	.byte	0x00, 0xf0, 0x11, 0x00


	//----- nvinfo : EIATTR_KPARAM_INFO
	.align		4
.L_21:
        /*007c*/ 	.byte	0x04, 0x17
        /*007e*/ 	.short	(.L_23 - .L_22)
.L_22:
        /*0080*/ 	.word	0x00000000
        /*0084*/ 	.short	0x0007
        /*0086*/ 	.short	0x0028
        /*0088*/ 	.byte	0x00, 0xf0, 0x11, 0x00


	//----- nvinfo : EIATTR_KPARAM_INFO
	.align		4
.L_23:
        /*008c*/ 	.byte	0x04, 0x17
        /*008e*/ 	.short	(.L_25 - .L_24)
.L_24:
        /*0090*/ 	.word	0x00000000
        /*0094*/ 	.short	0x0006
        /*0096*/ 	.short	0x0024
        /*0098*/ 	.byte	0x00, 0xf0, 0x11, 0x00


	//----- nvinfo : EIATTR_KPARAM_INFO
	.align		4
.L_25:
        /*009c*/ 	.byte	0x04, 0x17
        /*009e*/ 	.short	(.L_27 - .L_26)
.L_26:
        /*00a0*/ 	.word	0x00000000
        /*00a4*/ 	.short	0x0005
        /*00a6*/ 	.short	0x0020
        /*00a8*/ 	.byte	0x00, 0xf0, 0x11, 0x00


	//----- nvinfo : EIATTR_KPARAM_INFO
	.align		4
.L_27:
        /*00ac*/ 	.byte	0x04, 0x17
        /*00ae*/ 	.short	(.L_29 - .L_28)
.L_28:
        /*00b0*/ 	.word	0x00000000
        /*00b4*/ 	.short	0x0004
        /*00b6*/ 	.short	0x001c
        /*00b8*/ 	.byte	0x00, 0xf0, 0x11, 0x00


	//----- nvinfo : EIATTR_KPARAM_INFO
	.align		4
.L_29:
        /*00bc*/ 	.byte	0x04, 0x17
        /*00be*/ 	.short	(.L_31 - .L_30)
.L_30:
        /*00c0*/ 	.word	0x00000000
        /*00c4*/ 	.short	0x0003
        /*00c6*/ 	.short	0x0018
        /*00c8*/ 	.byte	0x00, 0xf0, 0x11, 0x00


	//----- nvinfo : EIATTR_KPARAM_INFO
	.align		4
.L_31:
        /*00cc*/ 	.byte	0x04, 0x17
        /*00ce*/ 	.short	(.L_33 - .L_32)
.L_32:
        /*00d0*/ 	.word	0x00000000
        /*00d4*/ 	.short	0x0002
        /*00d6*/ 	.short	0x0010
        /*00d8*/ 	.byte	0x00, 0xf4, 0x21, 0x00


	//----- nvinfo : EIATTR_KPARAM_INFO
	.align		4
.L_33:
        /*00dc*/ 	.byte	0x04, 0x17
        /*00de*/ 	.short	(.L_35 - .L_34)
.L_34:
        /*00e0*/ 	.word	0x00000000
        /*00e4*/ 	.short	0x0001
        /*00e6*/ 	.short	0x0008
        /*00e8*/ 	.byte	0x00, 0xf4, 0x21, 0x00


	//----- nvinfo : EIATTR_KPARAM_INFO
	.align		4
.L_35:
        /*00ec*/ 	.byte	0x04, 0x17
        /*00ee*/ 	.short	(.L_37 - .L_36)
.L_36:
        /*00f0*/ 	.word	0x00000000
        /*00f4*/ 	.short	0x0000
        /*00f6*/ 	.short	0x0000
        /*00f8*/ 	.byte	0x00, 0xf4, 0x21, 0x00


	//----- nvinfo : EIATTR_MAXREG_COUNT
	.align		4
.L_37:
        /*00fc*/ 	.byte	0x03, 0x1b
        /*00fe*/ 	.short	0x00ff


	//----- nvinfo : EIATTR_NUM_BARRIERS
	.align		4
        /*0100*/ 	.byte	0x02, 0x4c
        /*0102*/ 	.byte	0x01
	.zero		1


	//----- nvinfo : EIATTR_ANNOTATIONS
	.align		4
        /*0104*/ 	.byte	0x04, 0x55
        /*0106*/ 	.short	(.L_39 - .L_38)


	//   ....[0]....
.L_38:
        /*0108*/ 	.word	0x00000001
        /*010c*/ 	.byte	0x10, 0x05, 0x00, 0x00, 0x01, 0x00, 0x00, 0x00, 0x20, 0x05, 0x00, 0x00, 0x01, 0x00, 0x00, 0x00
        /* <DEDUP_REMOVED lines=3243> */
        /*cbcc*/ 	.byte	0x50, 0xf1, 0x02, 0x00, 0x01, 0x00, 0x00, 0x00, 0x00, 0xf2, 0x02, 0x00


	//----- nvinfo : EIATTR_MERCURY_ISA_VERSION
	.align		4
.L_39:
        /*cbd8*/ 	.byte	0x03, 0x5f
        /*cbda*/ 	.short	0x0000


	//----- nvinfo : EIATTR_EXIT_INSTR_OFFSETS
	.align		4
        /*cbdc*/ 	.byte	0x04, 0x1c
        /*cbde*/ 	.short	(.L_41 - .L_40)


	//   ....[0]....
.L_40:
        /*cbe0*/ 	.word	0x0002f340


	//   ....[1]....
        /*cbe4*/ 	.word	0x0002f370


	//----- nvinfo : EIATTR_REQNTID
	.align		4
.L_41:
        /*cbe8*/ 	.byte	0x04, 0x10
        /*cbea*/ 	.short	(.L_43 - .L_42)
.L_42:
        /*cbec*/ 	.word	0x00000080
        /*cbf0*/ 	.word	0x00000001
        /*cbf4*/ 	.word	0x00000001
.L_43:


//--------------------- .nv.callgraph             --------------------------
	.section	.nv.callgraph,"",@"SHT_CUDA_CALLGRAPH"
	.align	4
	.sectionentsize	8
	.align		4
        /*0000*/ 	.word	0x00000000
	.align		4
        /*0004*/ 	.word	0xffffffff
	.align		4
        /*0008*/ 	.word	0x00000000
	.align		4
        /*000c*/ 	.word	0xfffffffe
	.align		4
        /*0010*/ 	.word	0x00000000
	.align		4
        /*0014*/ 	.word	0xfffffffd
	.align		4
        /*0018*/ 	.word	0x00000000
	.align		4
        /*001c*/ 	.word	0xfffffffc


//--------------------- .nv.rel.action            --------------------------
	.section	.nv.rel.action,"",@"SHT_CUDA_RELOCINFO"
	.align	8
	.sectionentsize	8
        /*0000*/ 	.byte	0x73, 0x00, 0x00, 0x00, 0x00, 0x00, 0x00, 0x00, 0x00, 0x00, 0x00, 0x11, 0x25, 0x00, 0x05, 0x36


//--------------------- .nv.constant0.matmul_kernel --------------------------
	.section	.nv.constant0.matmul_kernel,"a",@progbits
	.sectionflags	@""
	.align	4
.nv.constant0.matmul_kernel:
	.zero		432


//--------------------- .text.matmul_kernel       --------------------------
	.section	.text.matmul_kernel,"ax",@progbits
	.sectioninfo	@"SHI_REGISTERS=32"
	.align	128
        .global         matmul_kernel
        .type           matmul_kernel,@function
        .size           matmul_kernel,(.L_x_5 - matmul_kernel)
        .other          matmul_kernel,@"STO_CUDA_ENTRY STV_DEFAULT"
matmul_kernel:
.text.matmul_kernel:
[----:B------:R-:W-:-:S03]  /*0000*/  IMAD.MOV.U32 R1, RZ, RZ, c[0x0][0x28] ;  /* 0x00000a00ff017624 */ /* 0x000fc600078e00ff */
[----:B------:R-:W-:Y:S01]  /*0010*/  IMAD.MOV.U32 R0, RZ, RZ, c[0x0][0x17c] ;  /* 0x00005f00ff007624 */ /* 0x000fe200078e00ff */
[----:B------:R-:W0:Y:S01]  /*0020*/  S2R R12, SR_TID.X ;  /* 0x00000000000c7919 */ /* 0x000e220000002100 */
[----:B------:R-:W-:Y:S01]  /*0030*/  IADD3 R1, R1, -0x2070, RZ ;  /* 0xffffdf9001017810 */ /* 0x000fe20007ffe0ff */
[----:B------:R-:W-:Y:S02]  /*0040*/  ULDC.64 UR6, c[0x0][0x118] ;  /* 0x0000460000067ab9 */ /* 0x000fe40000000a00 */
[----:B------:R-:W-:-:S04]  /*0050*/  IADD3 R0, R0, 0x7f, RZ ;  /* 0x0000007f00007810 */ /* 0x000fc80007ffe0ff */
[----:B------:R-:W-:-:S04]  /*0060*/  SHF.R.S32.HI R3, RZ, 0x1f, R0 ;  /* 0x0000001fff037819 */ /* 0x000fc80000011400 */
[----:B------:R-:W-:-:S04]  /*0070*/  LEA.HI R3, R3, R0, RZ, 0x7 ;  /* 0x0000000003037211 */ /* 0x000fc800078f38ff */
[----:B------:R-:W-:Y:S02]  /*0080*/  SHF.R.S32.HI R0, RZ, 0x7, R3 ;  /* 0x00000007ff007819 */ /* 0x000fe40000011403 */
[----:B------:R-:W1:Y:S03]  /*0090*/  S2R R3, SR_CTAID.X ;  /* 0x0000000000037919 */ /* 0x000e660000002500 */
[----:B------:R-:W-:Y:S01]  /*00a0*/  IMAD.SHL.U32 R0, R0, 0x8, RZ ;  /* 0x0000000800007824 */ /* 0x000fe200078e00ff */
[----:B0-----:R-:W-:-:S04]  /*00b0*/  LOP3.LUT R14, R12, 0x7f, RZ, 0xc0, !PT ;  /* 0x0000007f0c0e7812 */ /* 0x001fc800078ec0ff */
[-C--:B------:R-:W-:Y:S02]  /*00c0*/  IABS R7, R0.reuse ;  /* 0x0000000000077213 */ /* 0x080fe40000000000 */
[----:B------:R-:W-:Y:S02]  /*00d0*/  IABS R10, R0 ;  /* 0x00000000000a7213 */ /* 0x000fe40000000000 */
[----:B------:R-:W0:Y:S01]  /*00e0*/  I2F.RP R2, R7 ;  /* 0x0000000700027306 */ /* 0x000e220000209400 */
[----:B-1----:R-:W-:-:S07]  /*00f0*/  IABS R8, R3 ;  /* 0x0000000300087213 */ /* 0x002fce0000000000 */
[----:B0-----:R-:W0:Y:S02]  /*0100*/  MUFU.RCP R2, R2 ;  /* 0x0000000200027308 */ /* 0x001e240000001000 */
[----:B0-----:R-:W-:Y:S01]  /*0110*/  IADD3 R4, R2, 0xffffffe, RZ ;  /* 0x0ffffffe02047810 */ /* 0x001fe20007ffe0ff */
[----:B------:R-:W-:-:S05]  /*0120*/  IMAD.MOV R2, RZ, RZ, -R10 ;  /* 0x000000ffff027224 */ /* 0x000fca00078e0a0a */
[----:B------:R0:W1:Y:S02]  /*0130*/  F2I.FTZ.U32.TRUNC.NTZ R5, R4 ;  /* 0x0000000400057305 */ /* 0x000064000021f000 */
[----:B0-----:R-:W-:Y:S02]  /*0140*/  IMAD.MOV.U32 R4, RZ, RZ, RZ ;  /* 0x000000ffff047224 */ /* 0x001fe400078e00ff */
[----:B-1----:R-:W-:-:S04]  /*0150*/  IMAD.MOV R6, RZ, RZ, -R5 ;  /* 0x000000ffff067224 */ /* 0x002fc800078e0a05 */
[----:B------:R-:W-:Y:S02]  /*0160*/  IMAD R9, R6, R7, RZ ;  /* 0x0000000706097224 */ /* 0x000fe400078e02ff */
[----:B------:R-:W-:Y:S02]  /*0170*/  IMAD.MOV.U32 R6, RZ, RZ, R8 ;  /* 0x000000ffff067224 */ /* 0x000fe400078e0008 */
[----:B------:R-:W-:-:S06]  /*0180*/  IMAD.HI.U32 R5, R5, R9, R4 ;  /* 0x0000000905057227 */ /* 0x000fcc00078e0004 */
[----:B------:R-:W-:-:S04]  /*0190*/  IMAD.HI.U32 R5, R5, R6, RZ ;  /* 0x0000000605057227 */ /* 0x000fc800078e00ff */
[----:B------:R-:W-:-:S05]  /*01a0*/  IMAD R2, R5, R2, R6 ;  /* 0x0000000205027224 */ /* 0x000fca00078e0206 */
[----:B------:R-:W-:-:S13]  /*01b0*/  ISETP.GT.U32.AND P1, PT, R7, R2, PT ;  /* 0x000000020700720c */ /* 0x000fda0003f24070 */
[----:B------:R-:W-:Y:S01]  /*01c0*/  @!P1 IMAD.IADD R2, R2, 0x1, -R7 ;  /* 0x0000000102029824 */ /* 0x000fe200078e0a07 */
[----:B------:R-:W-:Y:S02]  /*01d0*/  @!P1 IADD3 R5, R5, 0x1, RZ ;  /* 0x0000000105059810 */ /* 0x000fe40007ffe0ff */
[----:B------:R-:W-:Y:S02]  /*01e0*/  ISETP.NE.AND P1, PT, R0, RZ, PT ;  /* 0x000000ff0000720c */ /* 0x000fe40003f25270 */
[----:B------:R-:W-:Y:S02]  /*01f0*/  ISETP.GE.U32.AND P0, PT, R2, R7, PT ;  /* 0x000000070200720c */ /* 0x000fe40003f06070 */
[----:B------:R-:W-:-:S04]  /*0200*/  LOP3.LUT R2, R3, R0, RZ, 0x3c, !PT ;  /* 0x0000000003027212 */ /* 0x000fc800078e3cff */
[----:B------:R-:W-:Y:S01]  /*0210*/  ISETP.GE.AND P2, PT, R2, RZ, PT ;  /* 0x000000ff0200720c */ /* 0x000fe20003f46270 */
[----:B------:R-:W-:-:S05]  /*0220*/  IMAD.MOV.U32 R2, RZ, RZ, c[0x0][0x178] ;  /* 0x00005e00ff027624 */ /* 0x000fca00078e00ff */
[----:B------:R-:W-:Y:S02]  /*0230*/  IADD3 R2, R2, 0xff, RZ ;  /* 0x000000ff02027810 */ /* 0x000fe40007ffe0ff */
[----:B------:R-:W-:-:S05]  /*0240*/  @P0 IADD3 R5, R5, 0x1, RZ ;  /* 0x0000000105050810 */ /* 0x000fca0007ffe0ff */
[----:B------:R-:W-:Y:S01]  /*0250*/  IMAD.MOV.U32 R4, RZ, RZ, R5 ;  /* 0x000000ffff047224 */ /* 0x000fe200078e0005 */
[----:B------:R-:W-:-:S03]  /*0260*/  SHF.R.S32.HI R5, RZ, 0x1f, R2 ;  /* 0x0000001fff057819 */ /* 0x000fc60000011402 */
[----:B------:R-:W-:Y:S01]  /*0270*/  @!P2 IMAD.MOV R4, RZ, RZ, -R4 ;  /* 0x000000ffff04a224 */ /* 0x000fe200078e0a04 */
[----:B------:R-:W-:Y:S02]  /*0280*/  @!P1 LOP3.LUT R4, RZ, R0, RZ, 0x33, !PT ;  /* 0x00000000ff049212 */ /* 0x000fe400078e33ff */
[----:B------:R-:W-:-:S03]  /*0290*/  LEA.HI R5, R5, R2, RZ, 0x8 ;  /* 0x0000000205057211 */ /* 0x000fc600078f40ff */
[----:B------:R-:W-:Y:S02]  /*02a0*/  IMAD.SHL.U32 R2, R4, 0x8, RZ ;  /* 0x0000000804027824 */ /* 0x000fe400078e00ff */
[----:B------:R-:W-:-:S03]  /*02b0*/  IMAD.MOV R4, RZ, RZ, -R4 ;  /* 0x000000ffff047224 */ /* 0x000fc600078e0a04 */
[----:B------:R-:W-:Y:S01]  /*02c0*/  LEA.HI.SX32 R5, R5, -R2, 0x18 ;  /* 0x8000000205057211 */ /* 0x000fe200078fc2ff */
[----:B------:R-:W-:Y:S02]  /*02d0*/  IMAD R13, R0, R4, R3 ;  /* 0x00000004000d7224 */ /* 0x000fe400078e0203 */
[----:B------:R-:W-:Y:S01]  /*02e0*/  IMAD.MOV.U32 R4, RZ, RZ, RZ ;  /* 0x000000ffff047224 */ /* 0x000fe200078e00ff */
[----:B------:R-:W-:Y:S02]  /*02f0*/  IMNMX R6, R5, 0x8, PT ;  /* 0x0000000805067817 */ /* 0x000fe40003800200 */
[----:B------:R-:W-:Y:S02]  /*0300*/  IABS R11, R13 ;  /* 0x0000000d000b7213 */ /* 0x000fe40000000000 */
[----:B------:R-:W-:-:S04]  /*0310*/  IABS R9, R6 ;  /* 0x0000000600097213 */ /* 0x000fc80000000000 */
[----:B------:R-:W0:Y:S08]  /*0320*/  I2F.RP R7, R9 ;  /* 0x0000000900077306 */ /* 0x000e300000209400 */
[----:B0-----:R-:W0:Y:S02]  /*0330*/  MUFU.RCP R7, R7 ;  /* 0x0000000700077308 */ /* 0x001e240000001000 */
[----:B0-----:R-:W-:-:S06]  /*0340*/  IADD3 R5, R7, 0xffffffe, RZ ;  /* 0x0ffffffe07057810 */ /* 0x001fcc0007ffe0ff */
[----:B------:R-:W0:Y:S02]  /*0350*/  F2I.FTZ.U32.TRUNC.NTZ R5, R5 ;  /* 0x0000000500057305 */ /* 0x000e24000021f000 */
[----:B0-----:R-:W-:-:S04]  /*0360*/  IMAD.MOV R8, RZ, RZ, -R5 ;  /* 0x000000ffff087224 */ /* 0x001fc800078e0a05 */
[----:B------:R-:W-:-:S04]  /*0370*/  IMAD.MOV.U32 R0, RZ, RZ, R8 ;  /* 0x000000ffff007224 */ /* 0x000fc800078e0008 */
[----:B------:R-:W-:Y:S01]  /*0380*/  IMAD R3, R0, R9, RZ ;  /* 0x0000000900037224 */ /* 0x000fe200078e02ff */
[----:B------:R-:W-:-:S03]  /*0390*/  IABS R0, R6 ;  /* 0x0000000600007213 */ /* 0x000fc60000000000 */
[----:B------:R-:W-:-:S04]  /*03a0*/  IMAD.HI.U32 R4, R5, R3, R4 ;  /* 0x0000000305047227 */ /* 0x000fc800078e0004 */
[----:B------:R-:W-:Y:S02]  /*03b0*/  IMAD.MOV R0, RZ, RZ, -R0 ;  /* 0x000000ffff007224 */ /* 0x000fe400078e0a00 */
[----:B------:R-:W-:-:S04]  /*03c0*/  IMAD.HI.U32 R4, R4, R11, RZ ;  /* 0x0000000b04047227 */ /* 0x000fc800078e00ff */
[----:B------:R-:W-:Y:S02]  /*03d0*/  IMAD R0, R4, R0, R11 ;  /* 0x0000000004007224 */ /* 0x000fe400078e020b */
[----:B------:R-:W-:-:S03]  /*03e0*/  IMAD.MOV.U32 R5, RZ, RZ, 0x3f ;  /* 0x0000003fff057424 */ /* 0x000fc600078e00ff */
[----:B------:R-:W-:Y:S02]  /*03f0*/  ISETP.GT.U32.AND P1, PT, R9, R0, PT ;  /* 0x000000000900720c */ /* 0x000fe40003f24070 */
[----:B------:R-:W-:-:S11]  /*0400*/  IADD3 R5, R5, c[0x0][0x180], RZ ;  /* 0x0000600005057a10 */ /* 0x000fd60007ffe0ff */
[----:B------:R-:W-:Y:S01]  /*0410*/  @!P1 IMAD.IADD R0, R0, 0x1, -R9 ;  /* 0x0000000100009824 */ /* 0x000fe200078e0a09 */
[----:B------:R-:W-:Y:S02]  /*0420*/  @!P1 IADD3 R4, R4, 0x1, RZ ;  /* 0x0000000104049810 */ /* 0x000fe40007ffe0ff */
[----:B------:R-:W-:Y:S02]  /*0430*/  ISETP.NE.AND P1, PT, R6, RZ, PT ;  /* 0x000000ff0600720c */ /* 0x000fe40003f25270 */
[----:B------:R-:W-:Y:S02]  /*0440*/  ISETP.GE.U32.AND P0, PT, R0, R9, PT ;  /* 0x000000090000720c */ /* 0x000fe40003f06070 */
[----:B------:R-:W-:-:S04]  /*0450*/  LOP3.LUT R0, R13, R6, RZ, 0x3c, !PT ;  /* 0x000000060d007212 */ /* 0x000fc800078e3cff */
[----:B------:R-:W-:-:S07]  /*0460*/  ISETP.GE.AND P2, PT, R0, RZ, PT ;  /* 0x000000ff0000720c */ /* 0x000fce0003f46270 */
[----:B------:R-:W-:Y:S02]  /*0470*/  @P0 IADD3 R4, R4, 0x1, RZ ;  /* 0x0000000104040810 */ /* 0x000fe40007ffe0ff */
[----:B------:R-:W-:-:S04]  /*0480*/  ISETP.GT.AND P0, PT, R5, 0x3f, PT ;  /* 0x0000003f0500780c */ /* 0x000fc80003f04270 */
[----:B------:R-:W-:Y:S01]  /*0490*/  @!P2 IMAD.MOV R4, RZ, RZ, -R4 ;  /* 0x000000ffff04a224 */ /* 0x000fe200078e0a04 */
[----:B------:R-:W-:-:S05]  /*04a0*/  @!P1 LOP3.LUT R4, RZ, R6, RZ, 0x33, !PT ;  /* 0x00000006ff049212 */ /* 0x000fca00078e33ff */
[----:B------:R-:W-:Y:S02]  /*04b0*/  IMAD.MOV R3, RZ, RZ, -R4 ;  /* 0x000000ffff037224 */ /* 0x000fe400078e0a04 */
[----:B------:R-:W-:Y:S02]  /*04c0*/  IMAD.SHL.U32 R0, R4, 0x80, RZ ;  /* 0x0000008004007824 */ /* 0x000fe400078e00ff */
[----:B------:R-:W-:-:S04]  /*04d0*/  IMAD R3, R6, R3, R13 ;  /* 0x0000000306037224 */ /* 0x000fc800078e020d */
[----:B------:R-:W-:-:S04]  /*04e0*/  IMAD.IADD R3, R2, 0x1, R3 ;  /* 0x0000000102037824 */ /* 0x000fc800078e0203 */
[----:B------:R-:W-:-:S05]  /*04f0*/  IMAD R28, R3, 0x100, R14 ;  /* 0x00000100031c7824 */ /* 0x000fca00078e020e */
[----:B------:R-:W-:Y:S01]  /*0500*/  IADD3 R29, R28, 0x80, RZ ;  /* 0x000000801c1d7810 */ /* 0x000fe20007ffe0ff */
[----:B------:R0:W-:Y:S04]  /*0510*/  STL [R1+0x760], R28 ;  /* 0x0007601c01007387 */ /* 0x0001e80000100800 */
[----:B------:R0:W-:Y:S04]  /*0520*/  STL [R1+0x764], R29 ;  /* 0x0007641d01007387 */ /* 0x0001e80000100800 */
[----:B------:R0:W-:Y:S01]  /*0530*/  STL [R1+0x75c], R0 ;  /* 0x00075c0001007387 */ /* 0x0001e20000100800 */
[----:B------:R-:W-:Y:S05]  /*0540*/  @P0 BRA `(.L_x_0) ;  /* 0x0000077000000947 */ /* 0x000fea0003800000 */
[----:B0-----:R-:W-:Y:S01]  /*0550*/  IMAD.SHL.U32 R0, R12, 0x20, RZ ;  /* 0x000000200c007824 */ /* 0x001fe200078e00ff */
[----:B------:R-:W-:Y:S01]  /*0560*/  CS2R R24, SRZ ;  /* 0x0000000000187805 */ /* 0x000fe2000001ff00 */
[----:B------:R-:W-:Y:S01]  /*0570*/  CS2R R26, SRZ ;  /* 0x00000000001a7805 */ /* 0x000fe2000001ff00 */
[----:B------:R-:W-:Y:S01]  /*0580*/  CS2R R20, SRZ ;  /* 0x0000000000147805 */ /* 0x000fe2000001ff00 */
[----:B------:R-:W-:Y:S01]  /*0590*/  CS2R R22, SRZ ;  /* 0x0000000000167805 */ /* 0x000fe2000001ff00 */
[----:B------:R0:W-:Y:S01]  /*05a0*/  STL [R1+0xd8c], R0 ;  /* 0x000d8c0001007387 */ /* 0x0001e20000100800 */
[----:B------:R-:W-:Y:S01]  /*05b0*/  CS2R R16, SRZ ;  /* 0x0000000000107805 */ /* 0x000fe2000001ff00 */
[----:B------:R-:W-:Y:S01]  /*05c0*/  CS2R R18, SRZ ;  /* 0x0000000000127805 */ /* 0x000fe2000001ff00 */
[----:B------:R-:W-:Y:S01]  /*05d0*/  CS2R R12, SRZ ;  /* 0x00000000000c7805 */ /* 0x000fe2000001ff00 */
[----:B------:R0:W-:Y:S01]  /*05e0*/  STL [R1], RZ ;  /* 0x000000ff01007387 */ /* 0x0001e20000100800 */
[----:B------:R-:W-:Y:S01]  /*05f0*/  CS2R R14, SRZ ;  /* 0x00000000000e7805 */ /* 0x000fe2000001ff00 */
[----:B------:R-:W-:Y:S01]  /*0600*/  CS2R R8, SRZ ;  /* 0x0000000000087805 */ /* 0x000fe2000001ff00 */
[----:B------:R-:W-:Y:S01]  /*0610*/  CS2R R10, SRZ ;  /* 0x00000000000a7805 */ /* 0x000fe2000001ff00 */
[----:B------:R0:W-:Y:S01]  /*0620*/  STL [R1+0x4], RZ ;  /* 0x000004ff01007387 */ /* 0x0001e20000100800 */
[----:B------:R-:W-:Y:S01]  /*0630*/  CS2R R4, SRZ ;  /* 0x0000000000047805 */ /* 0x000fe2000001ff00 */
[----:B------:R-:W-:-:S02]  /*0640*/  CS2R R6, SRZ ;  /* 0x0000000000067805 */ /* 0x000fc4000001ff00 */
[----:B------:R0:W-:Y:S04]  /*0650*/  STL [R1+0x8], RZ ;  /* 0x000008ff01007387 */ /* 0x0001e80000100800 */
        /* <DEDUP_REMOVED lines=100> */
[----:B------:R0:W-:Y:S01]  /*0ca0*/  STL [R1+0x26c], RZ ;  /* 0x00026cff01007387 */ /* 0x0001e20000100800 */
[----:B------:R-:W-:Y:S05]  /*0cb0*/  BRA `(.L_x_1) ;  /* 0x0002780000007947 */ /* 0x000fea0003800000 */
.L_x_0:
[----:B------:R-:W-:Y:S01]  /*0cc0*/  IABS R4, c[0x0][0x178] ;  /* 0x00005e0000047a13 */ /* 0x000fe20000000000 */
[----:B------:R-:W-:Y:S01]  /*0cd0*/  IMAD.MOV.U32 R13, RZ, RZ, R0 ;  /* 0x000000ffff0d7224 */ /* 0x000fe200078e0000 */
[----:B0-----:R-:W-:Y:S01]  /*0ce0*/  IABS R0, c[0x0][0x17c] ;  /* 0x00005f0000007a13 */ /* 0x001fe20000000000 */
[----:B------:R-:W0:Y:S01]  /*0cf0*/  S2R R15, SR_TID.X ;  /* 0x00000000000f7919 */ /* 0x000e220000002100 */
[----:B------:R-:W1:Y:S01]  /*0d00*/  I2F.RP R8, R4 ;  /* 0x0000000400087306 */ /* 0x000e620000209400 */
[----:B------:R-:W-:Y:S01]  /*0d10*/  SHF.R.S32.HI R14, RZ, 0x1f, R5 ;  /* 0x0000001fff0e7819 */ /* 0x000fe20000011405 */
[----:B------:R-:W-:Y:S01]  /*0d20*/  IMAD.MOV.U32 R19, RZ, RZ, R28 ;  /* 0x000000ffff137224 */ /* 0x000fe200078e001c */
[----:B------:R-:W-:-:S02]  /*0d30*/  ISETP.GE.AND P4, PT, R29, RZ, PT ;  /* 0x000000ff1d00720c */ /* 0x000fc40003f86270 */
[----:B------:R-:W-:-:S03]  /*0d40*/  LEA.HI R5, R14, R5, RZ, 0x6 ;  /* 0x000000050e057211 */ /* 0x000fc600078f30ff */
[----:B------:R-:W2:Y:S02]  /*0d50*/  I2F.RP R10, R0 ;  /* 0x00000000000a7306 */ /* 0x000ea40000209400 */
[----:B------:R-:W-:Y:S06]  /*0d60*/  STL [R1+0x114], R5 ;  /* 0x0001140501007387 */ /* 0x000fec0000100800 */
[----:B-1----:R-:W1:Y:S01]  /*0d70*/  MUFU.RCP R8, R8 ;  /* 0x0000000800087308 */ /* 0x002e620000001000 */
[----:B0-----:R-:W-:-:S07]  /*0d80*/  IMAD.SHL.U32 R2, R15, 0x2, RZ ;  /* 0x000000020f027824 */ /* 0x001fce00078e00ff */
[----:B--2---:R-:W0:Y:S01]  /*0d90*/  MUFU.RCP R10, R10 ;  /* 0x0000000a000a7308 */ /* 0x004e220000001000 */
[----:B------:R-:W-:Y:S02]  /*0da0*/  LOP3.LUT R9, R15, 0x40, RZ, 0xc0, !PT ;  /* 0x000000400f097812 */ /* 0x000fe400078ec0ff */
[----:B------:R-:W-:Y:S02]  /*0db0*/  SHF.R.U32.HI R28, RZ, 0x6, R15 ;  /* 0x00000006ff1c7819 */ /* 0x000fe4000001160f */
[----:B------:R-:W-:Y:S02]  /*0dc0*/  LOP3.LUT R12, R2, 0x10, RZ, 0xc0, !PT ;  /* 0x00000010020c7812 */ /* 0x000fe400078ec0ff */
[----:B------:R-:W-:Y:S02]  /*0dd0*/  SGXT.U32 R28, R28, 0x1 ;  /* 0x000000011c1c781a */ /* 0x000fe40000000000 */
[----:B-1----:R-:W-:Y:S02]  /*0de0*/  IADD3 R6, R8, 0xffffffe, RZ ;  /* 0x0ffffffe08067810 */ /* 0x002fe40007ffe0ff */
[----:B------:R-:W-:-:S02]  /*0df0*/  LEA.HI R9, R9, R12, RZ, 0x1f ;  /* 0x0000000c09097211 */ /* 0x000fc400078ff8ff */
[----:B------:R1:W2:Y:S01]  /*0e00*/  F2I.FTZ.U32.TRUNC.NTZ R7, R6 ;  /* 0x0000000600077305 */ /* 0x0002a2000021f000 */
[----:B------:R-:W-:Y:S02]  /*0e10*/  IABS R8, R19 ;  /* 0x0000001300087213 */ /* 0x000fe40000000000 */
[----:B0-----:R-:W-:Y:S01]  /*0e20*/  IADD3 R3, R10, 0xffffffe, RZ ;  /* 0x0ffffffe0a037810 */ /* 0x001fe20007ffe0ff */
[----:B------:R0:W-:Y:S01]  /*0e30*/  STL [R1+0x84], R9 ;  /* 0x0000840901007387 */ /* 0x0001e20000100800 */
[----:B------:R-:W-:Y:S02]  /*0e40*/  LOP3.LUT R10, R15, 0x7, RZ, 0xc0, !PT ;  /* 0x000000070f0a7812 */ /* 0x000fe400078ec0ff */
[----:B------:R-:W-:Y:S02]  /*0e50*/  LOP3.LUT R28, R13, R28, RZ, 0xfc, !PT ;  /* 0x0000001c0d1c7212 */ /* 0x000fe400078efcff */
[----:B------:R-:W3:Y:S01]  /*0e60*/  F2I.FTZ.U32.TRUNC.NTZ R3, R3 ;  /* 0x0000000300037305 */ /* 0x000ee2000021f000 */
[----:B-1----:R-:W-:Y:S01]  /*0e70*/  IMAD.MOV.U32 R6, RZ, RZ, RZ ;  /* 0x000000ffff067224 */ /* 0x002fe200078e00ff */
[----:B0-----:R-:W-:Y:S01]  /*0e80*/  IABS R9, R29 ;  /* 0x0000001d00097213 */ /* 0x001fe20000000000 */
[----:B--2---:R-:W-:-:S04]  /*0e90*/  IMAD.MOV R11, RZ, RZ, -R7 ;  /* 0x000000ffff0b7224 */ /* 0x004fc800078e0a07 */
[----:B------:R-:W-:-:S04]  /*0ea0*/  IMAD R5, R11, R4, RZ ;  /* 0x000000040b057224 */ /* 0x000fc800078e02ff */
[----:B------:R-:W-:-:S04]  /*0eb0*/  IMAD.HI.U32 R6, R7, R5, R6 ;  /* 0x0000000507067227 */ /* 0x000fc800078e0006 */
[----:B------:R-:W-:Y:S02]  /*0ec0*/  IMAD.MOV.U32 R5, RZ, RZ, R8 ;  /* 0x000000ffff057224 */ /* 0x000fe400078e0008 */
[----:B------:R-:W-:Y:S02]  /*0ed0*/  IMAD.MOV.U32 R7, RZ, RZ, R9 ;  /* 0x000000ffff077224 */ /* 0x000fe400078e0009 */
[----:B------:R-:W-:-:S04]  /*0ee0*/  IMAD.HI.U32 R8, R6, R5, RZ ;  /* 0x0000000506087227 */ /* 0x000fc800078e00ff */
[----:B------:R-:W-:Y:S02]  /*0ef0*/  IMAD R9, R10, 0x90, RZ ;  /* 0x000000900a097824 */ /* 0x000fe400078e02ff */
[----:B---3--:R-:W-:Y:S02]  /*0f00*/  IMAD.MOV R11, RZ, RZ, -R3 ;  /* 0x000000ffff0b7224 */ /* 0x008fe400078e0a03 */
[----:B------:R-:W-:Y:S01]  /*0f10*/  IMAD.MOV R8, RZ, RZ, -R8 ;  /* 0x000000ffff087224 */ /* 0x000fe200078e0a08 */
[----:B------:R-:W-:Y:S01]  /*0f20*/  LOP3.LUT R10, R9, 0x30, R2, 0x78, !PT ;  /* 0x00000030090a7812 */ /* 0x000fe200078e7802 */
[----:B------:R-:W-:-:S04]  /*0f30*/  IMAD.HI.U32 R6, R6, R7, RZ ;  /* 0x0000000706067227 */ /* 0x000fc800078e00ff */
[----:B------:R-:W-:Y:S01]  /*0f40*/  IMAD R9, R11, R0, RZ ;  /* 0x000000000b097224 */ /* 0x000fe200078e02ff */
[----:B------:R-:W-:Y:S01]  /*0f50*/  LOP3.LUT R11, R28, 0x7c, RZ, 0xfc, !PT ;  /* 0x0000007c1c0b7812 */ /* 0x000fe200078efcff */
[----:B------:R-:W-:Y:S01]  /*0f60*/  IMAD.MOV.U32 R2, RZ, RZ, RZ ;  /* 0x000000ffff027224 */ /* 0x000fe200078e00ff */
[----:B------:R0:W-:Y:S01]  /*0f70*/  STL [R1+0x118], R10 ;  /* 0x0001180a01007387 */ /* 0x0001e20000100800 */
[----:B------:R-:W-:Y:S01]  /*0f80*/  IMAD R5, R4, R8, R5 ;  /* 0x0000000804057224 */ /* 0x000fe200078e0205 */
[----:B------:R-:W-:Y:S01]  /*0f90*/  LOP3.LUT R8, R28, 0x7e, RZ, 0xfc, !PT ;  /* 0x0000007e1c087812 */ /* 0x000fe200078efcff */
[----:B------:R-:W-:Y:S01]  /*0fa0*/  IMAD.MOV R6, RZ, RZ, -R6 ;  /* 0x000000ffff067224 */ /* 0x000fe200078e0a06 */
[----:B------:R-:W-:Y:S01]  /*0fb0*/  IABS R16, R11 ;  /* 0x0000000b00107213 */ /* 0x000fe20000000000 */
[----:B------:R-:W-:Y:S01]  /*0fc0*/  IMAD.HI.U32 R3, R3, R9, R2 ;  /* 0x0000000903037227 */ /* 0x000fe200078e0002 */
[----:B------:R-:W-:Y:S02]  /*0fd0*/  IABS R17, R8 ;  /* 0x0000000800117213 */ /* 0x000fe40000000000 */
[C---:B------:R-:W-:Y:S01]  /*0fe0*/  ISETP.GT.U32.AND P0, PT, R4.reuse, R5, PT ;  /* 0x000000050400720c */ /* 0x040fe20003f04070 */
[----:B------:R-:W-:Y:S01]  /*0ff0*/  IMAD R7, R4, R6, R7 ;  /* 0x0000000604077224 */ /* 0x000fe200078e0207 */
[----:B------:R-:W-:Y:S01]  /*1000*/  ISETP.GE.AND P5, PT, R8, RZ, PT ;  /* 0x000000ff0800720c */ /* 0x000fe20003fa6270 */
[----:B------:R-:W-:Y:S01]  /*1010*/  IMAD.HI.U32 R6, R3, R17, RZ ;  /* 0x0000001103067227 */ /* 0x000fe200078e00ff */
[----:B------:R-:W-:-:S02]  /*1020*/  LOP3.LUT R9, R15, 0x3f, RZ, 0xc0, !PT ;  /* 0x0000003f0f097812 */ /* 0x000fc400078ec0ff */
[----:B------:R-:W-:Y:S01]  /*1030*/  ISETP.GT.U32.AND P1, PT, R4, R7, PT ;  /* 0x000000070400720c */ /* 0x000fe20003f24070 */
[----:B------:R-:W-:Y:S01]  /*1040*/  IMAD.MOV R6, RZ, RZ, -R6 ;  /* 0x000000ffff067224 */ /* 0x000fe200078e0a06 */
[----:B------:R-:W-:Y:S01]  /*1050*/  SHF.R.S32.HI R2, RZ, 0x6, R15 ;  /* 0x00000006ff027819 */ /* 0x000fe2000001140f */
[----:B------:R-:W-:Y:S01]  /*1060*/  IMAD.HI.U32 R8, R3, R16, RZ ;  /* 0x0000001003087227 */ /* 0x000fe200078e00ff */
[----:B0-----:R-:W-:Y:S02]  /*1070*/  LOP3.LUT R10, R28, 0x7a, RZ, 0xfc, !PT ;  /* 0x0000007a1c0a7812 */ /* 0x001fe400078efcff */
[----:B------:R-:W-:Y:S01]  /*1080*/  SGXT R2, R2, 0x1 ;  /* 0x000000010202781a */ /* 0x000fe20000000200 */
[----:B------:R-:W-:Y:S01]  /*1090*/  IMAD R17, R0, R6, R17 ;  /* 0x0000000600117224 */ /* 0x000fe200078e0211 */
[----:B------:R-:W-:Y:S01]  /*10a0*/  IABS R13, R10 ;  /* 0x0000000a000d7213 */ /* 0x000fe20000000000 */
[----:B------:R-:W-:Y:S01]  /*10b0*/  @!P0 IMAD.IADD R5, R5, 0x1, -R4 ;  /* 0x0000000105058824 */ /* 0x000fe200078e0a04 */
[----:B------:R-:W-:Y:S01]  /*10c0*/  LOP3.LUT R6, R28, 0x78, RZ, 0xfc, !PT ;  /* 0x000000781c067812 */ /* 0x000fe200078efcff */
[----:B------:R-:W-:Y:S01]  /*10d0*/  IMAD.MOV R15, RZ, RZ, -R8 ;  /* 0x000000ffff0f7224 */ /* 0x000fe200078e0a08 */
[----:B------:R-:W-:Y:S01]  /*10e0*/  ISETP.GT.U32.AND P6, PT, R0, R17, PT ;  /* 0x000000110000720c */ /* 0x000fe20003fc4070 */
[----:B------:R-:W-:Y:S01]  /*10f0*/  @!P1 IMAD.IADD R7, R7, 0x1, -R4 ;  /* 0x0000000107079824 */ /* 0x000fe200078e0a04 */
[----:B------:R-:W-:Y:S01]  /*1100*/  ISETP.GT.U32.AND P1, PT, R4, R5, PT ;  /* 0x000000050400720c */ /* 0x000fe20003f24070 */
[----:B------:R-:W-:Y:S01]  /*1110*/  IMAD R16, R0, R15, R16 ;  /* 0x0000000f00107224 */ /* 0x000fe200078e0210 */
[----:B------:R-:W-:Y:S01]  /*1120*/  IABS R12, R6 ;  /* 0x00000006000c7213 */ /* 0x000fe20000000000 */
[----:B------:R-:W-:Y:S01]  /*1130*/  IMAD.SHL.U32 R9, R9, 0x2, RZ ;  /* 0x0000000209097824 */ /* 0x000fe200078e00ff */
[----:B------:R-:W-:-:S02]  /*1140*/  ISETP.GE.AND P2, PT, R11, RZ, PT ;  /* 0x000000ff0b00720c */ /* 0x000fc40003f46270 */
[----:B------:R-:W-:Y:S01]  /*1150*/  ISETP.GT.U32.AND P0, PT, R0, R16, PT ;  /* 0x000000100000720c */ /* 0x000fe20003f04070 */
[----:B------:R-:W-:Y:S01]  /*1160*/  IMAD.HI.U32 R11, R3, R12, RZ ;  /* 0x0000000c030b7227 */ /* 0x000fe200078e00ff */
[----:B------:R-:W-:Y:S02]  /*1170*/  LOP3.LUT R2, R9, 0x90, R2, 0x78, !PT ;  /* 0x0000009009027812 */ /* 0x000fe400078e7802 */
[----:B------:R-:W-:Y:S01]  /*1180*/  ISETP.GT.U32.AND P3, PT, R4, R7, PT ;  /* 0x000000070400720c */ /* 0x000fe20003f64070 */
[----:B------:R-:W-:Y:S02]  /*1190*/  @!P6 IMAD.IADD R17, R17, 0x1, -R0 ;  /* 0x000000011111e824 */ /* 0x000fe400078e0a00 */
[----:B------:R-:W-:Y:S01]  /*11a0*/  IMAD.HI.U32 R9, R3, R13, RZ ;  /* 0x0000000d03097227 */ /* 0x000fe200078e00ff */
[----:B------:R0:W-:Y:S02]  /*11b0*/  STL [R1+0xd90], R2 ;  /* 0x000d900201007387 */ /* 0x0001e40000100800 */
[----:B------:R-:W-:Y:S01]  /*11c0*/  ISETP.GT.U32.AND P6, PT, R0, R17, PT ;  /* 0x000000110000720c */ /* 0x000fe20003fc4070 */
[----:B------:R-:W-:Y:S01]  /*11d0*/  @!P1 IMAD.IADD R5, R5, 0x1, -R4 ;  /* 0x0000000105059824 */ /* 0x000fe200078e0a04 */
[----:B------:R-:W-:Y:S01]  /*11e0*/  ISETP.GE.AND P1, PT, R19, RZ, PT ;  /* 0x000000ff1300720c */ /* 0x000fe20003f26270 */
[----:B------:R-:W-:-:S02]  /*11f0*/  IMAD.MOV R9, RZ, RZ, -R9 ;  /* 0x000000ffff097224 */ /* 0x000fc400078e0a09 */
[----:B------:R-:W-:Y:S02]  /*1200*/  IMAD.MOV R11, RZ, RZ, -R11 ;  /* 0x000000ffff0b7224 */ /* 0x000fe400078e0a0b */
[----:B------:R-:W-:Y:S01]  /*1210*/  IMAD R13, R0, R9, R13 ;  /* 0x00000009000d7224 */ /* 0x000fe200078e020d */
[----:B------:R-:W-:Y:S01]  /*1220*/  LOP3.LUT R9, R28, 0x76, RZ, 0xfc, !PT ;  /* 0x000000761c097812 */ /* 0x000fe200078efcff */
[----:B------:R-:W-:Y:S02]  /*1230*/  @!P0 IMAD.IADD R16, R16, 0x1, -R0 ;  /* 0x0000000110108824 */ /* 0x000fe400078e0a00 */
[C---:B------:R-:W-:Y:S01]  /*1240*/  IMAD R12, R0.reuse, R11, R12 ;  /* 0x0000000b000c7224 */ /* 0x040fe200078e020c */
[C---:B------:R-:W-:Y:S01]  /*1250*/  ISETP.GT.U32.AND P0, PT, R0.reuse, R13, PT ;  /* 0x0000000d0000720c */ /* 0x040fe20003f04070 */
[----:B------:R-:W-:Y:S01]  /*1260*/  @!P6 IMAD.IADD R17, R17, 0x1, -R0 ;  /* 0x000000011111e824 */ /* 0x000fe200078e0a00 */
[----:B------:R-:W-:Y:S01]  /*1270*/  IABS R8, R9 ;  /* 0x0000000900087213 */ /* 0x000fe20000000000 */
[----:B------:R-:W-:Y:S01]  /*1280*/  @!P1 IMAD.MOV R5, RZ, RZ, -R5 ;  /* 0x000000ffff059224 */ /* 0x000fe200078e0a05 */
[C---:B------:R-:W-:Y:S01]  /*1290*/  ISETP.GT.U32.AND P1, PT, R0.reuse, R16, PT ;  /* 0x000000100000720c */ /* 0x040fe20003f24070 */
[----:B------:R-:W-:Y:S01]  /*12a0*/  @!P3 IMAD.IADD R7, R7, 0x1, -R4 ;  /* 0x000000010707b824 */ /* 0x000fe200078e0a04 */
[----:B------:R-:W-:Y:S01]  /*12b0*/  ISETP.GT.U32.AND P6, PT, R0, R12, PT ;  /* 0x0000000c0000720c */ /* 0x000fe20003fc4070 */
[----:B------:R-:W-:Y:S01]  /*12c0*/  IMAD.MOV.U32 R21, RZ, RZ, R17 ;  /* 0x000000ffff157224 */ /* 0x000fe200078e0011 */
[----:B------:R-:W-:Y:S01]  /*12d0*/  ISETP.NE.AND P3, PT, RZ, c[0x0][0x178], PT ;  /* 0x00005e00ff007a0c */ /* 0x000fe20003f65270 */
[----:B------:R-:W-:Y:S01]  /*12e0*/  @!P4 IMAD.MOV R7, RZ, RZ, -R7 ;  /* 0x000000ffff07c224 */ /* 0x000fe200078e0a07 */
[----:B------:R-:W-:Y:S01]  /*12f0*/  LOP3.LUT R4, RZ, c[0x0][0x178], RZ, 0x33, !PT ;  /* 0x00005e00ff047a12 */ /* 0x000fe200078e33ff */
[----:B------:R-:W-:Y:S01]  /*1300*/  @!P5 IMAD.MOV R21, RZ, RZ, -R21 ;  /* 0x000000ffff15d224 */ /* 0x000fe200078e0a15 */
[----:B------:R-:W-:Y:S01]  /*1310*/  ISETP.GE.AND P4, PT, R10, RZ, PT ;  /* 0x000000ff0a00720c */ /* 0x000fe20003f86270 */
[----:B------:R-:W-:Y:S01]  /*1320*/  @!P0 IMAD.IADD R13, R13, 0x1, -R0 ;  /* 0x000000010d0d8824 */ /* 0x000fe200078e0a00 */
[----:B------:R-:W-:-:S02]  /*1330*/  LOP3.LUT R10, R28, 0x74, RZ, 0xfc, !PT ;  /* 0x000000741c0a7812 */ /* 0x000fc400078efcff */
[----:B------:R-:W-:Y:S01]  /*1340*/  SEL R5, R4, R5, !P3 ;  /* 0x0000000504057207 */ /* 0x000fe20005800000 */
[--C-:B------:R-:W-:Y:S01]  /*1350*/  @!P1 IMAD.IADD R16, R16, 0x1, -R0.reuse ;  /* 0x0000000110109824 */ /* 0x100fe200078e0a00 */
[----:B------:R-:W-:Y:S01]  /*1360*/  ISETP.GE.AND P1, PT, R9, RZ, PT ;  /* 0x000000ff0900720c */ /* 0x000fe20003f26270 */
[----:B------:R-:W-:Y:S01]  /*1370*/  @!P6 IMAD.IADD R12, R12, 0x1, -R0 ;  /* 0x000000010c0ce824 */ /* 0x000fe200078e0a00 */
[----:B0-----:R-:W-:Y:S01]  /*1380*/  SEL R2, R4, R7, !P3 ;  /* 0x0000000704027207 */ /* 0x001fe20005800000 */
[C---:B------:R-:W-:Y:S01]  /*1390*/  IMAD.HI.U32 R4, R3.reuse, R8, RZ ;  /* 0x0000000803047227 */ /* 0x040fe200078e00ff */
[----:B------:R-:W-:Y:S01]  /*13a0*/  IABS R9, R10 ;  /* 0x0000000a00097213 */ /* 0x000fe20000000000 */
[----:B------:R0:W-:Y:S01]  /*13b0*/  STL [R1+0x108], R5 ;  /* 0x0001080501007387 */ /* 0x0001e20000100800 */
[----:B------:R-:W-:Y:S02]  /*13c0*/  ISETP.GT.U32.AND P0, PT, R0, R13, PT ;  /* 0x0000000d0000720c */ /* 0x000fe40003f04070 */
[----:B------:R-:W-:Y:S01]  /*13d0*/  ISETP.GE.AND P3, PT, R6, RZ, PT ;  /* 0x000000ff0600720c */ /* 0x000fe20003f66270 */
[----:B------:R-:W-:Y:S01]  /*13e0*/  IMAD.HI.U32 R6, R3, R9, RZ ;  /* 0x0000000903067227 */ /* 0x000fe200078e00ff */
[----:B------:R-:W-:Y:S01]  /*13f0*/  ISETP.GT.U32.AND P6, PT, R0, R12, PT ;  /* 0x0000000c0000720c */ /* 0x000fe20003fc4070 */
[----:B------:R1:W-:Y:S01]  /*1400*/  STL [R1+0x10c], R2 ;  /* 0x00010c0201007387 */ /* 0x0003e20000100800 */
[----:B------:R-:W-:Y:S01]  /*1410*/  LOP3.LUT R7, R28, 0x72, RZ, 0xfc, !PT ;  /* 0x000000721c077812 */ /* 0x000fe200078efcff */
[----:B------:R-:W-:-:S02]  /*1420*/  IMAD.MOV R6, RZ, RZ, -R6 ;  /* 0x000000ffff067224 */ /* 0x000fc400078e0a06 */
[----:B0-----:R-:W-:Y:S01]  /*1430*/  IMAD.MOV R5, RZ, RZ, -R4 ;  /* 0x000000ffff057224 */ /* 0x001fe200078e0a04 */
[----:B------:R-:W-:Y:S01]  /*1440*/  LOP3.LUT R4, R28, 0x70, RZ, 0xfc, !PT ;  /* 0x000000701c047812 */ /* 0x000fe200078efcff */
[C---:B------:R-:W-:Y:S01]  /*1450*/  IMAD R9, R0.reuse, R6, R9 ;  /* 0x0000000600097224 */ /* 0x040fe200078e0209 */
[----:B------:R-:W-:Y:S01]  /*1460*/  IABS R11, R7 ;  /* 0x00000007000b7213 */ /* 0x000fe20000000000 */
[----:B------:R-:W-:Y:S01]  /*1470*/  IMAD R8, R0, R5, R8 ;  /* 0x0000000500087224 */ /* 0x000fe200078e0208 */
[----:B------:R-:W-:Y:S01]  /*1480*/  LOP3.LUT R5, R28, 0x6e, RZ, 0xfc, !PT ;  /* 0x0000006e1c057812 */ /* 0x000fe200078efcff */
[--C-:B------:R-:W-:Y:S01]  /*1490*/  @!P0 IMAD.IADD R13, R13, 0x1, -R0.reuse ;  /* 0x000000010d0d8824 */ /* 0x100fe200078e0a00 */
[----:B------:R-:W-:Y:S01]  /*14a0*/  IABS R15, R4 ;  /* 0x00000004000f7213 */ /* 0x000fe20000000000 */
[----:B------:R-:W-:Y:S01]  /*14b0*/  @!P6 IMAD.IADD R12, R12, 0x1, -R0 ;  /* 0x000000010c0ce824 */ /* 0x000fe200078e0a00 */
[C---:B------:R-:W-:Y:S01]  /*14c0*/  ISETP.GT.U32.AND P0, PT, R0.reuse, R8, PT ;  /* 0x000000080000720c */ /* 0x040fe20003f04070 */
[C---:B------:R-:W-:Y:S01]  /*14d0*/  IMAD.HI.U32 R20, R3.reuse, R11, RZ ;  /* 0x0000000b03147227 */ /* 0x040fe200078e00ff */
[----:B------:R-:W-:Y:S01]  /*14e0*/  ISETP.GT.U32.AND P6, PT, R0, R9, PT ;  /* 0x000000090000720c */ /* 0x000fe20003fc4070 */
[----:B------:R-:W-:Y:S01]  /*14f0*/  STL [R1+0x38], R21 ;  /* 0x0000381501007387 */ /* 0x000fe20000100800 */
[----:B------:R-:W-:Y:S01]  /*1500*/  IABS R14, R5 ;  /* 0x00000005000e7213 */ /* 0x000fe20000000000 */
[----:B------:R-:W-:Y:S01]  /*1510*/  IMAD.HI.U32 R19, R3, R15, RZ ;  /* 0x0000000f03137227 */ /* 0x000fe200078e00ff */
[----:B------:R-:W-:-:S03]  /*1520*/  LOP3.LUT R6, R28, 0x6c, RZ, 0xfc, !PT ;  /* 0x0000006c1c067812 */ /* 0x000fc600078efcff */
[----:B------:R-:W-:Y:S02]  /*1530*/  IMAD.MOV R20, RZ, RZ, -R20 ;  /* 0x000000ffff147224 */ /* 0x000fe400078e0a14 */
[----:B------:R-:W-:-:S04]  /*1540*/  IMAD.HI.U32 R18, R3, R14, RZ ;  /* 0x0000000e03127227 */ /* 0x000fc800078e00ff */
[--C-:B------:R-:W-:Y:S01]  /*1550*/  @!P0 IMAD.IADD R8, R8, 0x1, -R0.reuse ;  /* 0x0000000108088824 */ /* 0x100fe200078e0a00 */
[----:B------:R-:W-:Y:S01]  /*1560*/  ISETP.GE.AND P0, PT, R10, RZ, PT ;  /* 0x000000ff0a00720c */ /* 0x000fe20003f06270 */
[----:B------:R-:W-:Y:S02]  /*1570*/  @!P6 IMAD.IADD R9, R9, 0x1, -R0 ;  /* 0x000000010909e824 */ /* 0x000fe400078e0a00 */
[----:B------:R-:W-:Y:S01]  /*1580*/  IMAD.MOV R19, RZ, RZ, -R19 ;  /* 0x000000ffff137224 */ /* 0x000fe200078e0a13 */
[C---:B------:R-:W-:Y:S01]  /*1590*/  ISETP.GT.U32.AND P6, PT, R0.reuse, R8, PT ;  /* 0x000000080000720c */ /* 0x040fe20003fc4070 */
[C---:B------:R-:W-:Y:S01]  /*15a0*/  IMAD R10, R0.reuse, R20, R11 ;  /* 0x00000014000a7224 */ /* 0x040fe200078e020b */
[----:B------:R-:W-:Y:S01]  /*15b0*/  IABS R11, R6 ;  /* 0x00000006000b7213 */ /* 0x000fe20000000000 */
[----:B-1----:R-:W-:Y:S02]  /*15c0*/  IMAD.MOV.U32 R2, RZ, RZ, R16 ;  /* 0x000000ffff027224 */ /* 0x002fe400078e0010 */
[----:B------:R-:W-:Y:S01]  /*15d0*/  IMAD.MOV R18, RZ, RZ, -R18 ;  /* 0x000000ffff127224 */ /* 0x000fe200078e0a12 */
[C---:B------:R-:W-:Y:S01]  /*15e0*/  ISETP.GT.U32.AND P5, PT, R0.reuse, R10, PT ;  /* 0x0000000a0000720c */ /* 0x040fe20003fa4070 */
[----:B------:R-:W-:-:S02]  /*15f0*/  IMAD R15, R0, R19, R15 ;  /* 0x00000013000f7224 */ /* 0x000fc400078e020f */
[----:B------:R-:W-:Y:S01]  /*1600*/  @!P2 IMAD.MOV R2, RZ, RZ, -R2 ;  /* 0x000000ffff02a224 */ /* 0x000fe200078e0a02 */
[C---:B------:R-:W-:Y:S01]  /*1610*/  ISETP.GT.U32.AND P2, PT, R0.reuse, R9, PT ;  /* 0x000000090000720c */ /* 0x040fe20003f44070 */
[C---:B------:R-:W-:Y:S02]  /*1620*/  IMAD R14, R0.reuse, R18, R14 ;  /* 0x00000012000e7224 */ /* 0x040fe400078e020e */
[----:B------:R-:W-:Y:S01]  /*1630*/  @!P4 IMAD.MOV R13, RZ, RZ, -R13 ;  /* 0x000000ffff0dc224 */ /* 0x000fe200078e0a0d */
[----:B------:R-:W-:Y:S01]  /*1640*/  ISETP.GT.U32.AND P4, PT, R0, R15, PT ;  /* 0x0000000f0000720c */ /* 0x000fe20003f84070 */
[----:B------:R0:W-:Y:S01]  /*1650*/  STL [R1+0x24], R2 ;  /* 0x0000240201007387 */ /* 0x0001e20000100800 */
[--C-:B------:R-:W-:Y:S01]  /*1660*/  @!P6 IMAD.IADD R8, R8, 0x1, -R0.reuse ;  /* 0x000000010808e824 */ /* 0x100fe200078e0a00 */
[----:B------:R-:W-:Y:S02]  /*1670*/  ISETP.GT.U32.AND P6, PT, R0, R14, PT ;  /* 0x0000000e0000720c */ /* 0x000fe40003fc4070 */
[----:B------:R-:W-:Y:S01]  /*1680*/  @!P5 IMAD.IADD R10, R10, 0x1, -R0 ;  /* 0x000000010a0ad824 */ /* 0x000fe200078e0a00 */
[----:B------:R1:W-:Y:S01]  /*1690*/  STL [R1+0x14], R13 ;  /* 0x0000140d01007387 */ /* 0x0003e20000100800 */
[----:B------:R-:W-:Y:S01]  /*16a0*/  @!P1 IMAD.MOV R8, RZ, RZ, -R8 ;  /* 0x000000ffff089224 */ /* 0x000fe200078e0a08 */
[----:B------:R-:W-:Y:S01]  /*16b0*/  ISETP.GE.AND P5, PT, R5, RZ, PT ;  /* 0x000000ff0500720c */ /* 0x000fe20003fa6270 */
[----:B------:R-:W-:Y:S01]  /*16c0*/  @!P2 IMAD.IADD R9, R9, 0x1, -R0 ;  /* 0x000000010909a824 */ /* 0x000fe200078e0a00 */
[----:B------:R-:W-:Y:S01]  /*16d0*/  ISETP.GE.AND P2, PT, R4, RZ, PT ;  /* 0x000000ff0400720c */ /* 0x000fe20003f46270 */
[----:B0-----:R-:W-:Y:S01]  /*16e0*/  IMAD.MOV.U32 R2, RZ, RZ, R12 ;  /* 0x000000ffff027224 */ /* 0x001fe200078e000c */
[----:B------:R-:W-:Y:S01]  /*16f0*/  LOP3.LUT R5, R28, 0x68, RZ, 0xfc, !PT ;  /* 0x000000681c057812 */ /* 0x000fe200078efcff */
[----:B------:R-:W-:-:S03]  /*1700*/  IMAD.HI.U32 R12, R3, R11, RZ ;  /* 0x0000000b030c7227 */ /* 0x000fc600078e00ff */
[----:B------:R-:W-:Y:S01]  /*1710*/  IABS R17, R5 ;  /* 0x0000000500117213 */ /* 0x000fe20000000000 */
[----:B------:R-:W-:Y:S01]  /*1720*/  @!P3 IMAD.MOV R2, RZ, RZ, -R2 ;  /* 0x000000ffff02b224 */ /* 0x000fe200078e0a02 */
[----:B------:R-:W-:Y:S01]  /*1730*/  ISETP.GE.AND P3, PT, R7, RZ, PT ;  /* 0x000000ff0700720c */ /* 0x000fe20003f66270 */
[----:B------:R-:W-:Y:S01]  /*1740*/  IMAD.MOV R12, RZ, RZ, -R12 ;  /* 0x000000ffff0c7224 */ /* 0x000fe200078e0a0c */
[----:B------:R-:W-:Y:S01]  /*1750*/  LOP3.LUT R7, R28, 0x6a, RZ, 0xfc, !PT ;  /* 0x0000006a1c077812 */ /* 0x000fe200078efcff */
[--C-:B------:R-:W-:Y:S01]  /*1760*/  @!P4 IMAD.IADD R15, R15, 0x1, -R0.reuse ;  /* 0x000000010f0fc824 */ /* 0x100fe200078e0a00 */
[----:B------:R-:W-:Y:S01]  /*1770*/  ISETP.GT.U32.AND P4, PT, R0, R10, PT ;  /* 0x0000000a0000720c */ /* 0x000fe20003f84070 */
[----:B------:R-:W-:Y:S01]  /*1780*/  @!P6 IMAD.IADD R14, R14, 0x1, -R0 ;  /* 0x000000010e0ee824 */ /* 0x000fe200078e0a00 */
[----:B-1----:R-:W-:Y:S01]  /*1790*/  IABS R13, R7 ;  /* 0x00000007000d7213 */ /* 0x002fe20000000000 */
[C---:B------:R-:W-:Y:S01]  /*17a0*/  IMAD R4, R0.reuse, R12, R11 ;  /* 0x0000000c00047224 */ /* 0x040fe200078e020b */
[C---:B------:R-:W-:Y:S01]  /*17b0*/  ISETP.GT.U32.AND P1, PT, R0.reuse, R15, PT ;  /* 0x0000000f0000720c */ /* 0x040fe20003f24070 */
[----:B------:R-:W-:Y:S01]  /*17c0*/  @!P0 IMAD.MOV R9, RZ, RZ, -R9 ;  /* 0x000000ffff098224 */ /* 0x000fe200078e0a09 */
[C---:B------:R-:W-:Y:S01]  /*17d0*/  ISETP.GT.U32.AND P6, PT, R0.reuse, R14, PT ;  /* 0x0000000e0000720c */ /* 0x040fe20003fc4070 */
[----:B------:R-:W-:Y:S01]  /*17e0*/  IMAD.MOV.U32 R11, RZ, RZ, R13 ;  /* 0x000000ffff0b7224 */ /* 0x000fe200078e000d */
[----:B------:R-:W-:Y:S01]  /*17f0*/  ISETP.GT.U32.AND P0, PT, R0, R4, PT ;  /* 0x000000040000720c */ /* 0x000fe20003f04070 */
[----:B------:R0:W-:Y:S02]  /*1800*/  STL [R1], R2 ;  /* 0x0000000201007387 */ /* 0x0001e40000100800 */
[----:B------:R-:W-:-:S02]  /*1810*/  IMAD.HI.U32 R12, R3, R11, RZ ;  /* 0x0000000b030c7227 */ /* 0x000fc400078e00ff */
[----:B------:R-:W-:Y:S02]  /*1820*/  STL [R1+0xed4], R8 ;  /* 0x000ed40801007387 */ /* 0x000fe40000100800 */
[----:B------:R-:W-:Y:S02]  /*1830*/  IMAD.MOV R12, RZ, RZ, -R12 ;  /* 0x000000ffff0c7224 */ /* 0x000fe400078e0a0c */
[--C-:B------:R-:W-:Y:S01]  /*1840*/  @!P4 IMAD.IADD R10, R10, 0x1, -R0.reuse ;  /* 0x000000010a0ac824 */ /* 0x100fe200078e0a00 */
[----:B------:R-:W-:Y:S01]  /*1850*/  ISETP.GE.AND P4, PT, R6, RZ, PT ;  /* 0x000000ff0600720c */ /* 0x000fe20003f86270 */
[----:B------:R-:W-:Y:S01]  /*1860*/  IMAD R6, R0, R12, R11 ;  /* 0x0000000c00067224 */ /* 0x000fe200078e020b */
[----:B------:R-:W-:Y:S01]  /*1870*/  LOP3.LUT R11, R28, 0x66, RZ, 0xfc, !PT ;  /* 0x000000661c0b7812 */ /* 0x000fe200078efcff */
[----:B------:R-:W-:Y:S01]  /*1880*/  @!P6 IMAD.IADD R14, R14, 0x1, -R0 ;  /* 0x000000010e0ee824 */ /* 0x000fe200078e0a00 */
[----:B------:R-:W-:Y:S01]  /*1890*/  STL [R1+0xed8], R9 ;  /* 0x000ed80901007387 */ /* 0x000fe20000100800 */
[----:B------:R-:W-:Y:S01]  /*18a0*/  IMAD.HI.U32 R12, R3, R17, RZ ;  /* 0x00000011030c7227 */ /* 0x000fe200078e00ff */
[----:B------:R-:W-:-:S02]  /*18b0*/  ISETP.GT.U32.AND P6, PT, R0, R6, PT ;  /* 0x000000060000720c */ /* 0x000fc40003fc4070 */
[----:B------:R-:W-:Y:S01]  /*18c0*/  IABS R18, R11 ;  /* 0x0000000b00127213 */ /* 0x000fe20000000000 */
[----:B------:R-:W-:Y:S01]  /*18d0*/  @!P1 IMAD.IADD R15, R15, 0x1, -R0 ;  /* 0x000000010f0f9824 */ /* 0x000fe200078e0a00 */
[----:B------:R-:W-:Y:S01]  /*18e0*/  ISETP.GE.AND P1, PT, R7, RZ, PT ;  /* 0x000000ff0700720c */ /* 0x000fe20003f26270 */
[----:B------:R-:W-:Y:S01]  /*18f0*/  IMAD.MOV R12, RZ, RZ, -R12 ;  /* 0x000000ffff0c7224 */ /* 0x000fe200078e0a0c */
[----:B------:R-:W-:Y:S01]  /*1900*/  LOP3.LUT R7, R28, 0x64, RZ, 0xfc, !PT ;  /* 0x000000641c077812 */ /* 0x000fe200078efcff */
[----:B------:R-:W-:Y:S01]  /*1910*/  @!P0 IMAD.IADD R4, R4, 0x1, -R0 ;  /* 0x0000000104048824 */ /* 0x000fe200078e0a00 */
[----:B------:R-:W-:Y:S01]  /*1920*/  ISETP.GE.AND P0, PT, R5, RZ, PT ;  /* 0x000000ff0500720c */ /* 0x000fe20003f06270 */
[----:B------:R-:W-:Y:S01]  /*1930*/  IMAD.MOV.U32 R16, RZ, RZ, R10 ;  /* 0x000000ffff107224 */ /* 0x000fe200078e000a */
[----:B------:R-:W-:Y:S01]  /*1940*/  LOP3.LUT R5, R28, 0x62, RZ, 0xfc, !PT ;  /* 0x000000621c057812 */ /* 0x000fe200078efcff */
[----:B0-----:R-:W-:Y:S02]  /*1950*/  IMAD.MOV.U32 R2, RZ, RZ, R15 ;  /* 0x000000ffff027224 */ /* 0x001fe400078e000f */
[----:B------:R-:W-:Y:S01]  /*1960*/  IMAD R17, R0, R12, R17 ;  /* 0x0000000c00117224 */ /* 0x000fe200078e0211 */
[----:B------:R-:W-:Y:S01]  /*1970*/  IABS R12, R7 ;  /* 0x00000007000c7213 */ /* 0x000fe20000000000 */
[----:B------:R-:W-:Y:S01]  /*1980*/  @!P6 IMAD.IADD R6, R6, 0x1, -R0 ;  /* 0x000000010606e824 */ /* 0x000fe200078e0a00 */
[C---:B------:R-:W-:Y:S01]  /*1990*/  ISETP.GT.U32.AND P6, PT, R0.reuse, R4, PT ;  /* 0x000000040000720c */ /* 0x040fe20003fc4070 */
[----:B------:R-:W-:Y:S01]  /*19a0*/  @!P3 IMAD.MOV R16, RZ, RZ, -R16 ;  /* 0x000000ffff10b224 */ /* 0x000fe200078e0a10 */
[C---:B------:R-:W-:Y:S01]  /*19b0*/  ISETP.GT.U32.AND P3, PT, R0.reuse, R17, PT ;  /* 0x000000110000720c */ /* 0x040fe20003f64070 */
[----:B------:R-:W-:Y:S01]  /*19c0*/  @!P2 IMAD.MOV R2, RZ, RZ, -R2 ;  /* 0x000000ffff02a224 */ /* 0x000fe200078e0a02 */
[----:B------:R-:W-:Y:S01]  /*19d0*/  ISETP.GT.U32.AND P2, PT, R0, R6, PT ;  /* 0x000000060000720c */ /* 0x000fe20003f44070 */
[----:B------:R-:W-:Y:S01]  /*19e0*/  IMAD.HI.U32 R10, R3, R18, RZ ;  /* 0x00000012030a7227 */ /* 0x000fe200078e00ff */
[----:B------:R-:W-:Y:S01]  /*19f0*/  STL [R1+0x3c], R16 ;  /* 0x00003c1001007387 */ /* 0x000fe20000100800 */
[----:B------:R-:W-:-:S02]  /*1a00*/  IABS R13, R5 ;  /* 0x00000005000d7213 */ /* 0x000fc40000000000 */
[----:B------:R-:W-:Y:S01]  /*1a10*/  IMAD.MOV R10, RZ, RZ, -R10 ;  /* 0x000000ffff0a7224 */ /* 0x000fe200078e0a0a */
[----:B------:R0:W-:Y:S03]  /*1a20*/  STL [R1+0x50], R2 ;  /* 0x0000500201007387 */ /* 0x0001e60000100800 */
[--C-:B------:R-:W-:Y:S02]  /*1a30*/  @!P6 IMAD.IADD R4, R4, 0x1, -R0.reuse ;  /* 0x000000010404e824 */ /* 0x100fe400078e0a00 */
[----:B------:R-:W-:Y:S01]  /*1a40*/  @!P3 IMAD.IADD R17, R17, 0x1, -R0 ;  /* 0x000000011111b824 */ /* 0x000fe200078e0a00 */
[----:B------:R-:W-:Y:S01]  /*1a50*/  ISETP.GE.AND P3, PT, R5, RZ, PT ;  /* 0x000000ff0500720c */ /* 0x000fe20003f66270 */
[----:B------:R-:W-:Y:S01]  /*1a60*/  IMAD R18, R0, R10, R18 ;  /* 0x0000000a00127224 */ /* 0x000fe200078e0212 */
[----:B------:R-:W-:Y:S01]  /*1a70*/  LOP3.LUT R5, R28, 0x60, RZ, 0xfc, !PT ;  /* 0x000000601c057812 */ /* 0x000fe200078efcff */
[----:B------:R-:W-:-:S03]  /*1a80*/  IMAD.HI.U32 R10, R3, R12, RZ ;  /* 0x0000000c030a7227 */ /* 0x000fc600078e00ff */
[----:B------:R-:W-:Y:S01]  /*1a90*/  ISETP.GT.U32.AND P6, PT, R0, R18, PT ;  /* 0x000000120000720c */ /* 0x000fe20003fc4070 */
[----:B0-----:R-:W-:Y:S01]  /*1aa0*/  IMAD.MOV.U32 R2, RZ, RZ, R14 ;  /* 0x000000ffff027224 */ /* 0x001fe200078e000e */
[----:B------:R-:W-:Y:S01]  /*1ab0*/  LOP3.LUT R14, R28, 0x5e, RZ, 0xfc, !PT ;  /* 0x0000005e1c0e7812 */ /* 0x000fe200078efcff */
[----:B------:R-:W-:Y:S01]  /*1ac0*/  @!P2 IMAD.IADD R6, R6, 0x1, -R0 ;  /* 0x000000010606a824 */ /* 0x000fe200078e0a00 */
[----:B------:R-:W-:Y:S01]  /*1ad0*/  ISETP.GE.AND P2, PT, R7, RZ, PT ;  /* 0x000000ff0700720c */ /* 0x000fe20003f46270 */
[----:B------:R-:W-:Y:S01]  /*1ae0*/  @!P5 IMAD.MOV R2, RZ, RZ, -R2 ;  /* 0x000000ffff02d224 */ /* 0x000fe200078e0a02 */
[----:B------:R-:W-:Y:S01]  /*1af0*/  ISETP.GE.AND P5, PT, R11, RZ, PT ;  /* 0x000000ff0b00720c */ /* 0x000fe20003fa6270 */
[----:B------:R-:W-:Y:S01]  /*1b00*/  IMAD.HI.U32 R11, R3, R13, RZ ;  /* 0x0000000d030b7227 */ /* 0x000fe200078e00ff */
[----:B------:R-:W-:Y:S02]  /*1b10*/  IABS R15, R14 ;  /* 0x0000000e000f7213 */ /* 0x000fe40000000000 */
[----:B------:R0:W-:Y:S01]  /*1b20*/  STL [R1+0x54], R2 ;  /* 0x0000540201007387 */ /* 0x0001e20000100800 */
[----:B------:R-:W-:-:S02]  /*1b30*/  IMAD.MOV R10, RZ, RZ, -R10 ;  /* 0x000000ffff0a7224 */ /* 0x000fc400078e0a0a */
[----:B------:R-:W-:Y:S02]  /*1b40*/  IMAD.MOV R7, RZ, RZ, -R11 ;  /* 0x000000ffff077224 */ /* 0x000fe400078e0a0b */
[C---:B------:R-:W-:Y:S01]  /*1b50*/  IMAD R12, R0.reuse, R10, R12 ;  /* 0x0000000a000c7224 */ /* 0x040fe200078e020c */
[----:B------:R-:W-:Y:S01]  /*1b60*/  IABS R10, R5 ;  /* 0x00000005000a7213 */ /* 0x000fe20000000000 */
[----:B------:R-:W-:Y:S01]  /*1b70*/  IMAD R13, R0, R7, R13 ;  /* 0x00000007000d7224 */ /* 0x000fe200078e020d */
[----:B------:R-:W-:Y:S01]  /*1b80*/  LOP3.LUT R7, R28, 0x5a, RZ, 0xfc, !PT ;  /* 0x0000005a1c077812 */ /* 0x000fe200078efcff */
[----:B------:R-:W-:Y:S02]  /*1b90*/  @!P6 IMAD.IADD R18, R18, 0x1, -R0 ;  /* 0x000000011212e824 */ /* 0x000fe400078e0a00 */
[----:B0-----:R-:W-:Y:S01]  /*1ba0*/  IMAD.MOV.U32 R2, RZ, RZ, R4 ;  /* 0x000000ffff027224 */ /* 0x001fe200078e0004 */
[----:B------:R-:W-:Y:S01]  /*1bb0*/  LOP3.LUT R4, R28, 0x5c, RZ, 0xfc, !PT ;  /* 0x0000005c1c047812 */ /* 0x000fe200078efcff */
[----:B------:R-:W-:Y:S01]  /*1bc0*/  IMAD.HI.U32 R16, R3, R10, RZ ;  /* 0x0000000a03107227 */ /* 0x000fe200078e00ff */
[----:B------:R-:W-:-:S02]  /*1bd0*/  ISETP.GT.U32.AND P6, PT, R0, R18, PT ;  /* 0x000000120000720c */ /* 0x000fc40003fc4070 */
[----:B------:R-:W-:Y:S01]  /*1be0*/  IABS R11, R4 ;  /* 0x00000004000b7213 */ /* 0x000fe20000000000 */
[----:B------:R-:W-:Y:S01]  /*1bf0*/  @!P4 IMAD.MOV R2, RZ, RZ, -R2 ;  /* 0x000000ffff02c224 */ /* 0x000fe200078e0a02 */
[----:B------:R-:W-:Y:S01]  /*1c00*/  ISETP.GT.U32.AND P4, PT, R0, R17, PT ;  /* 0x000000110000720c */ /* 0x000fe20003f84070 */
[----:B------:R-:W-:-:S03]  /*1c10*/  IMAD.MOV R16, RZ, RZ, -R16 ;  /* 0x000000ffff107224 */ /* 0x000fc600078e0a10 */
[----:B------:R0:W-:Y:S01]  /*1c20*/  STL [R1+0x74], R2 ;  /* 0x0000740201007387 */ /* 0x0001e20000100800 */
[----:B------:R-:W-:Y:S02]  /*1c30*/  IMAD R10, R0, R16, R10 ;  /* 0x00000010000a7224 */ /* 0x000fe400078e020a */
[----:B------:R-:W-:-:S04]  /*1c40*/  IMAD.HI.U32 R16, R3, R15, RZ ;  /* 0x0000000f03107227 */ /* 0x000fc800078e00ff */
[--C-:B------:R-:W-:Y:S01]  /*1c50*/  @!P6 IMAD.IADD R18, R18, 0x1, -R0.reuse ;  /* 0x000000011212e824 */ /* 0x100fe200078e0a00 */
[----:B------:R-:W-:Y:S01]  /*1c60*/  ISETP.GE.AND P6, PT, R5, RZ, PT ;  /* 0x000000ff0500720c */ /* 0x000fe20003fc6270 */
[----:B------:R-:W-:Y:S01]  /*1c70*/  @!P4 IMAD.IADD R17, R17, 0x1, -R0 ;  /* 0x000000011111c824 */ /* 0x000fe200078e0a00 */
[----:B------:R-:W-:Y:S01]  /*1c80*/  ISETP.GT.U32.AND P4, PT, R0, R13, PT ;  /* 0x0000000d0000720c */ /* 0x000fe20003f84070 */
[----:B0-----:R-:W-:Y:S01]  /*1c90*/  IMAD.MOV.U32 R2, RZ, RZ, R6 ;  /* 0x000000ffff027224 */ /* 0x001fe200078e0006 */
[----:B------:R-:W-:Y:S01]  /*1ca0*/  IABS R6, R7 ;  /* 0x0000000700067213 */ /* 0x000fe20000000000 */
[----:B------:R-:W-:-:S04]  /*1cb0*/  IMAD.HI.U32 R5, R3, R11, RZ ;  /* 0x0000000b03057227 */ /* 0x000fc800078e00ff */
[----:B------:R-:W-:Y:S01]  /*1cc0*/  @!P1 IMAD.MOV R2, RZ, RZ, -R2 ;  /* 0x000000ffff029224 */ /* 0x000fe200078e0a02 */
[C---:B------:R-:W-:Y:S01]  /*1cd0*/  ISETP.GT.U32.AND P1, PT, R0.reuse, R12, PT ;  /* 0x0000000c0000720c */ /* 0x040fe20003f24070 */
[----:B------:R-:W-:Y:S02]  /*1ce0*/  IMAD.MOV R16, RZ, RZ, -R16 ;  /* 0x000000ffff107224 */ /* 0x000fe400078e0a10 */
[----:B------:R-:W-:Y:S01]  /*1cf0*/  IMAD.MOV R5, RZ, RZ, -R5 ;  /* 0x000000ffff057224 */ /* 0x000fe200078e0a05 */
[----:B------:R0:W-:Y:S01]  /*1d00*/  STL [R1+0x78], R2 ;  /* 0x0000780201007387 */ /* 0x0001e20000100800 */
[----:B------:R-:W-:Y:S02]  /*1d10*/  @!P4 IMAD.IADD R13, R13, 0x1, -R0 ;  /* 0x000000010d0dc824 */ /* 0x000fe400078e0a00 */
[C---:B------:R-:W-:Y:S02]  /*1d20*/  IMAD R15, R0.reuse, R16, R15 ;  /* 0x00000010000f7224 */ /* 0x040fe400078e020f */
[C---:B------:R-:W-:Y:S01]  /*1d30*/  IMAD R11, R0.reuse, R5, R11 ;  /* 0x00000005000b7224 */ /* 0x040fe200078e020b */
[----:B------:R-:W-:-:S02]  /*1d40*/  ISETP.GT.U32.AND P4, PT, R0, R13, PT ;  /* 0x0000000d0000720c */ /* 0x000fc40003f84070 */
[----:B------:R-:W-:Y:S01]  /*1d50*/  LOP3.LUT R5, R28, 0x58, RZ, 0xfc, !PT ;  /* 0x000000581c057812 */ /* 0x000fe200078efcff */
[----:B------:R-:W-:Y:S01]  /*1d60*/  @!P1 IMAD.IADD R12, R12, 0x1, -R0 ;  /* 0x000000010c0c9824 */ /* 0x000fe200078e0a00 */
[----:B------:R-:W-:Y:S01]  /*1d70*/  ISETP.GT.U32.AND P1, PT, R0, R10, PT ;  /* 0x0000000a0000720c */ /* 0x000fe20003f24070 */
[----:B0-----:R-:W-:Y:S02]  /*1d80*/  IMAD.MOV.U32 R2, RZ, RZ, R17 ;  /* 0x000000ffff027224 */ /* 0x001fe400078e0011 */
[----:B------:R-:W-:-:S04]  /*1d90*/  IMAD.HI.U32 R17, R3, R6, RZ ;  /* 0x0000000603117227 */ /* 0x000fc800078e00ff */
[----:B------:R-:W-:Y:S01]  /*1da0*/  @!P0 IMAD.MOV R2, RZ, RZ, -R2 ;  /* 0x000000ffff028224 */ /* 0x000fe200078e0a02 */
[C---:B------:R-:W-:Y:S01]  /*1db0*/  ISETP.GT.U32.AND P0, PT, R0.reuse, R12, PT ;  /* 0x0000000c0000720c */ /* 0x040fe20003f04070 */
[--C-:B------:R-:W-:Y:S01]  /*1dc0*/  @!P4 IMAD.IADD R13, R13, 0x1, -R0.reuse ;  /* 0x000000010d0dc824 */ /* 0x100fe200078e0a00 */
[----:B------:R-:W-:Y:S02]  /*1dd0*/  ISETP.GT.U32.AND P4, PT, R0, R11, PT ;  /* 0x0000000b0000720c */ /* 0x000fe40003f84070 */
[----:B------:R0:W-:Y:S01]  /*1de0*/  STL [R1+0x6c], R2 ;  /* 0x00006c0201007387 */ /* 0x0001e20000100800 */
[----:B------:R-:W-:-:S05]  /*1df0*/  @!P1 IMAD.IADD R10, R10, 0x1, -R0 ;  /* 0x000000010a0a9824 */ /* 0x000fca00078e0a00 */
[----:B------:R-:W-:-:S03]  /*1e00*/  ISETP.GT.U32.AND P1, PT, R0, R10, PT ;  /* 0x0000000a0000720c */ /* 0x000fc60003f24070 */
[----:B------:R-:W-:Y:S01]  /*1e10*/  @!P0 IMAD.IADD R12, R12, 0x1, -R0 ;  /* 0x000000010c0c8824 */ /* 0x000fe200078e0a00 */
[----:B------:R-:W-:Y:S01]  /*1e20*/  ISETP.GT.U32.AND P0, PT, R0, R15, PT ;  /* 0x0000000f0000720c */ /* 0x000fe20003f04070 */
[----:B0-----:R-:W-:Y:S02]  /*1e30*/  IMAD.MOV.U32 R2, RZ, RZ, R18 ;  /* 0x000000ffff027224 */ /* 0x001fe400078e0012 */
[----:B------:R-:W-:Y:S02]  /*1e40*/  IMAD.MOV.U32 R8, RZ, RZ, R12 ;  /* 0x000000ffff087224 */ /* 0x000fe400078e000c */
[----:B------:R-:W-:Y:S01]  /*1e50*/  @!P5 IMAD.MOV R2, RZ, RZ, -R2 ;  /* 0x000000ffff02d224 */ /* 0x000fe200078e0a02 */
[----:B------:R-:W-:Y:S01]  /*1e60*/  ISETP.GE.AND P5, PT, R14, RZ, PT ;  /* 0x000000ff0e00720c */ /* 0x000fe20003fa6270 */
[----:B------:R-:W-:Y:S01]  /*1e70*/  IMAD.MOV R14, RZ, RZ, -R17 ;  /* 0x000000ffff0e7224 */ /* 0x000fe200078e0a11 */
[----:B------:R-:W-:Y:S01]  /*1e80*/  LOP3.LUT R17, R28, 0x3c, RZ, 0xfc, !PT ;  /* 0x0000003c1c117812 */ /* 0x000fe200078efcff */
[----:B------:R-:W-:Y:S01]  /*1e90*/  @!P2 IMAD.MOV R8, RZ, RZ, -R8 ;  /* 0x000000ffff08a224 */ /* 0x000fe200078e0a08 */
[----:B------:R0:W-:Y:S01]  /*1ea0*/  STL [R1+0x58], R2 ;  /* 0x0000580201007387 */ /* 0x0001e20000100800 */
[----:B------:R-:W-:Y:S01]  /*1eb0*/  IMAD R6, R0, R14, R6 ;  /* 0x0000000e00067224 */ /* 0x000fe200078e0206 */
[----:B------:R-:W-:Y:S01]  /*1ec0*/  IABS R14, R5 ;  /* 0x00000005000e7213 */ /* 0x000fe20000000000 */
[--C-:B------:R-:W-:Y:S01]  /*1ed0*/  @!P0 IMAD.IADD R15, R15, 0x1, -R0.reuse ;  /* 0x000000010f0f8824 */ /* 0x100fe200078e0a00 */
[----:B------:R-:W-:Y:S01]  /*1ee0*/  ISETP.GE.AND P2, PT, R4, RZ, PT ;  /* 0x000000ff0400720c */ /* 0x000fe20003f46270 */
[----:B------:R-:W-:Y:S01]  /*1ef0*/  @!P4 IMAD.IADD R11, R11, 0x1, -R0 ;  /* 0x000000010b0bc824 */ /* 0x000fe200078e0a00 */
[----:B------:R-:W-:Y:S01]  /*1f00*/  STL [R1+0x5c], R8 ;  /* 0x00005c0801007387 */ /* 0x000fe20000100800 */
[----:B------:R-:W-:Y:S01]  /*1f10*/  IMAD.MOV.U32 R12, RZ, RZ, R14 ;  /* 0x000000ffff0c7224 */ /* 0x000fe200078e000e */
[----:B------:R-:W-:Y:S01]  /*1f20*/  ISETP.GT.U32.AND P0, PT, R0, R15, PT ;  /* 0x0000000f0000720c */ /* 0x000fe20003f04070 */
[----:B------:R-:W-:Y:S01]  /*1f30*/  @!P1 IMAD.IADD R10, R10, 0x1, -R0 ;  /* 0x000000010a0a9824 */ /* 0x000fe200078e0a00 */
[----:B------:R-:W-:Y:S01]  /*1f40*/  ISETP.GE.AND P1, PT, R7, RZ, PT ;  /* 0x000000ff0700720c */ /* 0x000fe20003f26270 */
[----:B0-----:R-:W-:Y:S01]  /*1f50*/  IMAD.MOV.U32 R2, RZ, RZ, R13 ;  /* 0x000000ffff027224 */ /* 0x001fe200078e000d */
[----:B------:R-:W-:Y:S01]  /*1f60*/  LOP3.LUT R7, R28, 0x56, RZ, 0xfc, !PT ;  /* 0x000000561c077812 */ /* 0x000fe200078efcff */
[----:B------:R-:W-:Y:S01]  /*1f70*/  IMAD.HI.U32 R4, R3, R12, RZ ;  /* 0x0000000c03047227 */ /* 0x000fe200078e00ff */
[----:B------:R-:W-:-:S02]  /*1f80*/  ISETP.GT.U32.AND P4, PT, R0, R11, PT ;  /* 0x0000000b0000720c */ /* 0x000fc40003f84070 */
[----:B------:R-:W-:Y:S01]  /*1f90*/  IABS R14, R7 ;  /* 0x00000007000e7213 */ /* 0x000fe20000000000 */
[----:B------:R-:W-:Y:S01]  /*1fa0*/  @!P3 IMAD.MOV R2, RZ, RZ, -R2 ;  /* 0x000000ffff02b224 */ /* 0x000fe200078e0a02 */
[----:B------:R-:W-:Y:S01]  /*1fb0*/  ISETP.GT.U32.AND P3, PT, R0, R6, PT ;  /* 0x000000060000720c */ /* 0x000fe20003f64070 */
[----:B------:R-:W-:Y:S01]  /*1fc0*/  IMAD.MOV R4, RZ, RZ, -R4 ;  /* 0x000000ffff047224 */ /* 0x000fe200078e0a04 */
[----:B------:R-:W-:Y:S01]  /*1fd0*/  LOP3.LUT R13, R28, 0x54, RZ, 0xfc, !PT ;  /* 0x000000541c0d7812 */ /* 0x000fe200078efcff */
[----:B------:R-:W-:Y:S01]  /*1fe0*/  IMAD.HI.U32 R16, R3, R14, RZ ;  /* 0x0000000e03107227 */ /* 0x000fe200078e00ff */
[----:B------:R0:W-:Y:S03]  /*1ff0*/  STL [R1+0x100], R2 ;  /* 0x0001000201007387 */ /* 0x0001e60000100800 */
[----:B------:R-:W-:Y:S01]  /*2000*/  IMAD R12, R0, R4, R12 ;  /* 0x00000004000c7224 */ /* 0x000fe200078e020c */
[----:B------:R-:W-:Y:S01]  /*2010*/  IABS R4, R13 ;  /* 0x0000000d00047213 */ /* 0x000fe20000000000 */
[----:B------:R-:W-:Y:S01]  /*2020*/  @!P0 IMAD.IADD R15, R15, 0x1, -R0 ;  /* 0x000000010f0f8824 */ /* 0x000fe200078e0a00 */
[----:B------:R-:W-:Y:S01]  /*2030*/  ISETP.GE.AND P0, PT, R5, RZ, PT ;  /* 0x000000ff0500720c */ /* 0x000fe20003f06270 */
[----:B------:R-:W-:Y:S01]  /*2040*/  IMAD.MOV R16, RZ, RZ, -R16 ;  /* 0x000000ffff107224 */ /* 0x000fe200078e0a10 */
[----:B------:R-:W-:Y:S01]  /*2050*/  LOP3.LUT R5, R28, 0x52, RZ, 0xfc, !PT ;  /* 0x000000521c057812 */ /* 0x000fe200078efcff */
[----:B------:R-:W-:-:S02]  /*2060*/  @!P3 IMAD.IADD R6, R6, 0x1, -R0 ;  /* 0x000000010606b824 */ /* 0x000fc400078e0a00 */
[----:B0-----:R-:W-:Y:S02]  /*2070*/  IMAD.MOV.U32 R2, RZ, RZ, R10 ;  /* 0x000000ffff027224 */ /* 0x001fe400078e000a */
[----:B------:R-:W-:Y:S01]  /*2080*/  @!P4 IMAD.IADD R11, R11, 0x1, -R0 ;  /* 0x000000010b0bc824 */ /* 0x000fe200078e0a00 */
[C---:B------:R-:W-:Y:S01]  /*2090*/  ISETP.GT.U32.AND P3, PT, R0.reuse, R6, PT ;  /* 0x000000060000720c */ /* 0x040fe20003f64070 */
[----:B------:R-:W-:Y:S01]  /*20a0*/  @!P6 IMAD.MOV R2, RZ, RZ, -R2 ;  /* 0x000000ffff02e224 */ /* 0x000fe200078e0a02 */
[C---:B------:R-:W-:Y:S01]  /*20b0*/  ISETP.GT.U32.AND P6, PT, R0.reuse, R12, PT ;  /* 0x0000000c0000720c */ /* 0x040fe20003fc4070 */
[----:B------:R-:W-:Y:S01]  /*20c0*/  IMAD.HI.U32 R10, R3, R4, RZ ;  /* 0x00000004030a7227 */ /* 0x000fe200078e00ff */
[----:B------:R-:W-:Y:S02]  /*20d0*/  ISETP.GE.AND P4, PT, R7, RZ, PT ;  /* 0x000000ff0700720c */ /* 0x000fe40003f86270 */
[----:B------:R0:W-:Y:S01]  /*20e0*/  STL [R1+0x104], R2 ;  /* 0x0001040201007387 */ /* 0x0001e20000100800 */
[----:B------:R-:W-:Y:S01]  /*20f0*/  IMAD R7, R0, R16, R14 ;  /* 0x0000001000077224 */ /* 0x000fe200078e020e */
[----:B------:R-:W-:Y:S01]  /*2100*/  IABS R14, R5 ;  /* 0x00000005000e7213 */ /* 0x000fe20000000000 */
[----:B------:R-:W-:-:S02]  /*2110*/  IMAD.MOV R10, RZ, RZ, -R10 ;  /* 0x000000ffff0a7224 */ /* 0x000fc400078e0a0a */
[----:B------:R-:W-:Y:S01]  /*2120*/  IMAD.MOV.U32 R8, RZ, RZ, R11 ;  /* 0x000000ffff087224 */ /* 0x000fe200078e000b */
[----:B------:R-:W-:Y:S01]  /*2130*/  LOP3.LUT R11, R28, 0x50, RZ, 0xfc, !PT ;  /* 0x000000501c0b7812 */ /* 0x000fe200078efcff */
[--C-:B------:R-:W-:Y:S01]  /*2140*/  @!P3 IMAD.IADD R6, R6, 0x1, -R0.reuse ;  /* 0x000000010606b824 */ /* 0x100fe200078e0a00 */
[----:B------:R-:W-:Y:S01]  /*2150*/  ISETP.GT.U32.AND P3, PT, R0, R7, PT ;  /* 0x000000070000720c */ /* 0x000fe20003f64070 */
[----:B------:R-:W-:Y:S02]  /*2160*/  @!P6 IMAD.IADD R12, R12, 0x1, -R0 ;  /* 0x000000010c0ce824 */ /* 0x000fe400078e0a00 */
[----:B0-----:R-:W-:Y:S02]  /*2170*/  IMAD.MOV.U32 R2, RZ, RZ, R15 ;  /* 0x000000ffff027224 */ /* 0x001fe400078e000f */
[C---:B------:R-:W-:Y:S01]  /*2180*/  IMAD R4, R0.reuse, R10, R4 ;  /* 0x0000000a00047224 */ /* 0x040fe200078e0204 */
[----:B------:R-:W-:Y:S01]  /*2190*/  ISETP.GT.U32.AND P6, PT, R0, R12, PT ;  /* 0x0000000c0000720c */ /* 0x000fe20003fc4070 */
[----:B------:R-:W-:Y:S01]  /*21a0*/  @!P5 IMAD.MOV R2, RZ, RZ, -R2 ;  /* 0x000000ffff02d224 */ /* 0x000fe200078e0a02 */
[----:B------:R-:W-:Y:S01]  /*21b0*/  ISETP.GE.AND P5, PT, R13, RZ, PT ;  /* 0x000000ff0d00720c */ /* 0x000fe20003fa6270 */
[----:B------:R-:W-:Y:S01]  /*21c0*/  @!P2 IMAD.MOV R8, RZ, RZ, -R8 ;  /* 0x000000ffff08a224 */ /* 0x000fe200078e0a08 */
[----:B------:R-:W-:-:S02]  /*21d0*/  LOP3.LUT R13, R28, 0x4e, RZ, 0xfc, !PT ;  /* 0x0000004e1c0d7812 */ /* 0x000fc400078efcff */
[----:B------:R0:W-:Y:S01]  /*21e0*/  STL [R1+0xe4], R2 ;  /* 0x0000e40201007387 */ /* 0x0001e20000100800 */
[--C-:B------:R-:W-:Y:S01]  /*21f0*/  @!P3 IMAD.IADD R7, R7, 0x1, -R0.reuse ;  /* 0x000000010707b824 */ /* 0x100fe200078e0a00 */
[----:B------:R-:W-:Y:S02]  /*2200*/  IABS R10, R13 ;  /* 0x0000000d000a7213 */ /* 0x000fe40000000000 */
[----:B------:R-:W-:Y:S01]  /*2210*/  STL [R1+0xe8], R8 ;  /* 0x0000e80801007387 */ /* 0x000fe20000100800 */
[----:B------:R-:W-:Y:S02]  /*2220*/  ISETP.GE.AND P2, PT, R5, RZ, PT ;  /* 0x000000ff0500720c */ /* 0x000fe40003f46270 */
[----:B------:R-:W-:Y:S01]  /*2230*/  ISETP.GT.U32.AND P3, PT, R0, R7, PT ;  /* 0x000000070000720c */ /* 0x000fe20003f64070 */
[----:B------:R-:W-:Y:S01]  /*2240*/  @!P6 IMAD.IADD R12, R12, 0x1, -R0 ;  /* 0x000000010c0ce824 */ /* 0x000fe200078e0a00 */
[----:B------:R-:W-:Y:S01]  /*2250*/  ISETP.GE.AND P6, PT, R11, RZ, PT ;  /* 0x000000ff0b00720c */ /* 0x000fe20003fc6270 */
[----:B0-----:R-:W-:Y:S01]  /*2260*/  IMAD.MOV.U32 R2, RZ, RZ, R6 ;  /* 0x000000ffff027224 */ /* 0x001fe200078e0006 */
[----:B------:R-:W-:Y:S01]  /*2270*/  IABS R11, R11 ;  /* 0x0000000b000b7213 */ /* 0x000fe20000000000 */
[----:B------:R-:W-:Y:S01]  /*2280*/  IMAD.HI.U32 R6, R3, R14, RZ ;  /* 0x0000000e03067227 */ /* 0x000fe200078e00ff */
[----:B------:R-:W-:-:S03]  /*2290*/  LOP3.LUT R5, R28, 0x4c, RZ, 0xfc, !PT ;  /* 0x0000004c1c057812 */ /* 0x000fc600078efcff */
[----:B------:R-:W-:Y:S01]  /*22a0*/  @!P1 IMAD.MOV R2, RZ, RZ, -R2 ;  /* 0x000000ffff029224 */ /* 0x000fe200078e0a02 */
[C---:B------:R-:W-:Y:S01]  /*22b0*/  ISETP.GT.U32.AND P1, PT, R0.reuse, R4, PT ;  /* 0x000000040000720c */ /* 0x040fe20003f24070 */
[----:B------:R-:W-:Y:S02]  /*22c0*/  IMAD.MOV R6, RZ, RZ, -R6 ;  /* 0x000000ffff067224 */ /* 0x000fe400078e0a06 */
[----:B------:R-:W-:Y:S01]  /*22d0*/  @!P3 IMAD.IADD R7, R7, 0x1, -R0 ;  /* 0x000000010707b824 */ /* 0x000fe200078e0a00 */
[----:B------:R0:W-:Y:S01]  /*22e0*/  STL [R1+0xfc], R2 ;  /* 0x0000fc0201007387 */ /* 0x0001e20000100800 */
[----:B------:R-:W-:Y:S01]  /*22f0*/  IMAD R14, R0, R6, R14 ;  /* 0x00000006000e7224 */ /* 0x000fe200078e020e */
[----:B------:R-:W-:-:S04]  /*2300*/  IABS R6, R5 ;  /* 0x0000000500067213 */ /* 0x000fc80000000000 */
[----:B------:R-:W-:-:S03]  /*2310*/  ISETP.GT.U32.AND P3, PT, R0, R14, PT ;  /* 0x0000000e0000720c */ /* 0x000fc60003f64070 */
[----:B------:R-:W-:Y:S02]  /*2320*/  @!P1 IMAD.IADD R4, R4, 0x1, -R0 ;  /* 0x0000000104049824 */ /* 0x000fe400078e0a00 */
[----:B0-----:R-:W-:Y:S02]  /*2330*/  IMAD.MOV.U32 R2, RZ, RZ, R12 ;  /* 0x000000ffff027224 */ /* 0x001fe400078e000c */
[----:B------:R-:W-:Y:S01]  /*2340*/  IMAD.HI.U32 R12, R3, R11, RZ ;  /* 0x0000000b030c7227 */ /* 0x000fe200078e00ff */
[----:B------:R-:W-:-:S03]  /*2350*/  ISETP.GT.U32.AND P1, PT, R0, R4, PT ;  /* 0x000000040000720c */ /* 0x000fc60003f24070 */
[----:B------:R-:W-:Y:S01]  /*2360*/  @!P0 IMAD.MOV R2, RZ, RZ, -R2 ;  /* 0x000000ffff028224 */ /* 0x000fe200078e0a02 */
[----:B------:R-:W-:Y:S01]  /*2370*/  ISETP.GE.AND P0, PT, R13, RZ, PT ;  /* 0x000000ff0d00720c */ /* 0x000fe20003f06270 */
[----:B------:R-:W-:Y:S02]  /*2380*/  IMAD.MOV R12, RZ, RZ, -R12 ;  /* 0x000000ffff0c7224 */ /* 0x000fe400078e0a0c */
[--C-:B------:R-:W-:Y:S01]  /*2390*/  @!P3 IMAD.IADD R14, R14, 0x1, -R0.reuse ;  /* 0x000000010e0eb824 */ /* 0x100fe200078e0a00 */
[----:B------:R0:W-:Y:S01]  /*23a0*/  STL [R1+0xf8], R2 ;  /* 0x0000f80201007387 */ /* 0x0001e20000100800 */
[----:B------:R-:W-:Y:S01]  /*23b0*/  IMAD R11, R0, R12, R11 ;  /* 0x0000000c000b7224 */ /* 0x000fe200078e020b */
[----:B------:R-:W-:Y:S02]  /*23c0*/  LOP3.LUT R12, R28, 0x48, RZ, 0xfc, !PT ;  /* 0x000000481c0c7812 */ /* 0x000fe400078efcff */
[----:B------:R-:W-:Y:S01]  /*23d0*/  ISETP.GT.U32.AND P3, PT, R0, R14, PT ;  /* 0x0000000e0000720c */ /* 0x000fe20003f64070 */
[----:B------:R-:W-:Y:S01]  /*23e0*/  @!P1 IMAD.IADD R4, R4, 0x1, -R0 ;  /* 0x0000000104049824 */ /* 0x000fe200078e0a00 */
[----:B------:R-:W-:Y:S01]  /*23f0*/  ISETP.GT.U32.AND P1, PT, R0, R11, PT ;  /* 0x0000000b0000720c */ /* 0x000fe20003f24070 */
[----:B0-----:R-:W-:-:S02]  /*2400*/  IMAD.MOV.U32 R2, RZ, RZ, R7 ;  /* 0x000000ffff027224 */ /* 0x001fc400078e0007 */
[----:B------:R-:W-:-:S04]  /*2410*/  IMAD.HI.U32 R7, R3, R10, RZ ;  /* 0x0000000a03077227 */ /* 0x000fc800078e00ff */
[----:B------:R-:W-:Y:S01]  /*2420*/  @!P4 IMAD.MOV R2, RZ, RZ, -R2 ;  /* 0x000000ffff02c224 */ /* 0x000fe200078e0a02 */
[----:B------:R-:W-:Y:S01]  /*2430*/  ISETP.GE.AND P4, PT, R5, RZ, PT ;  /* 0x000000ff0500720c */ /* 0x000fe20003f86270 */
[----:B------:R-:W-:Y:S02]  /*2440*/  IMAD.MOV R7, RZ, RZ, -R7 ;  /* 0x000000ffff077224 */ /* 0x000fe400078e0a07 */
[----:B------:R-:W-:Y:S01]  /*2450*/  IMAD.HI.U32 R5, R3, R6, RZ ;  /* 0x0000000603057227 */ /* 0x000fe200078e00ff */
[----:B------:R0:W-:Y:S03]  /*2460*/  STL [R1+0xf0], R2 ;  /* 0x0000f00201007387 */ /* 0x0001e60000100800 */
[----:B------:R-:W-:Y:S01]  /*2470*/  IMAD R10, R0, R7, R10 ;  /* 0x00000007000a7224 */ /* 0x000fe200078e020a */
[----:B------:R-:W-:Y:S01]  /*2480*/  LOP3.LUT R7, R28, 0x46, RZ, 0xfc, !PT ;  /* 0x000000461c077812 */ /* 0x000fe200078efcff */
[----:B------:R-:W-:-:S02]  /*2490*/  @!P1 IMAD.IADD R11, R11, 0x1, -R0 ;  /* 0x000000010b0b9824 */ /* 0x000fc400078e0a00 */
[----:B------:R-:W-:Y:S01]  /*24a0*/  IMAD.MOV R5, RZ, RZ, -R5 ;  /* 0x000000ffff057224 */ /* 0x000fe200078e0a05 */
[----:B------:R-:W-:Y:S01]  /*24b0*/  IABS R16, R7 ;  /* 0x0000000700107213 */ /* 0x000fe20000000000 */
[----:B------:R-:W-:Y:S01]  /*24c0*/  @!P3 IMAD.IADD R14, R14, 0x1, -R0 ;  /* 0x000000010e0eb824 */ /* 0x000fe200078e0a00 */
[----:B------:R-:W-:Y:S01]  /*24d0*/  ISETP.GT.U32.AND P1, PT, R0, R11, PT ;  /* 0x0000000b0000720c */ /* 0x000fe20003f24070 */
[----:B0-----:R-:W-:Y:S01]  /*24e0*/  IMAD.MOV.U32 R2, RZ, RZ, R4 ;  /* 0x000000ffff027224 */ /* 0x001fe200078e0004 */
[----:B------:R-:W-:Y:S01]  /*24f0*/  LOP3.LUT R4, R28, 0x4a, RZ, 0xfc, !PT ;  /* 0x0000004a1c047812 */ /* 0x000fe200078efcff */
[C---:B------:R-:W-:Y:S01]  /*2500*/  IMAD R6, R0.reuse, R5, R6 ;  /* 0x0000000500067224 */ /* 0x040fe200078e0206 */
[----:B------:R-:W-:Y:S01]  /*2510*/  IABS R5, R12 ;  /* 0x0000000c00057213 */ /* 0x000fe20000000000 */
[----:B------:R-:W-:Y:S01]  /*2520*/  @!P5 IMAD.MOV R2, RZ, RZ, -R2 ;  /* 0x000000ffff02d224 */ /* 0x000fe200078e0a02 */
[C---:B------:R-:W-:Y:S02]  /*2530*/  ISETP.GT.U32.AND P5, PT, R0.reuse, R10, PT ;  /* 0x0000000a0000720c */ /* 0x040fe40003fa4070 */
[----:B------:R-:W-:Y:S01]  /*2540*/  IABS R13, R4 ;  /* 0x00000004000d7213 */ /* 0x000fe20000000000 */
[----:B------:R-:W-:Y:S01]  /*2550*/  IMAD.HI.U32 R15, R3, R5, RZ ;  /* 0x00000005030f7227 */ /* 0x000fe200078e00ff */
[----:B------:R0:W-:Y:S01]  /*2560*/  STL [R1+0xf4], R2 ;  /* 0x0000f40201007387 */ /* 0x0001e20000100800 */
[----:B------:R-:W-:-:S02]  /*2570*/  ISETP.GT.U32.AND P3, PT, R0, R6, PT ;  /* 0x000000060000720c */ /* 0x000fc40003f64070 */
[----:B------:R-:W-:Y:S02]  /*2580*/  IMAD.MOV R15, RZ, RZ, -R15 ;  /* 0x000000ffff0f7224 */ /* 0x000fe400078e0a0f */
[--C-:B------:R-:W-:Y:S01]  /*2590*/  @!P1 IMAD.IADD R11, R11, 0x1, -R0.reuse ;  /* 0x000000010b0b9824 */ /* 0x100fe200078e0a00 */
[----:B------:R-:W-:Y:S01]  /*25a0*/  ISETP.GE.AND P1, PT, R12, RZ, PT ;  /* 0x000000ff0c00720c */ /* 0x000fe20003f26270 */
[----:B------:R-:W-:Y:S02]  /*25b0*/  IMAD R5, R0, R15, R5 ;  /* 0x0000000f00057224 */ /* 0x000fe400078e0205 */
[----:B------:R-:W-:Y:S02]  /*25c0*/  @!P5 IMAD.IADD R10, R10, 0x1, -R0 ;  /* 0x000000010a0ad824 */ /* 0x000fe400078e0a00 */
[----:B0-----:R-:W-:Y:S02]  /*25d0*/  IMAD.MOV.U32 R2, RZ, RZ, R14 ;  /* 0x000000ffff027224 */ /* 0x001fe400078e000e */
[----:B------:R-:W-:Y:S01]  /*25e0*/  IMAD.HI.U32 R14, R3, R13, RZ ;  /* 0x0000000d030e7227 */ /* 0x000fe200078e00ff */
[----:B------:R-:W-:-:S03]  /*25f0*/  ISETP.GT.U32.AND P5, PT, R0, R10, PT ;  /* 0x0000000a0000720c */ /* 0x000fc60003fa4070 */
[----:B------:R-:W-:Y:S02]  /*2600*/  IMAD.MOV R14, RZ, RZ, -R14 ;  /* 0x000000ffff0e7224 */ /* 0x000fe400078e0a0e */
[----:B------:R-:W-:Y:S01]  /*2610*/  IMAD.MOV.U32 R8, RZ, RZ, R11 ;  /* 0x000000ffff087224 */ /* 0x000fe200078e000b */
[----:B------:R-:W-:Y:S01]  /*2620*/  LOP3.LUT R11, R28, 0x44, RZ, 0xfc, !PT ;  /* 0x000000441c0b7812 */ /* 0x000fe200078efcff */
[----:B------:R-:W-:Y:S01]  /*2630*/  IMAD R13, R0, R14, R13 ;  /* 0x0000000e000d7224 */ /* 0x000fe200078e020d */
[----:B------:R-:W-:Y:S01]  /*2640*/  LOP3.LUT R14, R28, 0x40, RZ, 0xfc, !PT ;  /* 0x000000401c0e7812 */ /* 0x000fe200078efcff */
[----:B------:R-:W-:Y:S01]  /*2650*/  @!P6 IMAD.MOV R8, RZ, RZ, -R8 ;  /* 0x000000ffff08e224 */ /* 0x000fe200078e0a08 */
[----:B------:R-:W-:Y:S01]  /*2660*/  ISETP.GT.U32.AND P6, PT, R0, R5, PT ;  /* 0x000000050000720c */ /* 0x000fe20003fc4070 */
[--C-:B------:R-:W-:Y:S02]  /*2670*/  @!P3 IMAD.IADD R6, R6, 0x1, -R0.reuse ;  /* 0x000000010606b824 */ /* 0x100fe400078e0a00 */
[----:B------:R-:W-:Y:S01]  /*2680*/  @!P5 IMAD.IADD R10, R10, 0x1, -R0 ;  /* 0x000000010a0ad824 */ /* 0x000fe200078e0a00 */
[----:B------:R-:W-:Y:S01]  /*2690*/  ISETP.GT.U32.AND P5, PT, R0, R13, PT ;  /* 0x0000000d0000720c */ /* 0x000fe20003fa4070 */
[----:B------:R-:W-:Y:S01]  /*26a0*/  @!P2 IMAD.MOV R2, RZ, RZ, -R2 ;  /* 0x000000ffff02a224 */ /* 0x000fe200078e0a02 */
[----:B------:R-:W-:Y:S01]  /*26b0*/  ISETP.GE.AND P2, PT, R4, RZ, PT ;  /* 0x000000ff0400720c */ /* 0x000fe20003f46270 */
[----:B------:R-:W-:Y:S01]  /*26c0*/  IMAD.MOV.U32 R4, RZ, RZ, R16 ;  /* 0x000000ffff047224 */ /* 0x000fe200078e0010 */
[----:B------:R-:W-:-:S02]  /*26d0*/  ISETP.GT.U32.AND P3, PT, R0, R6, PT ;  /* 0x000000060000720c */ /* 0x000fc40003f64070 */
[----:B------:R-:W-:Y:S01]  /*26e0*/  IABS R16, R11 ;  /* 0x0000000b00107213 */ /* 0x000fe20000000000 */
[----:B------:R0:W-:Y:S01]  /*26f0*/  STL [R1+0xec], R2 ;  /* 0x0000ec0201007387 */ /* 0x0001e20000100800 */
[----:B------:R-:W-:-:S03]  /*2700*/  IMAD.HI.U32 R12, R3, R4, RZ ;  /* 0x00000004030c7227 */ /* 0x000fc600078e00ff */
[----:B------:R-:W-:Y:S01]  /*2710*/  STL [R1+0xd8], R8 ;  /* 0x0000d80801007387 */ /* 0x000fe20000100800 */
[--C-:B------:R-:W-:Y:S02]  /*2720*/  @!P6 IMAD.IADD R5, R5, 0x1, -R0.reuse ;  /* 0x000000010505e824 */ /* 0x100fe400078e0a00 */
[----:B------:R-:W-:Y:S01]  /*2730*/  @!P5 IMAD.IADD R13, R13, 0x1, -R0 ;  /* 0x000000010d0dd824 */ /* 0x000fe200078e0a00 */
[----:B------:R-:W-:Y:S01]  /*2740*/  ISETP.GE.AND P5, PT, R11, RZ, PT ;  /* 0x000000ff0b00720c */ /* 0x000fe20003fa6270 */
[----:B------:R-:W-:Y:S01]  /*2750*/  IMAD.MOV R12, RZ, RZ, -R12 ;  /* 0x000000ffff0c7224 */ /* 0x000fe200078e0a0c */
[----:B------:R-:W-:Y:S01]  /*2760*/  IABS R11, R14 ;  /* 0x0000000e000b7213 */ /* 0x000fe20000000000 */
[----:B0-----:R-:W-:Y:S01]  /*2770*/  IMAD.MOV.U32 R2, RZ, RZ, R10 ;  /* 0x000000ffff027224 */ /* 0x001fe200078e000a */
[----:B------:R-:W-:Y:S01]  /*2780*/  ISETP.GT.U32.AND P6, PT, R0, R13, PT ;  /* 0x0000000d0000720c */ /* 0x000fe20003fc4070 */
[----:B------:R-:W-:-:S04]  /*2790*/  IMAD.HI.U32 R10, R3, R16, RZ ;  /* 0x00000010030a7227 */ /* 0x000fc800078e00ff */
[----:B------:R-:W-:Y:S02]  /*27a0*/  IMAD.MOV R10, RZ, RZ, -R10 ;  /* 0x000000ffff0a7224 */ /* 0x000fe400078e0a0a */
[----:B------:R-:W-:Y:S01]  /*27b0*/  @!P0 IMAD.MOV R2, RZ, RZ, -R2 ;  /* 0x000000ffff028224 */ /* 0x000fe200078e0a02 */
[----:B------:R-:W-:Y:S01]  /*27c0*/  ISETP.GE.AND P0, PT, R7, RZ, PT ;  /* 0x000000ff0700720c */ /* 0x000fe20003f06270 */
[----:B------:R-:W-:Y:S01]  /*27d0*/  @!P3 IMAD.IADD R6, R6, 0x1, -R0 ;  /* 0x000000010606b824 */ /* 0x000fe200078e0a00 */
[----:B------:R-:W-:Y:S01]  /*27e0*/  LOP3.LUT R7, R28, 0x3e, RZ, 0xfc, !PT ;  /* 0x0000003e1c077812 */ /* 0x000fe200078efcff */
[C---:B------:R-:W-:Y:S01]  /*27f0*/  IMAD R16, R0.reuse, R10, R16 ;  /* 0x0000000a00107224 */ /* 0x040fe200078e0210 */
[----:B------:R0:W-:Y:S01]  /*2800*/  STL [R1+0xdc], R2 ;  /* 0x0000dc0201007387 */ /* 0x0001e20000100800 */
[----:B------:R-:W-:Y:S01]  /*2810*/  @!P6 IMAD.IADD R13, R13, 0x1, -R0 ;  /* 0x000000010d0de824 */ /* 0x000fe200078e0a00 */
[----:B------:R-:W-:Y:S01]  /*2820*/  IABS R10, R7 ;  /* 0x00000007000a7213 */ /* 0x000fe20000000000 */
[C---:B------:R-:W-:Y:S01]  /*2830*/  IMAD R4, R0.reuse, R12, R4 ;  /* 0x0000000c00047224 */ /* 0x040fe200078e0204 */
[----:B------:R-:W-:-:S03]  /*2840*/  ISETP.GT.U32.AND P6, PT, R0, R16, PT ;  /* 0x000000100000720c */ /* 0x000fc60003fc4070 */
[----:B------:R-:W-:Y:S01]  /*2850*/  IMAD.HI.U32 R12, R3, R10, RZ ;  /* 0x0000000a030c7227 */ /* 0x000fe200078e00ff */
[----:B------:R-:W-:-:S03]  /*2860*/  ISETP.GT.U32.AND P3, PT, R0, R4, PT ;  /* 0x000000040000720c */ /* 0x000fc60003f64070 */
[----:B0-----:R-:W-:Y:S01]  /*2870*/  IMAD.MOV.U32 R2, RZ, RZ, R6 ;  /* 0x000000ffff027224 */ /* 0x001fe200078e0006 */
[----:B------:R-:W-:Y:S01]  /*2880*/  LOP3.LUT R6, R28, 0x42, RZ, 0xfc, !PT ;  /* 0x000000421c067812 */ /* 0x000fe200078efcff */
[----:B------:R-:W-:Y:S02]  /*2890*/  IMAD.MOV R12, RZ, RZ, -R12 ;  /* 0x000000ffff0c7224 */ /* 0x000fe400078e0a0c */
[----:B------:R-:W-:Y:S01]  /*28a0*/  @!P4 IMAD.MOV R2, RZ, RZ, -R2 ;  /* 0x000000ffff02c224 */ /* 0x000fe200078e0a02 */
[----:B------:R-:W-:Y:S01]  /*28b0*/  ISETP.GT.U32.AND P4, PT, R0, R5, PT ;  /* 0x000000050000720c */ /* 0x000fe20003f84070 */
[----:B------:R-:W-:Y:S01]  /*28c0*/  @!P6 IMAD.IADD R16, R16, 0x1, -R0 ;  /* 0x000000011010e824 */ /* 0x000fe200078e0a00 */
[----:B------:R-:W-:Y:S01]  /*28d0*/  IABS R22, R6 ;  /* 0x0000000600167213 */ /* 0x000fe20000000000 */
[----:B------:R-:W-:Y:S01]  /*28e0*/  IMAD R10, R0, R12, R10 ;  /* 0x0000000c000a7224 */ /* 0x000fe200078e020a */
[----:B------:R0:W-:Y:S01]  /*28f0*/  STL [R1+0xe0], R2 ;  /* 0x0000e00201007387 */ /* 0x0001e20000100800 */
[----:B------:R-:W-:Y:S01]  /*2900*/  @!P3 IMAD.IADD R4, R4, 0x1, -R0 ;  /* 0x000000010404b824 */ /* 0x000fe200078e0a00 */
[----:B------:R-:W-:Y:S01]  /*2910*/  ISETP.GT.U32.AND P6, PT, R0, R16, PT ;  /* 0x000000100000720c */ /* 0x000fe20003fc4070 */
[----:B------:R-:W-:Y:S01]  /*2920*/  IMAD.HI.U32 R15, R3, R22, RZ ;  /* 0x00000016030f7227 */ /* 0x000fe200078e00ff */
[----:B------:R-:W-:-:S02]  /*2930*/  LOP3.LUT R12, R28, 0x38, RZ, 0xfc, !PT ;  /* 0x000000381c0c7812 */ /* 0x000fc400078efcff */
[----:B------:R-:W-:Y:S01]  /*2940*/  ISETP.GT.U32.AND P3, PT, R0, R4, PT ;  /* 0x000000040000720c */ /* 0x000fe20003f64070 */
[----:B------:R-:W-:Y:S02]  /*2950*/  IMAD.MOV R15, RZ, RZ, -R15 ;  /* 0x000000ffff0f7224 */ /* 0x000fe400078e0a0f */
[----:B------:R-:W-:Y:S01]  /*2960*/  @!P4 IMAD.IADD R5, R5, 0x1, -R0 ;  /* 0x000000010505c824 */ /* 0x000fe200078e0a00 */
[----:B------:R-:W-:Y:S01]  /*2970*/  ISETP.GE.AND P4, PT, R6, RZ, PT ;  /* 0x000000ff0600720c */ /* 0x000fe20003f86270 */
[----:B------:R-:W-:-:S04]  /*2980*/  IMAD.HI.U32 R6, R3, R11, RZ ;  /* 0x0000000b03067227 */ /* 0x000fc800078e00ff */
[C---:B------:R-:W-:Y:S02]  /*2990*/  IMAD R22, R0.reuse, R15, R22 ;  /* 0x0000000f00167224 */ /* 0x040fe400078e0216 */
[----:B------:R-:W-:Y:S02]  /*29a0*/  IMAD.MOV R6, RZ, RZ, -R6 ;  /* 0x000000ffff067224 */ /* 0x000fe400078e0a06 */
[----:B------:R-:W-:Y:S01]  /*29b0*/  @!P1 IMAD.MOV R5, RZ, RZ, -R5 ;  /* 0x000000ffff059224 */ /* 0x000fe200078e0a05 */
[C---:B------:R-:W-:Y:S01]  /*29c0*/  ISETP.GT.U32.AND P1, PT, R0.reuse, R22, PT ;  /* 0x000000160000720c */ /* 0x040fe20003f24070 */
[----:B------:R-:W-:Y:S02]  /*29d0*/  IMAD R11, R0, R6, R11 ;  /* 0x00000006000b7224 */ /* 0x000fe400078e020b */
[----:B0-----:R-:W-:Y:S01]  /*29e0*/  IMAD.MOV.U32 R2, RZ, RZ, R13 ;  /* 0x000000ffff027224 */ /* 0x001fe200078e000d */
[----:B------:R-:W-:Y:S01]  /*29f0*/  LOP3.LUT R13, R28, 0x36, RZ, 0xfc, !PT ;  /* 0x000000361c0d7812 */ /* 0x000fe200078efcff */
[----:B------:R-:W-:Y:S01]  /*2a00*/  @!P6 IMAD.IADD R16, R16, 0x1, -R0 ;  /* 0x000000011010e824 */ /* 0x000fe200078e0a00 */
[----:B------:R-:W-:Y:S01]  /*2a10*/  ISETP.GT.U32.AND P6, PT, R0, R11, PT ;  /* 0x0000000b0000720c */ /* 0x000fe20003fc4070 */
[----:B------:R-:W-:Y:S01]  /*2a20*/  @!P2 IMAD.MOV R2, RZ, RZ, -R2 ;  /* 0x000000ffff02a224 */ /* 0x000fe200078e0a02 */
[----:B------:R-:W-:Y:S01]  /*2a30*/  ISETP.GE.AND P2, PT, R7, RZ, PT ;  /* 0x000000ff0700720c */ /* 0x000fe20003f46270 */
[----:B------:R-:W-:Y:S01]  /*2a40*/  @!P3 IMAD.IADD R4, R4, 0x1, -R0 ;  /* 0x000000010404b824 */ /* 0x000fe200078e0a00 */
[----:B------:R-:W-:-:S02]  /*2a50*/  LOP3.LUT R7, R28, 0x3a, RZ, 0xfc, !PT ;  /* 0x0000003a1c077812 */ /* 0x000fc400078efcff */
[----:B------:R0:W-:Y:S01]  /*2a60*/  STL [R1+0xd4], R2 ;  /* 0x0000d40201007387 */ /* 0x0001e20000100800 */
[--C-:B------:R-:W-:Y:S01]  /*2a70*/  @!P1 IMAD.IADD R22, R22, 0x1, -R0.reuse ;  /* 0x0000000116169824 */ /* 0x100fe200078e0a00 */
[----:B------:R-:W-:Y:S02]  /*2a80*/  IABS R6, R7 ;  /* 0x0000000700067213 */ /* 0x000fe40000000000 */
[----:B------:R1:W-:Y:S01]  /*2a90*/  STL [R1+0xd0], R5 ;  /* 0x0000d00501007387 */ /* 0x0003e20000100800 */
[----:B------:R-:W-:Y:S02]  /*2aa0*/  ISETP.GE.AND P3, PT, R14, RZ, PT ;  /* 0x000000ff0e00720c */ /* 0x000fe40003f66270 */
[C---:B------:R-:W-:Y:S01]  /*2ab0*/  ISETP.GT.U32.AND P1, PT, R0.reuse, R22, PT ;  /* 0x000000160000720c */ /* 0x040fe20003f24070 */
[----:B------:R-:W-:Y:S02]  /*2ac0*/  @!P6 IMAD.IADD R11, R11, 0x1, -R0 ;  /* 0x000000010b0be824 */ /* 0x000fe400078e0a00 */
[----:B0-----:R-:W-:Y:S01]  /*2ad0*/  IMAD.MOV.U32 R2, RZ, RZ, R4 ;  /* 0x000000ffff027224 */ /* 0x001fe200078e0004 */
[----:B------:R-:W-:Y:S01]  /*2ae0*/  IABS R4, R13 ;  /* 0x0000000d00047213 */ /* 0x000fe20000000000 */
[----:B------:R-:W-:Y:S01]  /*2af0*/  IMAD.HI.U32 R19, R3, R6, RZ ;  /* 0x0000000603137227 */ /* 0x000fe200078e00ff */
[----:B------:R-:W-:-:S02]  /*2b00*/  ISETP.GT.U32.AND P6, PT, R0, R11, PT ;  /* 0x0000000b0000720c */ /* 0x000fc40003fc4070 */
[----:B-1----:R-:W-:Y:S01]  /*2b10*/  IABS R5, R12 ;  /* 0x0000000c00057213 */ /* 0x002fe20000000000 */
[----:B------:R-:W-:Y:S01]  /*2b20*/  @!P0 IMAD.MOV R2, RZ, RZ, -R2 ;  /* 0x000000ffff028224 */ /* 0x000fe200078e0a02 */
[----:B------:R-:W-:Y:S01]  /*2b30*/  ISETP.GE.AND P0, PT, R17, RZ, PT ;  /* 0x000000ff1100720c */ /* 0x000fe20003f06270 */
[----:B------:R-:W-:Y:S01]  /*2b40*/  IMAD.HI.U32 R14, R3, R4, RZ ;  /* 0x00000004030e7227 */ /* 0x000fe200078e00ff */
[----:B------:R-:W-:Y:S02]  /*2b50*/  IABS R17, R17 ;  /* 0x0000001100117213 */ /* 0x000fe40000000000 */
[----:B------:R0:W-:Y:S01]  /*2b60*/  STL [R1+0xcc], R2 ;  /* 0x0000cc0201007387 */ /* 0x0001e20000100800 */
[----:B------:R-:W-:Y:S01]  /*2b70*/  @!P1 IMAD.IADD R22, R22, 0x1, -R0 ;  /* 0x0000000116169824 */ /* 0x000fe200078e0a00 */
[----:B------:R-:W-:Y:S01]  /*2b80*/  ISETP.GE.AND P1, PT, R7, RZ, PT ;  /* 0x000000ff0700720c */ /* 0x000fe20003f26270 */
[----:B------:R-:W-:-:S04]  /*2b90*/  IMAD.HI.U32 R18, R3, R17, RZ ;  /* 0x0000001103127227 */ /* 0x000fc800078e00ff */
[----:B------:R-:W-:Y:S02]  /*2ba0*/  IMAD.MOV R18, RZ, RZ, -R18 ;  /* 0x000000ffff127224 */ /* 0x000fe400078e0a12 */
[----:B------:R-:W-:Y:S02]  /*2bb0*/  @!P6 IMAD.IADD R11, R11, 0x1, -R0 ;  /* 0x000000010b0be824 */ /* 0x000fe400078e0a00 */
[----:B0-----:R-:W-:Y:S02]  /*2bc0*/  IMAD.MOV.U32 R2, RZ, RZ, R16 ;  /* 0x000000ffff027224 */ /* 0x001fe400078e0010 */
[----:B------:R-:W-:Y:S01]  /*2bd0*/  IMAD R7, R0, R18, R17 ;  /* 0x0000001200077224 */ /* 0x000fe200078e0211 */
[----:B------:R-:W-:Y:S01]  /*2be0*/  LOP3.LUT R17, R28, 0x2e, RZ, 0xfc, !PT ;  /* 0x0000002e1c117812 */ /* 0x000fe200078efcff */
[----:B------:R-:W-:Y:S01]  /*2bf0*/  @!P5 IMAD.MOV R2, RZ, RZ, -R2 ;  /* 0x000000ffff02d224 */ /* 0x000fe200078e0a02 */
[C---:B------:R-:W-:Y:S01]  /*2c00*/  ISETP.GT.U32.AND P5, PT, R0.reuse, R10, PT ;  /* 0x0000000a0000720c */ /* 0x040fe20003fa4070 */
[----:B------:R-:W-:Y:S01]  /*2c10*/  IMAD.MOV R14, RZ, RZ, -R14 ;  /* 0x000000ffff0e7224 */ /* 0x000fe200078e0a0e */
[C---:B------:R-:W-:Y:S01]  /*2c20*/  ISETP.GT.U32.AND P6, PT, R0.reuse, R7, PT ;  /* 0x000000070000720c */ /* 0x040fe20003fc4070 */
[----:B------:R-:W-:Y:S01]  /*2c30*/  IMAD.MOV R16, RZ, RZ, -R19 ;  /* 0x000000ffff107224 */ /* 0x000fe200078e0a13 */
[----:B------:R0:W-:Y:S01]  /*2c40*/  STL [R1+0xc8], R2 ;  /* 0x0000c80201007387 */ /* 0x0001e20000100800 */
[----:B------:R-:W-:Y:S01]  /*2c50*/  IMAD R4, R0, R14, R4 ;  /* 0x0000000e00047224 */ /* 0x000fe200078e0204 */
[----:B------:R-:W-:Y:S01]  /*2c60*/  LOP3.LUT R14, R28, 0x34, RZ, 0xfc, !PT ;  /* 0x000000341c0e7812 */ /* 0x000fe200078efcff */
[----:B------:R-:W-:Y:S01]  /*2c70*/  IMAD R6, R0, R16, R6 ;  /* 0x0000001000067224 */ /* 0x000fe200078e0206 */
[----:B------:R-:W-:Y:S01]  /*2c80*/  LOP3.LUT R16, R28, 0x30, RZ, 0xfc, !PT ;  /* 0x000000301c107812 */ /* 0x000fe200078efcff */
[----:B------:R-:W-:Y:S01]  /*2c90*/  IMAD.HI.U32 R15, R3, R5, RZ ;  /* 0x00000005030f7227 */ /* 0x000fe200078e00ff */
[----:B------:R-:W-:-:S02]  /*2ca0*/  IABS R19, R14 ;  /* 0x0000000e00137213 */ /* 0x000fc40000000000 */
[----:B------:R-:W-:Y:S01]  /*2cb0*/  IABS R21, R16 ;  /* 0x0000001000157213 */ /* 0x000fe20000000000 */
[--C-:B------:R-:W-:Y:S01]  /*2cc0*/  @!P5 IMAD.IADD R10, R10, 0x1, -R0.reuse ;  /* 0x000000010a0ad824 */ /* 0x100fe200078e0a00 */
[C---:B------:R-:W-:Y:S01]  /*2cd0*/  ISETP.GT.U32.AND P5, PT, R0.reuse, R6, PT ;  /* 0x000000060000720c */ /* 0x040fe20003fa4070 */
[----:B------:R-:W-:Y:S01]  /*2ce0*/  @!P6 IMAD.IADD R7, R7, 0x1, -R0 ;  /* 0x000000010707e824 */ /* 0x000fe200078e0a00 */
[----:B------:R-:W-:Y:S01]  /*2cf0*/  IABS R18, R17 ;  /* 0x0000001100127213 */ /* 0x000fe20000000000 */
[----:B0-----:R-:W-:Y:S01]  /*2d00*/  IMAD.MOV.U32 R2, RZ, RZ, R22 ;  /* 0x000000ffff027224 */ /* 0x001fe200078e0016 */
[C---:B------:R-:W-:Y:S01]  /*2d10*/  ISETP.GT.U32.AND P6, PT, R0.reuse, R10, PT ;  /* 0x0000000a0000720c */ /* 0x040fe20003fc4070 */
[----:B------:R-:W-:Y:S02]  /*2d20*/  IMAD.MOV R15, RZ, RZ, -R15 ;  /* 0x000000ffff0f7224 */ /* 0x000fe400078e0a0f */
[----:B------:R-:W-:Y:S01]  /*2d30*/  @!P4 IMAD.MOV R2, RZ, RZ, -R2 ;  /* 0x000000ffff02c224 */ /* 0x000fe200078e0a02 */
[----:B------:R-:W-:Y:S01]  /*2d40*/  ISETP.GT.U32.AND P4, PT, R0, R7, PT ;  /* 0x000000070000720c */ /* 0x000fe20003f84070 */
[----:B------:R-:W-:-:S03]  /*2d50*/  IMAD.HI.U32 R22, R3, R19, RZ ;  /* 0x0000001303167227 */ /* 0x000fc600078e00ff */
[----:B------:R0:W-:Y:S01]  /*2d60*/  STL [R1+0xc4], R2 ;  /* 0x0000c40201007387 */ /* 0x0001e20000100800 */
[----:B------:R-:W-:Y:S01]  /*2d70*/  IMAD R5, R0, R15, R5 ;  /* 0x0000000f00057224 */ /* 0x000fe200078e0205 */
[----:B------:R-:W-:Y:S01]  /*2d80*/  LOP3.LUT R15, R28, 0x32, RZ, 0xfc, !PT ;  /* 0x000000321c0f7812 */ /* 0x000fe200078efcff */
[----:B------:R-:W-:Y:S02]  /*2d90*/  IMAD.MOV R22, RZ, RZ, -R22 ;  /* 0x000000ffff167224 */ /* 0x000fe400078e0a16 */
[--C-:B------:R-:W-:Y:S01]  /*2da0*/  @!P6 IMAD.IADD R10, R10, 0x1, -R0.reuse ;  /* 0x000000010a0ae824 */ /* 0x100fe200078e0a00 */
[C---:B------:R-:W-:Y:S01]  /*2db0*/  ISETP.GT.U32.AND P6, PT, R0.reuse, R4, PT ;  /* 0x000000040000720c */ /* 0x040fe20003fc4070 */
[C---:B------:R-:W-:Y:S01]  /*2dc0*/  IMAD R19, R0.reuse, R22, R19 ;  /* 0x0000001600137224 */ /* 0x040fe200078e0213 */
[----:B------:R-:W-:Y:S01]  /*2dd0*/  IABS R20, R15 ;  /* 0x0000000f00147213 */ /* 0x000fe20000000000 */
[--C-:B------:R-:W-:Y:S02]  /*2de0*/  @!P4 IMAD.IADD R7, R7, 0x1, -R0.reuse ;  /* 0x000000010707c824 */ /* 0x100fe400078e0a00 */
[----:B0-----:R-:W-:Y:S01]  /*2df0*/  IMAD.MOV.U32 R2, RZ, RZ, R11 ;  /* 0x000000ffff027224 */ /* 0x001fe200078e000b */
[----:B------:R-:W-:Y:S01]  /*2e00*/  ISETP.GT.U32.AND P4, PT, R0, R19, PT ;  /* 0x000000130000720c */ /* 0x000fe20003f84070 */
[----:B------:R-:W-:-:S02]  /*2e10*/  @!P5 IMAD.IADD R6, R6, 0x1, -R0 ;  /* 0x000000010606d824 */ /* 0x000fc400078e0a00 */
[----:B------:R-:W-:Y:S01]  /*2e20*/  @!P3 IMAD.MOV R2, RZ, RZ, -R2 ;  /* 0x000000ffff02b224 */ /* 0x000fe200078e0a02 */
[C---:B------:R-:W-:Y:S01]  /*2e30*/  ISETP.GT.U32.AND P3, PT, R0.reuse, R5, PT ;  /* 0x000000050000720c */ /* 0x040fe20003f64070 */
[----:B------:R-:W-:Y:S01]  /*2e40*/  IMAD.MOV.U32 R8, RZ, RZ, R10 ;  /* 0x000000ffff087224 */ /* 0x000fe200078e000a */
[----:B------:R-:W-:Y:S01]  /*2e50*/  ISETP.GT.U32.AND P5, PT, R0, R6, PT ;  /* 0x000000060000720c */ /* 0x000fe20003fa4070 */
[----:B------:R-:W-:Y:S01]  /*2e60*/  @!P6 IMAD.IADD R4, R4, 0x1, -R0 ;  /* 0x000000010404e824 */ /* 0x000fe200078e0a00 */
[----:B------:R0:W-:Y:S01]  /*2e70*/  STL [R1+0xc0], R2 ;  /* 0x0000c00201007387 */ /* 0x0001e20000100800 */
[----:B------:R-:W-:Y:S01]  /*2e80*/  @!P2 IMAD.MOV R8, RZ, RZ, -R8 ;  /* 0x000000ffff08a224 */ /* 0x000fe200078e0a08 */
[----:B------:R-:W-:Y:S01]  /*2e90*/  ISETP.GE.AND P6, PT, R13, RZ, PT ;  /* 0x000000ff0d00720c */ /* 0x000fe20003fc6270 */
[----:B------:R-:W-:Y:S01]  /*2ea0*/  IMAD.HI.U32 R22, R3, R21, RZ ;  /* 0x0000001503167227 */ /* 0x000fe200078e00ff */
[----:B------:R-:W-:Y:S02]  /*2eb0*/  ISETP.GT.U32.AND P2, PT, R0, R4, PT ;  /* 0x000000040000720c */ /* 0x000fe40003f44070 */
[----:B------:R-:W-:Y:S01]  /*2ec0*/  LOP3.LUT R13, R28, 0x2a, RZ, 0xfc, !PT ;  /* 0x0000002a1c0d7812 */ /* 0x000fe200078efcff */
[--C-:B------:R-:W-:Y:S01]  /*2ed0*/  @!P4 IMAD.IADD R19, R19, 0x1, -R0.reuse ;  /* 0x000000011313c824 */ /* 0x100fe200078e0a00 */
[----:B------:R-:W-:Y:S01]  /*2ee0*/  STL [R1+0xbc], R8 ;  /* 0x0000bc0801007387 */ /* 0x000fe20000100800 */
[----:B------:R-:W-:-:S02]  /*2ef0*/  @!P3 IMAD.IADD R5, R5, 0x1, -R0 ;  /* 0x000000010505b824 */ /* 0x000fc400078e0a00 */
[----:B0-----:R-:W-:Y:S01]  /*2f00*/  IMAD.MOV.U32 R2, RZ, RZ, R7 ;  /* 0x000000ffff027224 */ /* 0x001fe200078e0007 */
[----:B------:R-:W-:Y:S01]  /*2f10*/  LOP3.LUT R7, R28, 0x28, RZ, 0xfc, !PT ;  /* 0x000000281c077812 */ /* 0x000fe200078efcff */
[----:B------:R-:W-:Y:S01]  /*2f20*/  IMAD.HI.U32 R11, R3, R18, RZ ;  /* 0x00000012030b7227 */ /* 0x000fe200078e00ff */
[----:B------:R-:W-:-:S03]  /*2f30*/  ISETP.GT.U32.AND P4, PT, R0, R5, PT ;  /* 0x000000050000720c */ /* 0x000fc60003f84070 */
[----:B------:R-:W-:Y:S01]  /*2f40*/  @!P0 IMAD.MOV R2, RZ, RZ, -R2 ;  /* 0x000000ffff028224 */ /* 0x000fe200078e0a02 */
[----:B------:R-:W-:Y:S01]  /*2f50*/  ISETP.GT.U32.AND P0, PT, R0, R19, PT ;  /* 0x000000130000720c */ /* 0x000fe20003f04070 */
[----:B------:R-:W-:-:S03]  /*2f60*/  IMAD.HI.U32 R23, R3, R20, RZ ;  /* 0x0000001403177227 */ /* 0x000fc600078e00ff */
[----:B------:R0:W-:Y:S01]  /*2f70*/  STL [R1+0xb8], R2 ;  /* 0x0000b80201007387 */ /* 0x0001e20000100800 */
[----:B------:R-:W-:Y:S01]  /*2f80*/  @!P5 IMAD.IADD R6, R6, 0x1, -R0 ;  /* 0x000000010606d824 */ /* 0x000fe200078e0a00 */
[----:B------:R-:W-:Y:S01]  /*2f90*/  ISETP.GE.AND P5, PT, R12, RZ, PT ;  /* 0x000000ff0c00720c */ /* 0x000fe20003fa6270 */
[----:B------:R-:W-:Y:S02]  /*2fa0*/  IMAD.MOV R22, RZ, RZ, -R22 ;  /* 0x000000ffff167224 */ /* 0x000fe400078e0a16 */
[----:B------:R-:W-:Y:S01]  /*2fb0*/  IMAD.MOV R12, RZ, RZ, -R11 ;  /* 0x000000ffff0c7224 */ /* 0x000fe200078e0a0b */
[----:B------:R-:W-:Y:S01]  /*2fc0*/  LOP3.LUT R11, R28, 0x2c, RZ, 0xfc, !PT ;  /* 0x0000002c1c0b7812 */ /* 0x000fe200078efcff */
[----:B------:R-:W-:Y:S02]  /*2fd0*/  IMAD.MOV R23, RZ, RZ, -R23 ;  /* 0x000000ffff177224 */ /* 0x000fe400078e0a17 */
[C---:B------:R-:W-:Y:S02]  /*2fe0*/  IMAD R21, R0.reuse, R22, R21 ;  /* 0x0000001600157224 */ /* 0x040fe400078e0215 */
[----:B0-----:R-:W-:Y:S01]  /*2ff0*/  IMAD.MOV.U32 R2, RZ, RZ, R6 ;  /* 0x000000ffff027224 */ /* 0x001fe200078e0006 */
[----:B------:R-:W-:Y:S01]  /*3000*/  IABS R6, R13 ;  /* 0x0000000d00067213 */ /* 0x000fe20000000000 */
[C---:B------:R-:W-:Y:S01]  /*3010*/  IMAD R12, R0.reuse, R12, R18 ;  /* 0x0000000c000c7224 */ /* 0x040fe200078e0212 */
[----:B------:R-:W-:Y:S01]  /*3020*/  IABS R18, R11 ;  /* 0x0000000b00127213 */ /* 0x000fe20000000000 */
[----:B------:R-:W-:-:S02]  /*3030*/  IMAD R20, R0, R23, R20 ;  /* 0x0000001700147224 */ /* 0x000fc400078e0214 */
[----:B------:R-:W-:Y:S01]  /*3040*/  @!P1 IMAD.MOV R2, RZ, RZ, -R2 ;  /* 0x000000ffff029224 */ /* 0x000fe200078e0a02 */
[----:B------:R-:W-:Y:S01]  /*3050*/  ISETP.GT.U32.AND P1, PT, R0, R21, PT ;  /* 0x000000150000720c */ /* 0x000fe20003f24070 */
[--C-:B------:R-:W-:Y:S01]  /*3060*/  @!P4 IMAD.IADD R5, R5, 0x1, -R0.reuse ;  /* 0x000000010505c824 */ /* 0x100fe200078e0a00 */
[----:B------:R-:W-:Y:S01]  /*3070*/  ISETP.GE.AND P4, PT, R14, RZ, PT ;  /* 0x000000ff0e00720c */ /* 0x000fe20003f86270 */
[----:B------:R-:W-:Y:S01]  /*3080*/  @!P2 IMAD.IADD R4, R4, 0x1, -R0 ;  /* 0x000000010404a824 */ /* 0x000fe200078e0a00 */
[C---:B------:R-:W-:Y:S01]  /*3090*/  ISETP.GT.U32.AND P3, PT, R0.reuse, R20, PT ;  /* 0x000000140000720c */ /* 0x040fe20003f64070 */
[----:B------:R-:W-:Y:S01]  /*30a0*/  IMAD.MOV.U32 R14, RZ, RZ, R6 ;  /* 0x000000ffff0e7224 */ /* 0x000fe200078e0006 */
[----:B------:R0:W-:Y:S01]  /*30b0*/  STL [R1+0xb0], R2 ;  /* 0x0000b00201007387 */ /* 0x0001e20000100800 */
[----:B------:R-:W-:Y:S01]  /*30c0*/  IMAD.HI.U32 R6, R3, R18, RZ ;  /* 0x0000001203067227 */ /* 0x000fe200078e00ff */
[----:B------:R-:W-:-:S03]  /*30d0*/  ISETP.GT.U32.AND P2, PT, R0, R12, PT ;  /* 0x0000000c0000720c */ /* 0x000fc60003f44070 */
[----:B------:R-:W-:Y:S01]  /*30e0*/  IMAD.MOV.U32 R8, RZ, RZ, R5 ;  /* 0x000000ffff087224 */ /* 0x000fe200078e0005 */
[----:B------:R-:W-:Y:S01]  /*30f0*/  LOP3.LUT R5, R28, 0x26, RZ, 0xfc, !PT ;  /* 0x000000261c057812 */ /* 0x000fe200078efcff */
[----:B------:R-:W-:Y:S02]  /*3100*/  IMAD.MOV R6, RZ, RZ, -R6 ;  /* 0x000000ffff067224 */ /* 0x000fe400078e0a06 */
[----:B------:R-:W-:Y:S01]  /*3110*/  IMAD.HI.U32 R10, R3, R14, RZ ;  /* 0x0000000e030a7227 */ /* 0x000fe200078e00ff */
[----:B------:R-:W-:-:S03]  /*3120*/  IABS R22, R5 ;  /* 0x0000000500167213 */ /* 0x000fc60000000000 */
[----:B0-----:R-:W-:Y:S01]  /*3130*/  IMAD.MOV.U32 R2, RZ, RZ, R4 ;  /* 0x000000ffff027224 */ /* 0x001fe200078e0004 */
[----:B------:R-:W-:Y:S01]  /*3140*/  IABS R4, R7 ;  /* 0x0000000700047213 */ /* 0x000fe20000000000 */
[----:B------:R-:W-:Y:S02]  /*3150*/  @!P5 IMAD.MOV R8, RZ, RZ, -R8 ;  /* 0x000000ffff08d224 */ /* 0x000fe400078e0a08 */
[----:B------:R-:W-:Y:S02]  /*3160*/  @!P6 IMAD.MOV R2, RZ, RZ, -R2 ;  /* 0x000000ffff02e224 */ /* 0x000fe400078e0a02 */
[----:B------:R-:W-:Y:S01]  /*3170*/  @!P0 IMAD.IADD R19, R19, 0x1, -R0 ;  /* 0x0000000113138824 */ /* 0x000fe200078e0a00 */
[----:B------:R-:W-:Y:S01]  /*3180*/  STL [R1+0x80], R8 ;  /* 0x0000800801007387 */ /* 0x000fe20000100800 */
[C---:B------:R-:W-:Y:S01]  /*3190*/  IMAD R6, R0.reuse, R6, R18 ;  /* 0x0000000600067224 */ /* 0x040fe200078e0212 */
[----:B------:R-:W-:Y:S01]  /*31a0*/  ISETP.GE.AND P0, PT, R15, RZ, PT ;  /* 0x000000ff0f00720c */ /* 0x000fe20003f06270 */
[----:B------:R-:W-:Y:S01]  /*31b0*/  IMAD.MOV R10, RZ, RZ, -R10 ;  /* 0x000000ffff0a7224 */ /* 0x000fe200078e0a0a */
[----:B------:R0:W-:Y:S01]  /*31c0*/  STL [R1+0x7c], R2 ;  /* 0x00007c0201007387 */ /* 0x0001e20000100800 */
[----:B------:R-:W-:Y:S01]  /*31d0*/  @!P1 IMAD.IADD R21, R21, 0x1, -R0 ;  /* 0x0000000115159824 */ /* 0x000fe200078e0a00 */
[C---:B------:R-:W-:Y:S01]  /*31e0*/  ISETP.GT.U32.AND P5, PT, R0.reuse, R6, PT ;  /* 0x000000060000720c */ /* 0x040fe20003fa4070 */
[----:B------:R-:W-:Y:S01]  /*31f0*/  IMAD R14, R0, R10, R14 ;  /* 0x0000000a000e7224 */ /* 0x000fe200078e020e */
[----:B------:R-:W-:Y:S01]  /*3200*/  ISETP.GE.AND P1, PT, R17, RZ, PT ;  /* 0x000000ff1100720c */ /* 0x000fe20003f26270 */
[--C-:B------:R-:W-:Y:S01]  /*3210*/  @!P3 IMAD.IADD R20, R20, 0x1, -R0.reuse ;  /* 0x000000011414b824 */ /* 0x100fe200078e0a00 */
[----:B------:R-:W-:Y:S01]  /*3220*/  LOP3.LUT R15, R28, 0x24, RZ, 0xfc, !PT ;  /* 0x000000241c0f7812 */ /* 0x000fe200078efcff */
[----:B------:R-:W-:Y:S01]  /*3230*/  @!P2 IMAD.IADD R12, R12, 0x1, -R0 ;  /* 0x000000010c0ca824 */ /* 0x000fe200078e0a00 */
[C---:B------:R-:W-:Y:S01]  /*3240*/  ISETP.GT.U32.AND P2, PT, R0.reuse, R21, PT ;  /* 0x000000150000720c */ /* 0x040fe20003f44070 */
[----:B0-----:R-:W-:Y:S01]  /*3250*/  IMAD.MOV.U32 R2, RZ, RZ, R19 ;  /* 0x000000ffff027224 */ /* 0x001fe200078e0013 */
[----:B------:R-:W-:-:S02]  /*3260*/  ISETP.GT.U32.AND P3, PT, R0, R20, PT ;  /* 0x000000140000720c */ /* 0x000fc40003f64070 */
[C---:B------:R-:W-:Y:S01]  /*3270*/  ISETP.GT.U32.AND P6, PT, R0.reuse, R12, PT ;  /* 0x0000000c0000720c */ /* 0x040fe20003fc4070 */
[----:B------:R-:W-:Y:S01]  /*3280*/  @!P4 IMAD.MOV R2, RZ, RZ, -R2 ;  /* 0x000000ffff02c224 */ /* 0x000fe200078e0a02 */
[----:B------:R-:W-:Y:S01]  /*3290*/  ISETP.GT.U32.AND P4, PT, R0, R14, PT ;  /* 0x0000000e0000720c */ /* 0x000fe20003f84070 */
[----:B------:R-:W-:Y:S01]  /*32a0*/  @!P5 IMAD.IADD R6, R6, 0x1, -R0 ;  /* 0x000000010606d824 */ /* 0x000fe200078e0a00 */
[----:B------:R-:W-:Y:S02]  /*32b0*/  ISETP.GE.AND P5, PT, R5, RZ, PT ;  /* 0x000000ff0500720c */ /* 0x000fe40003fa6270 */
[----:B------:R-:W-:-:S03]  /*32c0*/  LOP3.LUT R19, R28, 0x20, RZ, 0xfc, !PT ;  /* 0x000000201c137812 */ /* 0x000fc600078efcff */
[--C-:B------:R-:W-:Y:S01]  /*32d0*/  @!P2 IMAD.IADD R21, R21, 0x1, -R0.reuse ;  /* 0x000000011515a824 */ /* 0x100fe200078e0a00 */
[----:B------:R-:W-:Y:S01]  /*32e0*/  ISETP.GE.AND P2, PT, R13, RZ, PT ;  /* 0x000000ff0d00720c */ /* 0x000fe20003f46270 */
[----:B------:R-:W-:Y:S01]  /*32f0*/  IMAD.HI.U32 R13, R3, R4, RZ ;  /* 0x00000004030d7227 */ /* 0x000fe200078e00ff */
[----:B------:R-:W-:Y:S02]  /*3300*/  IABS R17, R19 ;  /* 0x0000001300117213 */ /* 0x000fe40000000000 */
[----:B------:R-:W-:Y:S01]  /*3310*/  LOP3.LUT R8, R28, 0x1a, RZ, 0xfc, !PT ;  /* 0x0000001a1c087812 */ /* 0x000fe200078efcff */
[--C-:B------:R-:W-:Y:S01]  /*3320*/  @!P3 IMAD.IADD R20, R20, 0x1, -R0.reuse ;  /* 0x000000011414b824 */ /* 0x100fe200078e0a00 */
[----:B------:R-:W-:Y:S01]  /*3330*/  ISETP.GE.AND P3, PT, R16, RZ, PT ;  /* 0x000000ff1000720c */ /* 0x000fe20003f66270 */
[----:B------:R-:W-:Y:S01]  /*3340*/  @!P4 IMAD.IADD R14, R14, 0x1, -R0 ;  /* 0x000000010e0ec824 */ /* 0x000fe200078e0a00 */
[----:B------:R-:W-:Y:S01]  /*3350*/  ISETP.GT.U32.AND P4, PT, R0, R6, PT ;  /* 0x000000060000720c */ /* 0x000fe20003f84070 */
[----:B------:R-:W-:Y:S01]  /*3360*/  IMAD.MOV.U32 R10, RZ, RZ, R20 ;  /* 0x000000ffff0a7224 */ /* 0x000fe200078e0014 */
[----:B------:R-:W-:Y:S01]  /*3370*/  LOP3.LUT R16, R28, 0x22, RZ, 0xfc, !PT ;  /* 0x000000221c107812 */ /* 0x000fe200078efcff */
[----:B------:R-:W-:-:S02]  /*3380*/  IMAD.MOV R13, RZ, RZ, -R13 ;  /* 0x000000ffff0d7224 */ /* 0x000fc400078e0a0d */
[----:B------:R-:W-:Y:S01]  /*3390*/  @!P0 IMAD.MOV R10, RZ, RZ, -R10 ;  /* 0x000000ffff0a8224 */ /* 0x000fe200078e0a0a */
[----:B------:R-:W-:Y:S01]  /*33a0*/  ISETP.GE.AND P0, PT, R11, RZ, PT ;  /* 0x000000ff0b00720c */ /* 0x000fe20003f06270 */
[----:B------:R-:W-:Y:S01]  /*33b0*/  @!P6 IMAD.IADD R12, R12, 0x1, -R0 ;  /* 0x000000010c0ce824 */ /* 0x000fe200078e0a00 */
[----:B------:R-:W-:Y:S01]  /*33c0*/  ISETP.GE.AND P6, PT, R7, RZ, PT ;  /* 0x000000ff0700720c */ /* 0x000fe20003fc6270 */
[----:B------:R-:W-:Y:S01]  /*33d0*/  IMAD R5, R0, R13, R4 ;  /* 0x0000000d00057224 */ /* 0x000fe200078e0204 */
[----:B------:R-:W-:Y:S01]  /*33e0*/  LOP3.LUT R4, R28, 0x1e, RZ, 0xfc, !PT ;  /* 0x0000001e1c047812 */ /* 0x000fe200078efcff */
[----:B------:R-:W-:Y:S01]  /*33f0*/  IMAD.HI.U32 R7, R3, R22, RZ ;  /* 0x0000001603077227 */ /* 0x000fe200078e00ff */
[----:B------:R0:W-:Y:S02]  /*3400*/  STL [R1+0xe70], R10 ;  /* 0x000e700a01007387 */ /* 0x0001e40000100800 */
[----:B------:R-:W-:Y:S01]  /*3410*/  IABS R18, R4 ;  /* 0x0000000400127213 */ /* 0x000fe20000000000 */
[----:B------:R-:W-:Y:S01]  /*3420*/  @!P4 IMAD.IADD R6, R6, 0x1, -R0 ;  /* 0x000000010606c824 */ /* 0x000fe200078e0a00 */
[----:B------:R-:W-:Y:S01]  /*3430*/  ISETP.GT.U32.AND P4, PT, R0, R5, PT ;  /* 0x000000050000720c */ /* 0x000fe20003f84070 */
[----:B------:R-:W-:Y:S01]  /*3440*/  IMAD.MOV R7, RZ, RZ, -R7 ;  /* 0x000000ffff077224 */ /* 0x000fe200078e0a07 */
[----:B------:R1:W-:Y:S01]  /*3450*/  STL [R1+0x70], R2 ;  /* 0x0000700201007387 */ /* 0x0003e20000100800 */
[----:B------:R-:W-:-:S02]  /*3460*/  IMAD.MOV.U32 R11, RZ, RZ, R21 ;  /* 0x000000ffff0b7224 */ /* 0x000fc400078e0015 */
[----:B------:R-:W-:Y:S01]  /*3470*/  IMAD R22, R0, R7, R22 ;  /* 0x0000000700167224 */ /* 0x000fe200078e0216 */
[----:B0-----:R-:W-:Y:S01]  /*3480*/  LOP3.LUT R10, R28, 0x14, RZ, 0xfc, !PT ;  /* 0x000000141c0a7812 */ /* 0x001fe200078efcff */
[----:B------:R-:W-:Y:S02]  /*3490*/  IMAD.MOV.U32 R13, RZ, RZ, R6 ;  /* 0x000000ffff0d7224 */ /* 0x000fe400078e0006 */
[----:B------:R-:W-:Y:S01]  /*34a0*/  @!P3 IMAD.MOV R11, RZ, RZ, -R11 ;  /* 0x000000ffff0bb224 */ /* 0x000fe200078e0a0b */
[C---:B------:R-:W-:Y:S01]  /*34b0*/  ISETP.GT.U32.AND P3, PT, R0.reuse, R14, PT ;  /* 0x0000000e0000720c */ /* 0x040fe20003f64070 */
[----:B------:R-:W-:Y:S01]  /*34c0*/  @!P0 IMAD.MOV R13, RZ, RZ, -R13 ;  /* 0x000000ffff0d8224 */ /* 0x000fe200078e0a0d */
[C---:B------:R-:W-:Y:S01]  /*34d0*/  ISETP.GT.U32.AND P0, PT, R0.reuse, R22, PT ;  /* 0x000000160000720c */ /* 0x040fe20003f04070 */
[----:B------:R-:W-:Y:S01]  /*34e0*/  @!P4 IMAD.IADD R5, R5, 0x1, -R0 ;  /* 0x000000010505c824 */ /* 0x000fe200078e0a00 */
[----:B------:R0:W-:Y:S01]  /*34f0*/  STL [R1+0xe74], R11 ;  /* 0x000e740b01007387 */ /* 0x0001e20000100800 */
[----:B------:R-:W-:Y:S01]  /*3500*/  @!P1 IMAD.MOV R12, RZ, RZ, -R12 ;  /* 0x000000ffff0c9224 */ /* 0x000fe200078e0a0c */
[----:B------:R-:W-:Y:S01]  /*3510*/  ISETP.GE.AND P1, PT, R15, RZ, PT ;  /* 0x000000ff0f00720c */ /* 0x000fe20003f26270 */
[----:B------:R-:W-:Y:S01]  /*3520*/  IMAD.HI.U32 R6, R3, R17, RZ ;  /* 0x0000001103067227 */ /* 0x000fe200078e00ff */
[----:B------:R-:W-:-:S02]  /*3530*/  ISETP.GT.U32.AND P4, PT, R0, R5, PT ;  /* 0x000000050000720c */ /* 0x000fc40003f84070 */
[----:B------:R-:W-:Y:S01]  /*3540*/  IABS R15, R15 ;  /* 0x0000000f000f7213 */ /* 0x000fe20000000000 */
[----:B------:R-:W-:Y:S01]  /*3550*/  STL [R1+0xe78], R12 ;  /* 0x000e780c01007387 */ /* 0x000fe20000100800 */
[----:B------:R-:W-:Y:S01]  /*3560*/  IMAD.MOV R6, RZ, RZ, -R6 ;  /* 0x000000ffff067224 */ /* 0x000fe200078e0a06 */
[----:B-1----:R-:W-:Y:S01]  /*3570*/  LOP3.LUT R2, R28, 0x18, RZ, 0xfc, !PT ;  /* 0x000000181c027812 */ /* 0x002fe200078efcff */
[--C-:B------:R-:W-:Y:S01]  /*3580*/  @!P3 IMAD.IADD R14, R14, 0x1, -R0.reuse ;  /* 0x000000010e0eb824 */ /* 0x100fe200078e0a00 */
[----:B------:R-:W-:Y:S01]  /*3590*/  ISETP.GE.AND P3, PT, R16, RZ, PT ;  /* 0x000000ff1000720c */ /* 0x000fe20003f66270 */
[----:B------:R-:W-:Y:S01]  /*35a0*/  @!P0 IMAD.IADD R22, R22, 0x1, -R0 ;  /* 0x0000000116168824 */ /* 0x000fe200078e0a00 */
[----:B------:R-:W-:Y:S01]  /*35b0*/  IABS R16, R16 ;  /* 0x0000001000107213 */ /* 0x000fe20000000000 */
[----:B------:R-:W-:Y:S01]  /*35c0*/  IMAD.HI.U32 R20, R3, R15, RZ ;  /* 0x0000000f03147227 */ /* 0x000fe200078e00ff */
[----:B------:R1:W-:Y:S01]  /*35d0*/  STL [R1+0xe7c], R13 ;  /* 0x000e7c0d01007387 */ /* 0x0003e20000100800 */
[----:B------:R-:W-:-:S02]  /*35e0*/  IABS R21, R2 ;  /* 0x0000000200157213 */ /* 0x000fc40000000000 */
[----:B------:R-:W-:Y:S01]  /*35f0*/  IMAD.HI.U32 R7, R3, R16, RZ ;  /* 0x0000001003077227 */ /* 0x000fe200078e00ff */
[----:B------:R-:W-:Y:S02]  /*3600*/  ISETP.GT.U32.AND P0, PT, R0, R22, PT ;  /* 0x000000160000720c */ /* 0x000fe40003f04070 */
[C---:B0-----:R-:W-:Y:S01]  /*3610*/  LOP3.LUT R11, R28.reuse, 0x16, RZ, 0xfc, !PT ;  /* 0x000000161c0b7812 */ /* 0x041fe200078efcff */
[----:B------:R-:W-:Y:S01]  /*3620*/  IMAD.MOV R20, RZ, RZ, -R20 ;  /* 0x000000ffff147224 */ /* 0x000fe200078e0a14 */
[----:B------:R-:W-:Y:S01]  /*3630*/  IABS R23, R10 ;  /* 0x0000000a00177213 */ /* 0x000fe20000000000 */
[----:B------:R-:W-:Y:S01]  /*3640*/  @!P4 IMAD.IADD R5, R5, 0x1, -R0 ;  /* 0x000000010505c824 */ /* 0x000fe200078e0a00 */
[C---:B------:R-:W-:Y:S01]  /*3650*/  LOP3.LUT R10, R28.reuse, 0xe, RZ, 0xfc, !PT ;  /* 0x0000000e1c0a7812 */ /* 0x040fe200078efcff */
[----:B------:R-:W-:Y:S01]  /*3660*/  IMAD.MOV R7, RZ, RZ, -R7 ;  /* 0x000000ffff077224 */ /* 0x000fe200078e0a07 */
[----:B-1----:R-:W-:Y:S01]  /*3670*/  LOP3.LUT R13, R28, 0xa, RZ, 0xfc, !PT ;  /* 0x0000000a1c0d7812 */ /* 0x002fe200078efcff */
[C---:B------:R-:W-:Y:S01]  /*3680*/  IMAD R15, R0.reuse, R20, R15 ;  /* 0x00000014000f7224 */ /* 0x040fe200078e020f */
[----:B------:R-:W-:Y:S01]  /*3690*/  IABS R20, R8 ;  /* 0x0000000800147213 */ /* 0x000fe20000000000 */
[----:B------:R-:W-:Y:S01]  /*36a0*/  IMAD.MOV.U32 R9, RZ, RZ, R5 ;  /* 0x000000ffff097224 */ /* 0x000fe200078e0005 */
[----:B------:R-:W-:Y:S01]  /*36b0*/  IABS R26, R10 ;  /* 0x0000000a001a7213 */ /* 0x000fe20000000000 */
[C---:B------:R-:W-:Y:S01]  /*36c0*/  IMAD R16, R0.reuse, R7, R16 ;  /* 0x0000000700107224 */ /* 0x040fe200078e0210 */
[----:B------:R-:W-:Y:S01]  /*36d0*/  ISETP.GT.U32.AND P4, PT, R0, R15, PT ;  /* 0x0000000f0000720c */ /* 0x000fe20003f84070 */
[----:B------:R-:W-:Y:S01]  /*36e0*/  IMAD.HI.U32 R7, R3, R18, RZ ;  /* 0x0000001203077227 */ /* 0x000fe200078e00ff */
[----:B------:R-:W-:-:S02]  /*36f0*/  IABS R29, R13 ;  /* 0x0000000d001d7213 */ /* 0x000fc40000000000 */
[----:B------:R-:W-:Y:S01]  /*3700*/  LOP3.LUT R12, R28, 0x6, RZ, 0xfc, !PT ;  /* 0x000000061c0c7812 */ /* 0x000fe200078efcff */
[----:B------:R-:W-:Y:S01]  /*3710*/  @!P2 IMAD.MOV R14, RZ, RZ, -R14 ;  /* 0x000000ffff0ea224 */ /* 0x000fe200078e0a0e */
[----:B------:R-:W-:Y:S01]  /*3720*/  ISETP.GE.AND P2, PT, R19, RZ, PT ;  /* 0x000000ff1300720c */ /* 0x000fe20003f46270 */
[----:B------:R-:W-:Y:S01]  /*3730*/  @!P6 IMAD.MOV R9, RZ, RZ, -R9 ;  /* 0x000000ffff09e224 */ /* 0x000fe200078e0a09 */
[----:B------:R-:W-:Y:S01]  /*3740*/  ISETP.GT.U32.AND P6, PT, R0, R16, PT ;  /* 0x000000100000720c */ /* 0x000fe20003fc4070 */
[----:B------:R-:W-:Y:S01]  /*3750*/  IMAD.MOV R7, RZ, RZ, -R7 ;  /* 0x000000ffff077224 */ /* 0x000fe200078e0a07 */
[----:B------:R-:W-:Y:S01]  /*3760*/  STL [R1+0xe80], R14 ;  /* 0x000e800e01007387 */ /* 0x000fe20000100800 */
[----:B------:R-:W-:Y:S01]  /*3770*/  @!P0 IMAD.IADD R22, R22, 0x1, -R0 ;  /* 0x0000000116168824 */ /* 0x000fe200078e0a00 */
[----:B------:R-:W-:Y:S01]  /*3780*/  LOP3.LUT R10, R28, 0x4, RZ, 0xfc, !PT ;  /* 0x000000041c0a7812 */ /* 0x000fe200078efcff */
[----:B------:R-:W-:Y:S01]  /*3790*/  IMAD R18, R0, R7, R18 ;  /* 0x0000000700127224 */ /* 0x000fe200078e0212 */
[----:B------:R0:W-:Y:S01]  /*37a0*/  STL [R1+0x18], R9 ;  /* 0x0000180901007387 */ /* 0x0001e20000100800 */
[----:B------:R-:W-:-:S02]  /*37b0*/  @!P4 IMAD.IADD R15, R15, 0x1, -R0 ;  /* 0x000000010f0fc824 */ /* 0x000fc400078e0a00 */
[----:B------:R-:W-:Y:S01]  /*37c0*/  IMAD R17, R0, R6, R17 ;  /* 0x0000000600117224 */ /* 0x000fe200078e0211 */
[----:B------:R-:W-:Y:S01]  /*37d0*/  LOP3.LUT R6, R28, 0x1c, RZ, 0xfc, !PT ;  /* 0x0000001c1c067812 */ /* 0x000fe200078efcff */
[C---:B------:R-:W-:Y:S01]  /*37e0*/  IMAD.HI.U32 R5, R3.reuse, R20, RZ ;  /* 0x0000001403057227 */ /* 0x040fe200078e00ff */
[C---:B------:R-:W-:Y:S02]  /*37f0*/  ISETP.GT.U32.AND P4, PT, R0.reuse, R15, PT ;  /* 0x0000000f0000720c */ /* 0x040fe40003f84070 */
[----:B------:R-:W-:Y:S01]  /*3800*/  ISETP.GT.U32.AND P0, PT, R0, R17, PT ;  /* 0x000000110000720c */ /* 0x000fe20003f04070 */
[----:B------:R-:W-:Y:S01]  /*3810*/  @!P6 IMAD.IADD R16, R16, 0x1, -R0 ;  /* 0x000000011010e824 */ /* 0x000fe200078e0a00 */
[----:B------:R-:W-:Y:S01]  /*3820*/  IABS R19, R6 ;  /* 0x0000000600137213 */ /* 0x000fe20000000000 */
[----:B0-----:R-:W-:Y:S01]  /*3830*/  IMAD.MOV.U32 R9, RZ, RZ, R22 ;  /* 0x000000ffff097224 */ /* 0x001fe200078e0016 */
[----:B------:R-:W-:Y:S01]  /*3840*/  LOP3.LUT R14, R28, 0x10, RZ, 0xfc, !PT ;  /* 0x000000101c0e7812 */ /* 0x000fe200078efcff */
[----:B------:R-:W-:Y:S01]  /*3850*/  IMAD.HI.U32 R22, R3, R21, RZ ;  /* 0x0000001503167227 */ /* 0x000fe200078e00ff */
[----:B------:R-:W-:-:S02]  /*3860*/  ISETP.GT.U32.AND P6, PT, R0, R16, PT ;  /* 0x000000100000720c */ /* 0x000fc40003fc4070 */
[----:B------:R-:W-:Y:S01]  /*3870*/  IABS R25, R14 ;  /* 0x0000000e00197213 */ /* 0x000fe20000000000 */
[----:B------:R-:W-:Y:S01]  /*3880*/  @!P5 IMAD.MOV R9, RZ, RZ, -R9 ;  /* 0x000000ffff09d224 */ /* 0x000fe200078e0a09 */
[----:B------:R-:W-:Y:S01]  /*3890*/  ISETP.GT.U32.AND P5, PT, R0, R18, PT ;  /* 0x000000120000720c */ /* 0x000fe20003fa4070 */
[----:B------:R-:W-:Y:S01]  /*38a0*/  @!P4 IMAD.IADD R15, R15, 0x1, -R0 ;  /* 0x000000010f0fc824 */ /* 0x000fe200078e0a00 */
[----:B------:R-:W-:Y:S01]  /*38b0*/  ISETP.GE.AND P4, PT, R4, RZ, PT ;  /* 0x000000ff0400720c */ /* 0x000fe20003f86270 */
[----:B------:R-:W-:Y:S01]  /*38c0*/  IMAD.MOV R4, RZ, RZ, -R22 ;  /* 0x000000ffff047224 */ /* 0x000fe200078e0a16 */
[----:B------:R0:W-:Y:S01]  /*38d0*/  STL [R1+0x20], R9 ;  /* 0x0000200901007387 */ /* 0x0001e20000100800 */
[----:B------:R-:W-:Y:S01]  /*38e0*/  @!P0 IMAD.IADD R17, R17, 0x1, -R0 ;  /* 0x0000000111118824 */ /* 0x000fe200078e0a00 */
[----:B------:R-:W-:Y:S01]  /*38f0*/  IABS R22, R11 ;  /* 0x0000000b00167213 */ /* 0x000fe20000000000 */
[----:B------:R-:W-:Y:S01]  /*3900*/  IMAD R21, R0, R4, R21 ;  /* 0x0000000400157224 */ /* 0x000fe200078e0215 */
[----:B------:R-:W-:Y:S01]  /*3910*/  LOP3.LUT R11, R28, 0x2, RZ, 0xfc, !PT ;  /* 0x000000021c0b7812 */ /* 0x000fe200078efcff */
[----:B------:R-:W-:Y:S01]  /*3920*/  IMAD.HI.U32 R7, R3, R19, RZ ;  /* 0x0000001303077227 */ /* 0x000fe200078e00ff */
[----:B------:R-:W-:-:S03]  /*3930*/  ISETP.GT.U32.AND P0, PT, R0, R17, PT ;  /* 0x000000110000720c */ /* 0x000fc60003f04070 */
[----:B------:R-:W-:Y:S01]  /*3940*/  @!P5 IMAD.IADD R18, R18, 0x1, -R0 ;  /* 0x000000011212d824 */ /* 0x000fe200078e0a00 */
[----:B0-----:R-:W-:Y:S01]  /*3950*/  LOP3.LUT R9, R28, 0x12, RZ, 0xfc, !PT ;  /* 0x000000121c097812 */ /* 0x001fe200078efcff */
[----:B------:R-:W-:Y:S02]  /*3960*/  IMAD.MOV R7, RZ, RZ, -R7 ;  /* 0x000000ffff077224 */ /* 0x000fe400078e0a07 */
[----:B------:R-:W-:Y:S01]  /*3970*/  IMAD.MOV R5, RZ, RZ, -R5 ;  /* 0x000000ffff057224 */ /* 0x000fe200078e0a05 */
[C---:B------:R-:W-:Y:S01]  /*3980*/  ISETP.GT.U32.AND P5, PT, R0.reuse, R18, PT ;  /* 0x000000120000720c */ /* 0x040fe20003fa4070 */
[C---:B------:R-:W-:Y:S01]  /*3990*/  IMAD R19, R0.reuse, R7, R19 ;  /* 0x0000000700137224 */ /* 0x040fe200078e0213 */
[----:B------:R-:W-:Y:S01]  /*39a0*/  IABS R24, R9 ;  /* 0x0000000900187213 */ /* 0x000fe20000000000 */
[----:B------:R-:W-:Y:S01]  /*39b0*/  IMAD R20, R0, R5, R20 ;  /* 0x0000000500147224 */ /* 0x000fe200078e0214 */
[----:B------:R-:W-:Y:S01]  /*39c0*/  LOP3.LUT R9, R28, 0xc, RZ, 0xfc, !PT ;  /* 0x0000000c1c097812 */ /* 0x000fe200078efcff */
[--C-:B------:R-:W-:Y:S01]  /*39d0*/  @!P6 IMAD.IADD R16, R16, 0x1, -R0.reuse ;  /* 0x000000011010e824 */ /* 0x100fe200078e0a00 */
[C---:B------:R-:W-:Y:S01]  /*39e0*/  ISETP.GT.U32.AND P6, PT, R0.reuse, R19, PT ;  /* 0x000000130000720c */ /* 0x040fe20003fc4070 */
[----:B------:R-:W-:Y:S01]  /*39f0*/  @!P0 IMAD.IADD R17, R17, 0x1, -R0 ;  /* 0x0000000111118824 */ /* 0x000fe200078e0a00 */
[----:B------:R-:W-:Y:S01]  /*3a00*/  ISETP.GT.U32.AND P0, PT, R0, R20, PT ;  /* 0x000000140000720c */ /* 0x000fe20003f04070 */
[----:B------:R-:W-:Y:S01]  /*3a10*/  @!P1 IMAD.MOV R15, RZ, RZ, -R15 ;  /* 0x000000ffff0f9224 */ /* 0x000fe200078e0a0f */
[----:B------:R-:W-:Y:S01]  /*3a20*/  IABS R27, R9 ;  /* 0x00000009001b7213 */ /* 0x000fe20000000000 */
[----:B------:R-:W-:-:S04]  /*3a30*/  IMAD.HI.U32 R4, R3, R24, RZ ;  /* 0x0000001803047227 */ /* 0x000fc800078e00ff */
[----:B------:R-:W-:Y:S01]  /*3a40*/  @!P5 IMAD.IADD R18, R18, 0x1, -R0 ;  /* 0x000000011212d824 */ /* 0x000fe200078e0a00 */
[----:B------:R-:W-:Y:S01]  /*3a50*/  ISETP.GT.U32.AND P5, PT, R0, R21, PT ;  /* 0x000000150000720c */ /* 0x000fe20003fa4070 */
[----:B------:R-:W-:Y:S02]  /*3a60*/  IMAD.MOV R4, RZ, RZ, -R4 ;  /* 0x000000ffff047224 */ /* 0x000fe400078e0a04 */
[--C-:B------:R-:W-:Y:S01]  /*3a70*/  @!P6 IMAD.IADD R19, R19, 0x1, -R0.reuse ;  /* 0x000000011313e824 */ /* 0x100fe200078e0a00 */
[----:B------:R-:W-:Y:S01]  /*3a80*/  ISETP.GE.AND P6, PT, R6, RZ, PT ;  /* 0x000000ff0600720c */ /* 0x000fe20003fc6270 */
[----:B------:R-:W-:Y:S01]  /*3a90*/  @!P0 IMAD.IADD R20, R20, 0x1, -R0 ;  /* 0x0000000114148824 */ /* 0x000fe200078e0a00 */
[----:B------:R-:W-:Y:S01]  /*3aa0*/  STL [R1+0xedc], R18 ;  /* 0x000edc1201007387 */ /* 0x000fe20000100800 */
[C---:B------:R-:W-:Y:S01]  /*3ab0*/  IMAD R24, R0.reuse, R4, R24 ;  /* 0x0000000400187224 */ /* 0x040fe200078e0218 */
[C---:B------:R-:W-:Y:S01]  /*3ac0*/  ISETP.GT.U32.AND P0, PT, R0.reuse, R19, PT ;  /* 0x000000130000720c */ /* 0x040fe20003f04070 */
[----:B------:R-:W-:Y:S01]  /*3ad0*/  IMAD.HI.U32 R7, R3, R22, RZ ;  /* 0x0000001603077227 */ /* 0x000fe200078e00ff */
[----:B------:R0:W-:Y:S03]  /*3ae0*/  STL [R1+0xe84], R15 ;  /* 0x000e840f01007387 */ /* 0x0001e60000100800 */
[----:B------:R-:W-:Y:S01]  /*3af0*/  @!P5 IMAD.IADD R21, R21, 0x1, -R0 ;  /* 0x000000011515d824 */ /* 0x000fe200078e0a00 */
[----:B------:R1:W-:Y:S01]  /*3b00*/  STL [R1+0xee0], R14 ;  /* 0x000ee00e01007387 */ /* 0x0003e20000100800 */
[----:B------:R-:W-:Y:S01]  /*3b10*/  IMAD.MOV R7, RZ, RZ, -R7 ;  /* 0x000000ffff077224 */ /* 0x000fe200078e0a07 */
[C---:B------:R-:W-:Y:S01]  /*3b20*/  ISETP.GT.U32.AND P5, PT, R0.reuse, R20, PT ;  /* 0x000000140000720c */ /* 0x040fe20003fa4070 */
[----:B------:R-:W-:Y:S01]  /*3b30*/  IMAD.HI.U32 R5, R3, R23, RZ ;  /* 0x0000001703057227 */ /* 0x000fe200078e00ff */
[----:B------:R-:W-:-:S02]  /*3b40*/  ISETP.GT.U32.AND P1, PT, R0, R21, PT ;  /* 0x000000150000720c */ /* 0x000fc40003f24070 */
[----:B0-----:R-:W-:Y:S01]  /*3b50*/  IABS R15, R28 ;  /* 0x0000001c000f7213 */ /* 0x001fe20000000000 */
[----:B------:R-:W-:-:S04]  /*3b60*/  IMAD.HI.U32 R4, R3, R25, RZ ;  /* 0x0000001903047227 */ /* 0x000fc800078e00ff */
[C---:B------:R-:W-:Y:S01]  /*3b70*/  IMAD R22, R0.reuse, R7, R22 ;  /* 0x0000000700167224 */ /* 0x040fe200078e0216 */
[----:B------:R-:W-:Y:S01]  /*3b80*/  IABS R7, R11 ;  /* 0x0000000b00077213 */ /* 0x000fe20000000000 */
[----:B------:R-:W-:Y:S02]  /*3b90*/  IMAD.MOV R5, RZ, RZ, -R5 ;  /* 0x000000ffff057224 */ /* 0x000fe400078e0a05 */
[----:B------:R-:W-:Y:S02]  /*3ba0*/  IMAD.MOV R4, RZ, RZ, -R4 ;  /* 0x000000ffff047224 */ /* 0x000fe400078e0a04 */
[--C-:B------:R-:W-:Y:S01]  /*3bb0*/  @!P1 IMAD.IADD R21, R21, 0x1, -R0.reuse ;  /* 0x0000000115159824 */ /* 0x100fe200078e0a00 */
[C---:B------:R-:W-:Y:S01]  /*3bc0*/  ISETP.GT.U32.AND P1, PT, R0.reuse, R24, PT ;  /* 0x000000180000720c */ /* 0x040fe20003f24070 */
[----:B------:R-:W-:Y:S01]  /*3bd0*/  @!P0 IMAD.IADD R19, R19, 0x1, -R0 ;  /* 0x0000000113138824 */ /* 0x000fe200078e0a00 */
[C---:B------:R-:W-:Y:S01]  /*3be0*/  ISETP.GT.U32.AND P0, PT, R0.reuse, R22, PT ;  /* 0x000000160000720c */ /* 0x040fe20003f04070 */
[----:B------:R-:W-:-:S02]  /*3bf0*/  IMAD R23, R0, R5, R23 ;  /* 0x0000000500177224 */ /* 0x000fc400078e0217 */
[----:B------:R-:W-:-:S04]  /*3c00*/  IMAD.HI.U32 R6, R3, R26, RZ ;  /* 0x0000001a03067227 */ /* 0x000fc800078e00ff */
[----:B------:R-:W-:Y:S02]  /*3c10*/  IMAD R25, R0, R4, R25 ;  /* 0x0000000400197224 */ /* 0x000fe400078e0219 */
[----:B------:R-:W-:-:S04]  /*3c20*/  IMAD.HI.U32 R5, R3, R29, RZ ;  /* 0x0000001d03057227 */ /* 0x000fc800078e00ff */
[----:B------:R-:W-:-:S04]  /*3c30*/  IMAD.HI.U32 R4, R3, R27, RZ ;  /* 0x0000001b03047227 */ /* 0x000fc800078e00ff */
[----:B------:R-:W-:Y:S01]  /*3c40*/  @!P1 IMAD.IADD R24, R24, 0x1, -R0 ;  /* 0x0000000118189824 */ /* 0x000fe200078e0a00 */
[----:B------:R-:W-:Y:S01]  /*3c50*/  ISETP.GE.AND P1, PT, R2, RZ, PT ;  /* 0x000000ff0200720c */ /* 0x000fe20003f26270 */
[----:B------:R-:W-:Y:S01]  /*3c60*/  IMAD.MOV R6, RZ, RZ, -R6 ;  /* 0x000000ffff067224 */ /* 0x000fe200078e0a06 */
[----:B------:R-:W-:Y:S01]  /*3c70*/  LOP3.LUT R2, R28, 0x8, RZ, 0xfc, !PT ;  /* 0x000000081c027812 */ /* 0x000fe200078efcff */
[----:B------:R-:W-:Y:S02]  /*3c80*/  IMAD.MOV R5, RZ, RZ, -R5 ;  /* 0x000000ffff057224 */ /* 0x000fe400078e0a05 */
[----:B------:R-:W-:Y:S02]  /*3c90*/  IMAD.MOV R4, RZ, RZ, -R4 ;  /* 0x000000ffff047224 */ /* 0x000fe400078e0a04 */
[C---:B------:R-:W-:Y:S01]  /*3ca0*/  IMAD R26, R0.reuse, R6, R26 ;  /* 0x00000006001a7224 */ /* 0x040fe200078e021a */
[----:B------:R-:W-:Y:S01]  /*3cb0*/  IABS R6, R2 ;  /* 0x0000000200067213 */ /* 0x000fe20000000000 */
[C---:B------:R-:W-:Y:S01]  /*3cc0*/  IMAD R29, R0.reuse, R5, R29 ;  /* 0x00000005001d7224 */ /* 0x040fe200078e021d */
[----:B------:R-:W-:Y:S01]  /*3cd0*/  IABS R5, R12 ;  /* 0x0000000c00057213 */ /* 0x000fe20000000000 */
[----:B------:R-:W-:Y:S01]  /*3ce0*/  IMAD R27, R0, R4, R27 ;  /* 0x00000004001b7224 */ /* 0x000fe200078e021b */
[----:B------:R-:W-:Y:S01]  /*3cf0*/  IABS R4, R10 ;  /* 0x0000000a00047213 */ /* 0x000fe20000000000 */
[----:B------:R-:W-:Y:S01]  /*3d00*/  @!P0 IMAD.IADD R22, R22, 0x1, -R0 ;  /* 0x0000000116168824 */ /* 0x000fe200078e0a00 */
[----:B------:R-:W-:Y:S01]  /*3d10*/  ISETP.GE.AND P0, PT, R8, RZ, PT ;  /* 0x000000ff0800720c */ /* 0x000fe20003f06270 */
[----:B------:R-:W-:-:S04]  /*3d20*/  IMAD.HI.U32 R8, R3, R6, RZ ;  /* 0x0000000603087227 */ /* 0x000fc800078e00ff */
[----:B-1----:R-:W-:-:S04]  /*3d30*/  IMAD.HI.U32 R14, R3, R5, RZ ;  /* 0x00000005030e7227 */ /* 0x002fc800078e00ff */
[----:B------:R-:W-:-:S04]  /*3d40*/  IMAD.HI.U32 R18, R3, R4, RZ ;  /* 0x0000000403127227 */ /* 0x000fc800078e00ff */
[----:B------:R-:W-:Y:S02]  /*3d50*/  IMAD.MOV R8, RZ, RZ, -R8 ;  /* 0x000000ffff087224 */ /* 0x000fe400078e0a08 */
[----:B------:R-:W-:Y:S02]  /*3d60*/  IMAD.MOV R14, RZ, RZ, -R14 ;  /* 0x000000ffff0e7224 */ /* 0x000fe400078e0a0e */
[----:B------:R-:W-:Y:S02]  /*3d70*/  IMAD.MOV R18, RZ, RZ, -R18 ;  /* 0x000000ffff127224 */ /* 0x000fe400078e0a12 */
[----:B------:R-:W-:Y:S02]  /*3d80*/  IMAD R6, R0, R8, R6 ;  /* 0x0000000800067224 */ /* 0x000fe400078e0206 */
[----:B------:R-:W-:-:S04]  /*3d90*/  IMAD.HI.U32 R9, R3, R7, RZ ;  /* 0x0000000703097227 */ /* 0x000fc800078e00ff */
[----:B------:R-:W-:-:S04]  /*3da0*/  IMAD.HI.U32 R8, R3, R15, RZ ;  /* 0x0000000f03087227 */ /* 0x000fc800078e00ff */
[C---:B------:R-:W-:Y:S02]  /*3db0*/  IMAD R5, R0.reuse, R14, R5 ;  /* 0x0000000e00057224 */ /* 0x040fe400078e0205 */
[----:B------:R-:W2:Y:S01]  /*3dc0*/  LDL.LU R14, [R1+0xee0] ;  /* 0x000ee000010e7983 */ /* 0x000ea20000300800 */
[----:B------:R-:W-:Y:S02]  /*3dd0*/  IMAD R3, R0, R18, R4 ;  /* 0x0000001200037224 */ /* 0x000fe400078e0204 */
[----:B------:R-:W-:Y:S01]  /*3de0*/  @!P5 IMAD.IADD R20, R20, 0x1, -R0 ;  /* 0x000000011414d824 */ /* 0x000fe200078e0a00 */
[----:B------:R-:W3:Y:S01]  /*3df0*/  LDL.LU R18, [R1+0xedc] ;  /* 0x000edc0001127983 */ /* 0x000ee20000300800 */
[----:B------:R-:W-:Y:S01]  /*3e00*/  ISETP.GT.U32.AND P5, PT, R0, R23, PT ;  /* 0x000000170000720c */ /* 0x000fe20003fa4070 */
[----:B------:R-:W-:Y:S02]  /*3e10*/  @!P3 IMAD.MOV R16, RZ, RZ, -R16 ;  /* 0x000000ffff10b224 */ /* 0x000fe400078e0a10 */
[----:B------:R-:W-:-:S10]  /*3e20*/  IMAD.MOV R9, RZ, RZ, -R9 ;  /* 0x000000ffff097224 */ /* 0x000fd400078e0a09 */
[----:B------:R-:W-:Y:S01]  /*3e30*/  @!P5 IMAD.IADD R23, R23, 0x1, -R0 ;  /* 0x000000011717d824 */ /* 0x000fe200078e0a00 */
[C---:B------:R-:W-:Y:S02]  /*3e40*/  ISETP.GT.U32.AND P5, PT, R0.reuse, R25, PT ;  /* 0x000000190000720c */ /* 0x040fe40003fa4070 */
[----:B------:R-:W-:-:S11]  /*3e50*/  ISETP.GT.U32.AND P3, PT, R0, R22, PT ;  /* 0x000000160000720c */ /* 0x000fd60003f64070 */
[----:B------:R-:W-:Y:S01]  /*3e60*/  @!P5 IMAD.IADD R25, R25, 0x1, -R0 ;  /* 0x000000011919d824 */ /* 0x000fe200078e0a00 */
[----:B------:R-:W-:Y:S01]  /*3e70*/  ISETP.GT.U32.AND P5, PT, R0, R26, PT ;  /* 0x0000001a0000720c */ /* 0x000fe20003fa4070 */
[----:B------:R-:W-:Y:S02]  /*3e80*/  @!P0 IMAD.MOV R20, RZ, RZ, -R20 ;  /* 0x000000ffff148224 */ /* 0x000fe400078e0a14 */
[----:B------:R-:W-:-:S10]  /*3e90*/  IMAD.MOV R4, RZ, RZ, -R8 ;  /* 0x000000ffff047224 */ /* 0x000fd400078e0a08 */
[----:B------:R-:W-:Y:S01]  /*3ea0*/  @!P5 IMAD.IADD R26, R26, 0x1, -R0 ;  /* 0x000000011a1ad824 */ /* 0x000fe200078e0a00 */
[----:B------:R-:W-:-:S04]  /*3eb0*/  ISETP.GT.U32.AND P5, PT, R0, R27, PT ;  /* 0x0000001b0000720c */ /* 0x000fc80003fa4070 */
[----:B------:R-:W-:Y:S01]  /*3ec0*/  ISETP.GT.U32.AND P0, PT, R0, R26, PT ;  /* 0x0000001a0000720c */ /* 0x000fe20003f04070 */
[----:B------:R-:W-:Y:S01]  /*3ed0*/  @!P3 IMAD.IADD R22, R22, 0x1, -R0 ;  /* 0x000000011616b824 */ /* 0x000fe200078e0a00 */
[C---:B------:R-:W-:Y:S01]  /*3ee0*/  ISETP.GT.U32.AND P3, PT, R0.reuse, R6, PT ;  /* 0x000000060000720c */ /* 0x040fe20003f64070 */
[----:B------:R-:W-:Y:S01]  /*3ef0*/  IMAD R4, R0, R4, R15 ;  /* 0x0000000400047224 */ /* 0x000fe200078e020f */
[----:B------:R-:W-:Y:S01]  /*3f00*/  LOP3.LUT R15, R28, 0x16, RZ, 0xfc, !PT ;  /* 0x000000161c0f7812 */ /* 0x000fe200078efcff */
[----:B------:R-:W-:Y:S02]  /*3f10*/  @!P2 IMAD.MOV R17, RZ, RZ, -R17 ;  /* 0x000000ffff11a224 */ /* 0x000fe400078e0a11 */
[----:B------:R-:W-:Y:S02]  /*3f20*/  IMAD R7, R0, R9, R7 ;  /* 0x0000000900077224 */ /* 0x000fe400078e0207 */
[----:B------:R-:W4:Y:S01]  /*3f30*/  LDL.LU R9, [R1+0xed8] ;  /* 0x000ed80001097983 */ /* 0x000f220000300800 */
[----:B------:R-:W-:-:S03]  /*3f40*/  @!P6 IMAD.MOV R19, RZ, RZ, -R19 ;  /* 0x000000ffff13e224 */ /* 0x000fc600078e0a13 */
[--C-:B------:R-:W-:Y:S01]  /*3f50*/  @!P0 IMAD.IADD R26, R26, 0x1, -R0.reuse ;  /* 0x000000011a1a8824 */ /* 0x100fe200078e0a00 */
[----:B------:R-:W5:Y:S01]  /*3f60*/  LDL.LU R8, [R1+0xed4] ;  /* 0x000ed40001087983 */ /* 0x000f620000300800 */
[----:B------:R-:W-:Y:S01]  /*3f70*/  ISETP.GE.AND P0, PT, R15, RZ, PT ;  /* 0x000000ff0f00720c */ /* 0x000fe20003f06270 */
[----:B------:R-:W-:Y:S01]  /*3f80*/  @!P1 IMAD.MOV R21, RZ, RZ, -R21 ;  /* 0x000000ffff159224 */ /* 0x000fe200078e0a15 */
[----:B------:R-:W-:Y:S01]  /*3f90*/  LOP3.LUT R15, R28, 0x12, RZ, 0xfc, !PT ;  /* 0x000000121c0f7812 */ /* 0x000fe200078efcff */
[----:B------:R0:W-:Y:S01]  /*3fa0*/  STL [R1+0xe88], R16 ;  /* 0x000e881001007387 */ /* 0x0001e20000100800 */
[----:B------:R-:W-:-:S03]  /*3fb0*/  @!P3 IMAD.IADD R6, R6, 0x1, -R0 ;  /* 0x000000010606b824 */ /* 0x000fc600078e0a00 */
[----:B------:R1:W-:Y:S01]  /*3fc0*/  STL [R1+0xe8c], R17 ;  /* 0x000e8c1101007387 */ /* 0x0003e20000100800 */
[----:B------:R-:W-:Y:S01]  /*3fd0*/  ISETP.GE.AND P3, PT, R15, RZ, PT ;  /* 0x000000ff0f00720c */ /* 0x000fe20003f66270 */
[----:B---3--:R-:W-:-:S05]  /*3fe0*/  @!P4 IMAD.MOV R18, RZ, RZ, -R18 ;  /* 0x000000ffff12c224 */ /* 0x008fca00078e0a12 */
[----:B------:R-:W-:Y:S04]  /*3ff0*/  STL [R1+0xe90], R18 ;  /* 0x000e901201007387 */ /* 0x000fe80000100800 */
[----:B------:R-:W-:Y:S04]  /*4000*/  STL [R1+0xe94], R19 ;  /* 0x000e941301007387 */ /* 0x000fe80000100800 */
[----:B------:R-:W-:Y:S04]  /*4010*/  STL [R1+0xe98], R20 ;  /* 0x000e981401007387 */ /* 0x000fe80000100800 */
[----:B------:R-:W-:Y:S04]  /*4020*/  STL [R1+0xe9c], R21 ;  /* 0x000e9c1501007387 */ /* 0x000fe80000100800 */
[----:B------:R-:W3:Y:S01]  /*4030*/  LDL.LU R15, [R1+0x84] ;  /* 0x00008400010f7983 */ /* 0x000ee20000300800 */
[C---:B------:R-:W-:Y:S01]  /*4040*/  ISETP.GT.U32.AND P2, PT, R0.reuse, R23, PT ;  /* 0x000000170000720c */ /* 0x040fe20003f44070 */
[----:B------:R-:W-:Y:S01]  /*4050*/  @!P5 IMAD.IADD R27, R27, 0x1, -R0 ;  /* 0x000000011b1bd824 */ /* 0x000fe200078e0a00 */
[----:B------:R-:W-:-:S02]  /*4060*/  ISETP.GT.U32.AND P4, PT, R0, R24, PT ;  /* 0x000000180000720c */ /* 0x000fc40003f84070 */
[----:B------:R-:W-:-:S09]  /*4070*/  ISETP.GT.U32.AND P5, PT, R0, R25, PT ;  /* 0x000000190000720c */ /* 0x000fd20003fa4070 */
[--C-:B------:R-:W-:Y:S01]  /*4080*/  @!P2 IMAD.IADD R23, R23, 0x1, -R0.reuse ;  /* 0x000000011717a824 */ /* 0x100fe200078e0a00 */
[C---:B------:R-:W-:Y:S02]  /*4090*/  ISETP.GT.U32.AND P2, PT, R0.reuse, R5, PT ;  /* 0x000000050000720c */ /* 0x040fe40003f44070 */
[----:B------:R-:W-:Y:S01]  /*40a0*/  ISETP.GT.U32.AND P1, PT, R0, R29, PT ;  /* 0x0000001d0000720c */ /* 0x000fe20003f24070 */
[--C-:B------:R-:W-:Y:S01]  /*40b0*/  @!P4 IMAD.IADD R24, R24, 0x1, -R0.reuse ;  /* 0x000000011818c824 */ /* 0x100fe200078e0a00 */
[C---:B------:R-:W-:Y:S01]  /*40c0*/  ISETP.GT.U32.AND P4, PT, R0.reuse, R4, PT ;  /* 0x000000040000720c */ /* 0x040fe20003f84070 */
[----:B------:R-:W-:Y:S01]  /*40d0*/  @!P5 IMAD.IADD R25, R25, 0x1, -R0 ;  /* 0x000000011919d824 */ /* 0x000fe200078e0a00 */
[----:B------:R-:W-:-:S07]  /*40e0*/  ISETP.GT.U32.AND P5, PT, R0, R3, PT ;  /* 0x000000030000720c */ /* 0x000fce0003fa4070 */
[--C-:B------:R-:W-:Y:S01]  /*40f0*/  @!P2 IMAD.IADD R5, R5, 0x1, -R0.reuse ;  /* 0x000000010505a824 */ /* 0x100fe200078e0a00 */
[----:B--2---:R-:W-:Y:S02]  /*4100*/  ISETP.GE.AND P2, PT, R14, RZ, PT ;  /* 0x000000ff0e00720c */ /* 0x004fe40003f46270 */
[----:B------:R-:W2:Y:S01]  /*4110*/  S2R R14, SR_TID.X ;  /* 0x00000000000e7919 */ /* 0x000ea20000002100 */
[----:B------:R-:W-:Y:S02]  /*4120*/  ISETP.GT.U32.AND P6, PT, R0, R27, PT ;  /* 0x0000001b0000720c */ /* 0x000fe40003fc4070 */
[C---:B0-----:R-:W-:Y:S01]  /*4130*/  LOP3.LUT R16, R28.reuse, 0x14, RZ, 0xfc, !PT ;  /* 0x000000141c107812 */ /* 0x041fe200078efcff */
[----:B------:R-:W-:Y:S01]  /*4140*/  @!P1 IMAD.IADD R29, R29, 0x1, -R0 ;  /* 0x000000011d1d9824 */ /* 0x000fe200078e0a00 */
[----:B-1----:R-:W-:Y:S02]  /*4150*/  LOP3.LUT R17, R28, 0xe, RZ, 0xfc, !PT ;  /* 0x0000000e1c117812 */ /* 0x002fe400078efcff */
[----:B------:R-:W-:-:S02]  /*4160*/  ISETP.GE.AND P1, PT, R16, RZ, PT ;  /* 0x000000ff1000720c */ /* 0x000fc40003f26270 */
[----:B------:R-:W-:Y:S01]  /*4170*/  LOP3.LUT R16, R28, 0xc, RZ, 0xfc, !PT ;  /* 0x0000000c1c107812 */ /* 0x000fe200078efcff */
[--C-:B------:R-:W-:Y:S01]  /*4180*/  @!P4 IMAD.IADD R4, R4, 0x1, -R0.reuse ;  /* 0x000000010404c824 */ /* 0x100fe200078e0a00 */
[----:B------:R-:W-:Y:S01]  /*4190*/  ISETP.GE.AND P4, PT, R17, RZ, PT ;  /* 0x000000ff1100720c */ /* 0x000fe20003f86270 */
[--C-:B------:R-:W-:Y:S01]  /*41a0*/  @!P5 IMAD.IADD R3, R3, 0x1, -R0.reuse ;  /* 0x000000010303d824 */ /* 0x100fe200078e0a00 */
[----:B------:R-:W-:Y:S01]  /*41b0*/  ISETP.GE.AND P5, PT, R16, RZ, PT ;  /* 0x000000ff1000720c */ /* 0x000fe20003fa6270 */
[----:B------:R-:W-:Y:S01]  /*41c0*/  @!P6 IMAD.IADD R27, R27, 0x1, -R0 ;  /* 0x000000011b1be824 */ /* 0x000fe200078e0a00 */
[C---:B------:R-:W-:Y:S01]  /*41d0*/  ISETP.GT.U32.AND P6, PT, R0.reuse, R7, PT ;  /* 0x000000070000720c */ /* 0x040fe20003fc4070 */
[----:B------:R-:W-:Y:S01]  /*41e0*/  @!P0 IMAD.MOV R22, RZ, RZ, -R22 ;  /* 0x000000ffff168224 */ /* 0x000fe200078e0a16 */
[----:B------:R-:W-:Y:S01]  /*41f0*/  ISETP.GT.U32.AND P0, PT, R0, R29, PT ;  /* 0x0000001d0000720c */ /* 0x000fe20003f04070 */
[----:B------:R-:W-:Y:S02]  /*4200*/  @!P3 IMAD.MOV R24, RZ, RZ, -R24 ;  /* 0x000000ffff18b224 */ /* 0x000fe400078e0a18 */
[----:B------:R-:W-:-:S02]  /*4210*/  @!P1 IMAD.MOV R23, RZ, RZ, -R23 ;  /* 0x000000ffff179224 */ /* 0x000fc400078e0a17 */
[----:B------:R-:W-:Y:S01]  /*4220*/  @!P2 IMAD.MOV R25, RZ, RZ, -R25 ;  /* 0x000000ffff19a224 */ /* 0x000fe200078e0a19 */
[----:B--2---:R-:W-:Y:S01]  /*4230*/  LOP3.LUT R14, R14, 0x7, RZ, 0xc0, !PT ;  /* 0x000000070e0e7812 */ /* 0x004fe200078ec0ff */
[----:B------:R-:W-:Y:S01]  /*4240*/  @!P4 IMAD.MOV R26, RZ, RZ, -R26 ;  /* 0x000000ffff1ac224 */ /* 0x000fe200078e0a1a */
[----:B------:R-:W-:Y:S01]  /*4250*/  STL [R1+0xea0], R22 ;  /* 0x000ea01601007387 */ /* 0x000fe20000100800 */
[----:B------:R-:W-:Y:S02]  /*4260*/  @!P5 IMAD.MOV R27, RZ, RZ, -R27 ;  /* 0x000000ffff1bd224 */ /* 0x000fe400078e0a1b */
[----:B------:R-:W-:Y:S01]  /*4270*/  IMAD R14, R14, 0x210, RZ ;  /* 0x000002100e0e7824 */ /* 0x000fe200078e02ff */
[----:B------:R-:W-:Y:S01]  /*4280*/  STL [R1+0xea4], R23 ;  /* 0x000ea41701007387 */ /* 0x000fe20000100800 */
[----:B------:R-:W-:-:S03]  /*4290*/  @!P6 IMAD.IADD R7, R7, 0x1, -R0 ;  /* 0x000000010707e824 */ /* 0x000fc600078e0a00 */
[----:B------:R-:W-:Y:S01]  /*42a0*/  STL [R1+0xea8], R24 ;  /* 0x000ea81801007387 */ /* 0x000fe20000100800 */
[----:B------:R-:W-:-:S03]  /*42b0*/  ISETP.GE.AND P6, PT, R28, RZ, PT ;  /* 0x000000ff1c00720c */ /* 0x000fc60003fc6270 */
[----:B------:R-:W-:Y:S04]  /*42c0*/  STL [R1+0xeac], R25 ;  /* 0x000eac1901007387 */ /* 0x000fe80000100800 */
[----:B------:R-:W-:Y:S04]  /*42d0*/  STL [R1+0xeb0], R26 ;  /* 0x000eb01a01007387 */ /* 0x000fe80000100800 */
[----:B------:R-:W-:Y:S04]  /*42e0*/  STL [R1+0xeb4], R27 ;  /* 0x000eb41b01007387 */ /* 0x000fe80000100800 */
[----:B------:R-:W2:Y:S01]  /*42f0*/  LDL.LU R16, [R1+0x38] ;  /* 0x0000380001107983 */ /* 0x000ea20000300800 */
[----:B------:R-:W-:Y:S01]  /*4300*/  @!P0 IMAD.IADD R29, R29, 0x1, -R0 ;  /* 0x000000011d1d8824 */ /* 0x000fe200078e0a00 */
[----:B------:R-:W-:-:S02]  /*4310*/  ISETP.GE.AND P0, PT, R13, RZ, PT ;  /* 0x000000ff0d00720c */ /* 0x000fc40003f06270 */
[----:B---3--:R-:W-:Y:S02]  /*4320*/  LOP3.LUT R28, R14, R15, RZ, 0x3c, !PT ;  /* 0x0000000f0e1c7212 */ /* 0x008fe400078e3cff */
[----:B------:R-:W3:Y:S04]  /*4330*/  LDL.LU R15, [R1+0x24] ;  /* 0x00002400010f7983 */ /* 0x000ee80000300800 */
[----:B------:R-:W4:Y:S04]  /*4340*/  LDL.LU R14, [R1+0x14] ;  /* 0x00001400010e7983 */ /* 0x000f280000300800 */
[----:B------:R-:W5:Y:S01]  /*4350*/  LDL.LU R13, [R1] ;  /* 0x00000000010d7983 */ /* 0x000f620000300800 */
[----:B------:R-:W-:-:S02]  /*4360*/  ISETP.GT.U32.AND P1, PT, R0, R6, PT ;  /* 0x000000060000720c */ /* 0x000fc40003f24070 */
[----:B------:R-:W-:-:S11]  /*4370*/  ISETP.GT.U32.AND P2, PT, R0, R4, PT ;  /* 0x000000040000720c */ /* 0x000fd60003f44070 */
[--C-:B------:R-:W-:Y:S01]  /*4380*/  @!P1 IMAD.IADD R6, R6, 0x1, -R0.reuse ;  /* 0x0000000106069824 */ /* 0x100fe200078e0a00 */
[----:B------:R-:W-:Y:S02]  /*4390*/  ISETP.GE.AND P1, PT, R2, RZ, PT ;  /* 0x000000ff0200720c */ /* 0x000fe40003f26270 */
[----:B------:R-:W0:Y:S01]  /*43a0*/  S2R R2, SR_TID.X ;  /* 0x0000000000027919 */ /* 0x000e220000002100 */
[C---:B------:R-:W-:Y:S02]  /*43b0*/  ISETP.GT.U32.AND P3, PT, R0.reuse, R5, PT ;  /* 0x000000050000720c */ /* 0x040fe40003f64070 */
[----:B------:R-:W-:Y:S01]  /*43c0*/  ISETP.GT.U32.AND P4, PT, R0, R3, PT ;  /* 0x000000030000720c */ /* 0x000fe20003f84070 */
[----:B------:R-:W-:Y:S01]  /*43d0*/  @!P2 IMAD.IADD R4, R4, 0x1, -R0 ;  /* 0x000000010404a824 */ /* 0x000fe200078e0a00 */
[----:B------:R-:W-:Y:S02]  /*43e0*/  ISETP.GT.U32.AND P5, PT, R0, R7, PT ;  /* 0x000000070000720c */ /* 0x000fe40003fa4070 */
[----:B------:R-:W-:-:S07]  /*43f0*/  ISETP.GE.AND P2, PT, R10, RZ, PT ;  /* 0x000000ff0a00720c */ /* 0x000fce0003f46270 */
[--C-:B------:R-:W-:Y:S01]  /*4400*/  @!P3 IMAD.IADD R5, R5, 0x1, -R0.reuse ;  /* 0x000000010505b824 */ /* 0x100fe200078e0a00 */
[----:B------:R-:W-:Y:S01]  /*4410*/  ISETP.GE.AND P3, PT, R12, RZ, PT ;  /* 0x000000ff0c00720c */ /* 0x000fe20003f66270 */
[----:B------:R-:W-:Y:S01]  /*4420*/  @!P4 IMAD.IADD R3, R3, 0x1, -R0 ;  /* 0x000000010303c824 */ /* 0x000fe200078e0a00 */
[----:B------:R-:W-:Y:S01]  /*4430*/  ISETP.GE.AND P4, PT, R11, RZ, PT ;  /* 0x000000ff0b00720c */ /* 0x000fe20003f86270 */
[C---:B0-----:R-:W-:Y:S01]  /*4440*/  IMAD.SHL.U32 R10, R2.reuse, 0x100, RZ ;  /* 0x00000100020a7824 */ /* 0x041fe200078e00ff */
[----:B------:R-:W-:Y:S01]  /*4450*/  LOP3.LUT R2, R2, 0x3f, RZ, 0xc0, !PT ;  /* 0x0000003f02027812 */ /* 0x000fe200078ec0ff */
[----:B------:R-:W-:-:S03]  /*4460*/  @!P0 IMAD.MOV R29, RZ, RZ, -R29 ;  /* 0x000000ffff1d8224 */ /* 0x000fc600078e0a1d */
[----:B------:R-:W-:Y:S01]  /*4470*/  LOP3.LUT R28, R28, 0x1000, R10, 0xf8, !PT ;  /* 0x000010001c1c7812 */ /* 0x000fe200078ef80a */
[----:B------:R-:W-:Y:S02]  /*4480*/  IMAD R10, R2, c[0x0][0x18c], RZ ;  /* 0x00006300020a7a24 */ /* 0x000fe400078e02ff */
[----:B------:R-:W-:Y:S02]  /*4490*/  @!P5 IMAD.IADD R7, R7, 0x1, -R0 ;  /* 0x000000010707d824 */ /* 0x000fe400078e0a00 */
[----:B------:R-:W-:Y:S01]  /*44a0*/  STL [R1+0xd94], R28 ;  /* 0x000d941c01007387 */ /* 0x000fe20000100800 */
[----:B------:R-:W-:Y:S01]  /*44b0*/  LEA R0, P5, R10, c[0x0][0x168], 0x1 ;  /* 0x00005a000a007a11 */ /* 0x000fe200078a08ff */
[----:B------:R-:W-:Y:S02]  /*44c0*/  @!P1 IMAD.MOV R6, RZ, RZ, -R6 ;  /* 0x000000ffff069224 */ /* 0x000fe400078e0a06 */
[----:B------:R-:W5:Y:S01]  /*44d0*/  LDL.LU R12, [R1+0x3c] ;  /* 0x00003c00010c7983 */ /* 0x000f620000300800 */
[----:B------:R-:W-:Y:S01]  /*44e0*/  @!P3 IMAD.MOV R5, RZ, RZ, -R5 ;  /* 0x000000ffff05b224 */ /* 0x000fe200078e0a05 */
[----:B------:R-:W-:Y:S01]  /*44f0*/  ISETP.NE.AND P0, PT, RZ, c[0x0][0x17c], PT ;  /* 0x00005f00ff007a0c */ /* 0x000fe20003f05270 */
[----:B------:R-:W-:Y:S01]  /*4500*/  @!P6 IMAD.MOV R4, RZ, RZ, -R4 ;  /* 0x000000ffff04e224 */ /* 0x000fe200078e0a04 */
[----:B------:R-:W-:Y:S01]  /*4510*/  STL [R1+0xeb8], R29 ;  /* 0x000eb81d01007387 */ /* 0x000fe20000100800 */
[----:B------:R-:W-:-:S03]  /*4520*/  LOP3.LUT R2, RZ, c[0x0][0x17c], RZ, 0x33, !PT ;  /* 0x00005f00ff027a12 */ /* 0x000fc600078e33ff */
[----:B------:R-:W5:Y:S01]  /*4530*/  LDL.LU R11, [R1+0x50] ;  /* 0x00005000010b7983 */ /* 0x000f620000300800 */
[----:B------:R-:W-:-:S03]  /*4540*/  @!P2 IMAD.MOV R3, RZ, RZ, -R3 ;  /* 0x000000ffff03a224 */ /* 0x000fc600078e0a03 */
[----:B------:R-:W5:Y:S01]  /*4550*/  LDL.LU R10, [R1+0x54] ;  /* 0x00005400010a7983 */ /* 0x000f620000300800 */
[----:B------:R-:W-:-:S03]  /*4560*/  @!P4 IMAD.MOV R7, RZ, RZ, -R7 ;  /* 0x000000ffff07c224 */ /* 0x000fc600078e0a07 */
[----:B------:R2:W-:Y:S04]  /*4570*/  STL [R1+0xdf4], R0 ;  /* 0x000df40001007387 */ /* 0x0005e80000100800 */
[----:B------:R-:W-:Y:S04]  /*4580*/  STL [R1+0xebc], R6 ;  /* 0x000ebc0601007387 */ /* 0x000fe80000100800 */
[----:B------:R-:W-:Y:S01]  /*4590*/  STL [R1+0xec0], R5 ;  /* 0x000ec00501007387 */ /* 0x000fe20000100800 */
[----:B--2---:R-:W-:-:S03]  /*45a0*/  SEL R0, R2, R16, !P0 ;  /* 0x0000001002007207 */ /* 0x004fc60004000000 */
[----:B------:R3:W-:Y:S04]  /*45b0*/  STL [R1+0xec4], R4 ;  /* 0x000ec40401007387 */ /* 0x0007e80000100800 */
[----:B------:R4:W-:Y:S04]  /*45c0*/  STL [R1+0xec8], R3 ;  /* 0x000ec80301007387 */ /* 0x0009e80000100800 */
[----:B------:R-:W-:Y:S04]  /*45d0*/  STL [R1+0xecc], R7 ;  /* 0x000ecc0701007387 */ /* 0x000fe80000100800 */
[----:B------:R5:W-:Y:S01]  /*45e0*/  STL [R1+0xb4], R0 ;  /* 0x0000b40001007387 */ /* 0x000be20000100800 */
[----:B---3--:R-:W-:-:S02]  /*45f0*/  SEL R4, R2, R15, !P0 ;  /* 0x0000000f02047207 */ /* 0x008fc40004000000 */
[----:B----4-:R-:W-:-:S03]  /*4600*/  SEL R3, R2, R14, !P0 ;  /* 0x0000000e02037207 */ /* 0x010fc60004000000 */
[----:B------:R0:W-:Y:S01]  /*4610*/  STL [R1+0xac], R4 ;  /* 0x0000ac0401007387 */ /* 0x0001e20000100800 */
[----:B-----5:R-:W-:-:S03]  /*4620*/  SEL R0, R2, R13, !P0 ;  /* 0x0000000d02007207 */ /* 0x020fc60004000000 */
[----:B------:R1:W-:Y:S01]  /*4630*/  STL [R1+0xa8], R3 ;  /* 0x0000a80301007387 */ /* 0x0003e20000100800 */
[----:B0-----:R-:W-:-:S03]  /*4640*/  SEL R4, R2, R8, !P0 ;  /* 0x0000000802047207 */ /* 0x001fc60004000000 */
[----:B------:R0:W-:Y:S04]  /*4650*/  STL [R1+0xa4], R0 ;  /* 0x0000a40001007387 */ /* 0x0001e80000100800 */
[----:B------:R-:W-:Y:S04]  /*4660*/  STL [R1+0x9c], R4 ;  /* 0x00009c0401007387 */ /* 0x000fe80000100800 */
[----:B------:R-:W2:Y:S01]  /*4670*/  LDL.LU R7, [R1+0x78] ;  /* 0x0000780001077983 */ /* 0x000ea20000300800 */
[----:B-1----:R-:W-:-:S05]  /*4680*/  SEL R3, R2, R9, !P0 ;  /* 0x0000000902037207 */ /* 0x002fca0004000000 */
[----:B------:R-:W-:Y:S01]  /*4690*/  STL [R1+0x98], R3 ;  /* 0x0000980301007387 */ /* 0x000fe20000100800 */
[----:B0-----:R-:W-:-:S03]  /*46a0*/  SEL R0, R2, R12, !P0 ;  /* 0x0000000c02007207 */ /* 0x001fc60004000000 */
[----:B--2---:R0:W-:Y:S04]  /*46b0*/  STL [R1+0xed0], R7 ;  /* 0x000ed00701007387 */ /* 0x0041e80000100800 */
[----:B------:R1:W-:Y:S04]  /*46c0*/  STL [R1+0x94], R0 ;  /* 0x0000940001007387 */ /* 0x0003e80000100800 */
[----:B0-----:R-:W2:Y:S04]  /*46d0*/  LDL.LU R7, [R1+0x74] ;  /* 0x0000740001077983 */ /* 0x001ea80000300800 */
[----:B------:R-:W3:Y:S04]  /*46e0*/  LDL.LU R3, [R1+0x6c] ;  /* 0x00006c0001037983 */ /* 0x000ee80000300800 */
[----:B------:R-:W4:Y:S04]  /*46f0*/  LDL.LU R4, [R1+0x58] ;  /* 0x0000580001047983 */ /* 0x000f280000300800 */
[----:B------:R-:W5:Y:S01]  /*4700*/  LDL.LU R5, [R1+0x5c] ;  /* 0x00005c0001057983 */ /* 0x000f620000300800 */
[----:B------:R-:W-:-:S03]  /*4710*/  SEL R9, R2, R11, !P0 ;  /* 0x0000000b02097207 */ /* 0x000fc60004000000 */
[----:B------:R-:W3:Y:S04]  /*4720*/  LDL.LU R6, [R1+0x100] ;  /* 0x0001000001067983 */ /* 0x000ee80000300800 */
[----:B------:R-:W5:Y:S04]  /*4730*/  LDL.LU R29, [R1+0x104] ;  /* 0x00010400011d7983 */ /* 0x000f680000300800 */
[----:B------:R-:W5:Y:S01]  /*4740*/  LDL.LU R27, [R1+0xe4] ;  /* 0x0000e400011b7983 */ /* 0x000f620000300800 */
[----:B-1----:R-:W-:-:S03]  /*4750*/  SEL R0, R2, R10, !P0 ;  /* 0x0000000a02007207 */ /* 0x002fc60004000000 */
[----:B------:R-:W5:Y:S04]  /*4760*/  LDL.LU R26, [R1+0xe8] ;  /* 0x0000e800011a7983 */ /* 0x000f680000300800 */
[----:B------:R-:W5:Y:S04]  /*4770*/  LDL.LU R25, [R1+0xfc] ;  /* 0x0000fc0001197983 */ /* 0x000f680000300800 */
[----:B------:R-:W5:Y:S04]  /*4780*/  LDL.LU R24, [R1+0xf8] ;  /* 0x0000f80001187983 */ /* 0x000f680000300800 */
[----:B------:R-:W5:Y:S04]  /*4790*/  LDL.LU R8, [R1+0xf0] ;  /* 0x0000f00001087983 */ /* 0x000f680000300800 */
[----:B------:R-:W5:Y:S04]  /*47a0*/  LDL.LU R28, [R1+0xf4] ;  /* 0x0000f400011c7983 */ /* 0x000f680000300800 */
[----:B------:R0:W-:Y:S04]  /*47b0*/  STL [R1+0x90], R9 ;  /* 0x0000900901007387 */ /* 0x0001e80000100800 */
[----:B------:R-:W5:Y:S04]  /*47c0*/  LDL.LU R23, [R1+0xec] ;  /* 0x0000ec0001177983 */ /* 0x000f680000300800 */
[----:B------:R-:W5:Y:S04]  /*47d0*/  LDL.LU R22, [R1+0xd8] ;  /* 0x0000d80001167983 */ /* 0x000f680000300800 */
[----:B------:R1:W-:Y:S04]  /*47e0*/  STL [R1+0x8c], R0 ;  /* 0x00008c0001007387 */ /* 0x0003e80000100800 */
[----:B------:R-:W5:Y:S04]  /*47f0*/  LDL.LU R21, [R1+0xdc] ;  /* 0x0000dc0001157983 */ /* 0x000f680000300800 */
        /* <DEDUP_REMOVED lines=11> */
[----:B0-----:R-:W5:Y:S04]  /*48b0*/  LDL.LU R9, [R1+0x7c] ;  /* 0x00007c0001097983 */ /* 0x001f680000300800 */
[----:B-1----:R-:W5:Y:S01]  /*48c0*/  LDL.LU R0, [R1+0x70] ;  /* 0x0000700001007983 */ /* 0x002f620000300800 */
[----:B--2---:R-:W-:-:S05]  /*48d0*/  SEL R7, R2, R7, !P0 ;  /* 0x0000000702077207 */ /* 0x004fca0004000000 */
[----:B------:R0:W-:Y:S04]  /*48e0*/  STL [R1+0x88], R7 ;  /* 0x0000880701007387 */ /* 0x0001e80000100800 */
[----:B0-----:R-:W2:Y:S01]  /*48f0*/  LDL.LU R7, [R1+0xed0] ;  /* 0x000ed00001077983 */ /* 0x001ea20000300800 */
[C---:B---3--:R-:W-:Y:S02]  /*4900*/  SEL R3, R2.reuse, R3, !P0 ;  /* 0x0000000302037207 */ /* 0x048fe40004000000 */
[C---:B----4-:R-:W-:Y:S02]  /*4910*/  SEL R4, R2.reuse, R4, !P0 ;  /* 0x0000000402047207 */ /* 0x050fe40004000000 */
[C---:B-----5:R-:W-:Y:S02]  /*4920*/  SEL R5, R2.reuse, R5, !P0 ;  /* 0x0000000502057207 */ /* 0x060fe40004000000 */
[----:B------:R-:W-:-:S02]  /*4930*/  SEL R6, R2, R6, !P0 ;  /* 0x0000000602067207 */ /* 0x000fc40004000000 */
[C---:B------:R-:W-:Y:S02]  /*4940*/  SEL R29, R2.reuse, R29, !P0 ;  /* 0x0000001d021d7207 */ /* 0x040fe40004000000 */
[C---:B------:R-:W-:Y:S02]  /*4950*/  SEL R27, R2.reuse, R27, !P0 ;  /* 0x0000001b021b7207 */ /* 0x040fe40004000000 */
[C---:B------:R-:W-:Y:S02]  /*4960*/  SEL R26, R2.reuse, R26, !P0 ;  /* 0x0000001a021a7207 */ /* 0x040fe40004000000 */
[C---:B------:R-:W-:Y:S02]  /*4970*/  SEL R25, R2.reuse, R25, !P0 ;  /* 0x0000001902197207 */ /* 0x040fe40004000000 */
[C---:B------:R-:W-:Y:S02]  /*4980*/  SEL R24, R2.reuse, R24, !P0 ;  /* 0x0000001802187207 */ /* 0x040fe40004000000 */
        /* <DEDUP_REMOVED lines=16> */
[----:B--2---:R-:W-:-:S05]  /*4a90*/  SEL R7, R2, R7, !P0 ;  /* 0x0000000702077207 */ /* 0x004fca0004000000 */
[----:B------:R0:W-:Y:S04]  /*4aa0*/  STL [R1+0x84], R7 ;  /* 0x0000840701007387 */ /* 0x0001e80000100800 */
[----:B0-----:R-:W2:Y:S04]  /*4ab0*/  LDL.LU R7, [R1+0xecc] ;  /* 0x000ecc0001077983 */ /* 0x001ea80000300800 */
[----:B------:R0:W-:Y:S04]  /*4ac0*/  STL [R1+0x78], R3 ;  /* 0x0000780301007387 */ /* 0x0001e80000100800 */
[----:B0-----:R-:W3:Y:S04]  /*4ad0*/  LDL.LU R3, [R1+0xec8] ;  /* 0x000ec80001037983 */ /* 0x001ee80000300800 */
[----:B------:R0:W-:Y:S04]  /*4ae0*/  STL [R1+0x74], R4 ;  /* 0x0000740401007387 */ /* 0x0001e80000100800 */
[----:B0-----:R-:W4:Y:S04]  /*4af0*/  LDL.LU R4, [R1+0xec4] ;  /* 0x000ec40001047983 */ /* 0x001f280000300800 */
[----:B------:R0:W-:Y:S04]  /*4b00*/  STL [R1+0x6c], R5 ;  /* 0x00006c0501007387 */ /* 0x0001e80000100800 */
[----:B0-----:R-:W5:Y:S04]  /*4b10*/  LDL.LU R5, [R1+0xec0] ;  /* 0x000ec00001057983 */ /* 0x001f680000300800 */
[----:B------:R0:W-:Y:S04]  /*4b20*/  STL [R1+0x68], R6 ;  /* 0x0000680601007387 */ /* 0x0001e80000100800 */
[----:B0-----:R-:W2:Y:S04]  /*4b30*/  LDL.LU R6, [R1+0xebc] ;  /* 0x000ebc0001067983 */ /* 0x001ea80000300800 */
        /* <DEDUP_REMOVED lines=41> */
[----:B0-----:R-:W2:Y:S01]  /*4dd0*/  LDL.LU R10, [R1+0xe70] ;  /* 0x000e7000010a7983 */ /* 0x001ea20000300800 */
[----:B------:R-:W-:-:S02]  /*4de0*/  SEL R9, R2, R9, !P0 ;  /* 0x0000000902097207 */ /* 0x000fc40004000000 */
[----:B------:R-:W-:-:S05]  /*4df0*/  SEL R0, R2, R0, !P0 ;  /* 0x0000000002007207 */ /* 0x000fca0004000000 */
[----:B------:R-:W-:Y:S04]  /*4e00*/  STL [R1+0xdf8], R0 ;  /* 0x000df80001007387 */ /* 0x000fe80000100800 */
[----:B------:R0:W-:Y:S01]  /*4e10*/  STL [R1+0x8], R9 ;  /* 0x0000080901007387 */ /* 0x0001e20000100800 */
[----:B--2---:R-:W-:Y:S02]  /*4e20*/  SEL R2, R2, R10, !P0 ;  /* 0x0000000a02027207 */ /* 0x004fe40004000000 */
[----:B------:R-:W-:-:S04]  /*4e30*/  LOP3.LUT R10, RZ, c[0x0][0x17c], RZ, 0x33, !PT ;  /* 0x00005f00ff0a7a12 */ /* 0x000fc800078e33ff */
[C---:B------:R-:W-:Y:S02]  /*4e40*/  SEL R11, R10.reuse, R11, !P0 ;  /* 0x0000000b0a0b7207 */ /* 0x040fe40004000000 */
[C---:B------:R-:W-:Y:S02]  /*4e50*/  SEL R12, R10.reuse, R12, !P0 ;  /* 0x0000000c0a0c7207 */ /* 0x040fe40004000000 */
[C---:B------:R-:W-:Y:S01]  /*4e60*/  SEL R13, R10.reuse, R13, !P0 ;  /* 0x0000000d0a0d7207 */ /* 0x040fe20004000000 */
[----:B------:R-:W-:Y:S01]  /*4e70*/  STL [R1+0xdfc], R2 ;  /* 0x000dfc0201007387 */ /* 0x000fe20000100800 */
[C---:B------:R-:W-:Y:S02]  /*4e80*/  SEL R14, R10.reuse, R14, !P0 ;  /* 0x0000000e0a0e7207 */ /* 0x040fe40004000000 */
[C---:B------:R-:W-:Y:S01]  /*4e90*/  SEL R8, R10.reuse, R8, !P0 ;  /* 0x000000080a087207 */ /* 0x040fe20004000000 */
[----:B------:R-:W-:Y:S01]  /*4ea0*/  STL [R1+0xe00], R11 ;  /* 0x000e000b01007387 */ /* 0x000fe20000100800 */
[----:B0-----:R-:W-:-:S03]  /*4eb0*/  SEL R9, R10, R28, !P0 ;  /* 0x0000001c0a097207 */ /* 0x001fc60004000000 */
[----:B------:R-:W-:Y:S04]  /*4ec0*/  STL [R1+0xe04], R12 ;  /* 0x000e040c01007387 */ /* 0x000fe80000100800 */
[----:B------:R-:W-:Y:S04]  /*4ed0*/  STL [R1+0xe08], R13 ;  /* 0x000e080d01007387 */ /* 0x000fe80000100800 */
[----:B------:R-:W-:Y:S04]  /*4ee0*/  STL [R1+0xe0c], R14 ;  /* 0x000e0c0e01007387 */ /* 0x000fe80000100800 */
[----:B------:R0:W-:Y:S04]  /*4ef0*/  STL [R1+0xe10], R8 ;  /* 0x000e100801007387 */ /* 0x0001e80000100800 */
[----:B------:R-:W2:Y:S04]  /*4f00*/  LDL.LU R28, [R1+0x108] ;  /* 0x00010800011c7983 */ /* 0x000ea80000300800 */
[----:B0-----:R-:W2:Y:S04]  /*4f10*/  LDL.LU R8, [R1+0x10c] ;  /* 0x00010c0001087983 */ /* 0x001ea80000300800 */
[----:B------:R-:W2:Y:S04]  /*4f20*/  LDL.LU R14, [R1+0xb4] ;  /* 0x0000b400010e7983 */ /* 0x000ea80000300800 */
[----:B------:R-:W2:Y:S04]  /*4f30*/  LDL.LU R13, [R1+0xac] ;  /* 0x0000ac00010d7983 */ /* 0x000ea80000300800 */
[----:B------:R-:W2:Y:S04]  /*4f40*/  LDL.LU R12, [R1+0xa8] ;  /* 0x0000a800010c7983 */ /* 0x000ea80000300800 */
[----:B------:R-:W2:Y:S04]  /*4f50*/  LDL.LU R11, [R1+0xa4] ;  /* 0x0000a400010b7983 */ /* 0x000ea80000300800 */
[----:B------:R-:W2:Y:S04]  /*4f60*/  LDL.LU R2, [R1+0x9c] ;  /* 0x00009c0001027983 */ /* 0x000ea80000300800 */
[----:B------:R-:W2:Y:S04]  /*4f70*/  LDL.LU R0, [R1+0x98] ;  /* 0x0000980001007983 */ /* 0x000ea80000300800 */
[----:B------:R0:W-:Y:S01]  /*4f80*/  STL [R1+0xe14], R9 ;  /* 0x000e140901007387 */ /* 0x0001e20000100800 */
[----:B------:R-:W-:-:S03]  /*4f90*/  SEL R15, R10, R15, !P0 ;  /* 0x0000000f0a0f7207 */ /* 0x000fc60004000000 */
[----:B0-----:R-:W0:Y:S04]  /*4fa0*/  S2R R9, SR_TID.X ;  /* 0x0000000000097919 */ /* 0x001e280000002100 */
[----:B------:R1:W-:Y:S02]  /*4fb0*/  STL [R1+0xe18], R15 ;  /* 0x000e180f01007387 */ /* 0x0003e40000100800 */
[----:B-1----:R-:W-:-:S04]  /*4fc0*/  LOP3.LUT R15, RZ, c[0x0][0x17c], RZ, 0x33, !PT ;  /* 0x00005f00ff0f7a12 */ /* 0x002fc800078e33ff */
[C---:B------:R-:W-:Y:S02]  /*4fd0*/  SEL R16, R15.reuse, R16, !P0 ;  /* 0x000000100f107207 */ /* 0x040fe40004000000 */
[C---:B------:R-:W-:Y:S02]  /*4fe0*/  SEL R17, R15.reuse, R17, !P0 ;  /* 0x000000110f117207 */ /* 0x040fe40004000000 */
[C---:B------:R-:W-:Y:S02]  /*4ff0*/  SEL R18, R15.reuse, R18, !P0 ;  /* 0x000000120f127207 */ /* 0x040fe40004000000 */
[C---:B------:R-:W-:Y:S01]  /*5000*/  SEL R19, R15.reuse, R19, !P0 ;  /* 0x000000130f137207 */ /* 0x040fe20004000000 */
[----:B------:R-:W-:Y:S01]  /*5010*/  STL [R1+0xe1c], R16 ;  /* 0x000e1c1001007387 */ /* 0x000fe20000100800 */
[C---:B------:R-:W-:Y:S02]  /*5020*/  SEL R20, R15.reuse, R20, !P0 ;  /* 0x000000140f147207 */ /* 0x040fe40004000000 */
[C---:B------:R-:W-:Y:S01]  /*5030*/  SEL R21, R15.reuse, R21, !P0 ;  /* 0x000000150f157207 */ /* 0x040fe20004000000 */
[----:B------:R-:W-:Y:S01]  /*5040*/  STL [R1+0xe20], R17 ;  /* 0x000e201101007387 */ /* 0x000fe20000100800 */
[----:B------:R-:W-:-:S02]  /*5050*/  SEL R22, R15, R22, !P0 ;  /* 0x000000160f167207 */ /* 0x000fc40004000000 */
[C---:B------:R-:W-:Y:S01]  /*5060*/  SEL R23, R15.reuse, R23, !P0 ;  /* 0x000000170f177207 */ /* 0x040fe20004000000 */
[----:B------:R-:W-:Y:S01]  /*5070*/  STL [R1+0xe24], R18 ;  /* 0x000e241201007387 */ /* 0x000fe20000100800 */
[----:B------:R-:W-:Y:S02]  /*5080*/  SEL R24, R15, R24, !P0 ;  /* 0x000000180f187207 */ /* 0x000fe40004000000 */
[----:B0-----:R-:W-:Y:S01]  /*5090*/  LOP3.LUT R9, R9, 0x3f, RZ, 0xc0, !PT ;  /* 0x0000003f09097812 */ /* 0x001fe200078ec0ff */
[----:B------:R-:W-:Y:S01]  /*50a0*/  STL [R1+0xe28], R19 ;  /* 0x000e281301007387 */ /* 0x000fe20000100800 */
[C---:B------:R-:W-:Y:S02]  /*50b0*/  SEL R25, R15.reuse, R25, !P0 ;  /* 0x000000190f197207 */ /* 0x040fe40004000000 */
[C---:B------:R-:W-:Y:S01]  /*50c0*/  SEL R26, R15.reuse, R26, !P0 ;  /* 0x0000001a0f1a7207 */ /* 0x040fe20004000000 */
[----:B------:R-:W-:Y:S01]  /*50d0*/  STL [R1+0xe2c], R20 ;  /* 0x000e2c1401007387 */ /* 0x000fe20000100800 */
[----:B------:R-:W-:-:S03]  /*50e0*/  SEL R27, R15, R27, !P0 ;  /* 0x0000001b0f1b7207 */ /* 0x000fc60004000000 */
[----:B------:R-:W-:Y:S01]  /*50f0*/  STL [R1+0xe30], R21 ;  /* 0x000e301501007387 */ /* 0x000fe20000100800 */
[----:B------:R-:W-:Y:S01]  /*5100*/  SEL R29, R15, R29, !P0 ;  /* 0x0000001d0f1d7207 */ /* 0x000fe20004000000 */
[----:B------:R-:W-:Y:S02]  /*5110*/  IMAD R9, R9, c[0x0][0x18c], RZ ;  /* 0x0000630009097a24 */ /* 0x000fe400078e02ff */
[----:B------:R-:W-:Y:S01]  /*5120*/  STL [R1+0xe34], R22 ;  /* 0x000e341601007387 */ /* 0x000fe20000100800 */
[----:B------:R-:W-:-:S03]  /*5130*/  SEL R6, R15, R6, !P0 ;  /* 0x000000060f067207 */ /* 0x000fc60004000000 */
[----:B------:R-:W-:Y:S01]  /*5140*/  STL [R1+0xe38], R23 ;  /* 0x000e381701007387 */ /* 0x000fe20000100800 */
[----:B-----5:R-:W-:-:S03]  /*5150*/  SEL R5, R15, R5, !P0 ;  /* 0x000000050f057207 */ /* 0x020fc60004000000 */
[----:B------:R-:W-:Y:S01]  /*5160*/  STL [R1+0xe3c], R24 ;  /* 0x000e3c1801007387 */ /* 0x000fe20000100800 */
[----:B---3--:R-:W-:-:S03]  /*5170*/  SEL R10, R15, R3, !P0 ;  /* 0x000000030f0a7207 */ /* 0x008fc60004000000 */
[----:B------:R-:W-:Y:S01]  /*5180*/  STL [R1+0xe40], R25 ;  /* 0x000e401901007387 */ /* 0x000fe20000100800 */
[----:B------:R-:W-:-:S03]  /*5190*/  SEL R7, R15, R7, !P0 ;  /* 0x000000070f077207 */ /* 0x000fc60004000000 */
[----:B------:R-:W-:Y:S01]  /*51a0*/  STL [R1+0xe44], R26 ;  /* 0x000e441a01007387 */ /* 0x000fe20000100800 */
[----:B----4-:R-:W-:-:S03]  /*51b0*/  SEL R4, R15, R4, !P0 ;  /* 0x000000040f047207 */ /* 0x010fc60004000000 */
[----:B------:R-:W-:Y:S01]  /*51c0*/  STL [R1+0xe48], R27 ;  /* 0x000e481b01007387 */ /* 0x000fe20000100800 */
[----:B------:R-:W-:-:S03]  /*51d0*/  LEA.HI.X.SX32 R3, R9, c[0x0][0x16c], 0x1, P5 ;  /* 0x00005b0009037a11 */ /* 0x000fc600028f0eff */
[----:B------:R-:W-:Y:S04]  /*51e0*/  STL [R1+0xe4c], R29 ;  /* 0x000e4c1d01007387 */ /* 0x000fe80000100800 */
[----:B------:R-:W-:Y:S04]  /*51f0*/  STL [R1+0xe50], R6 ;  /* 0x000e500601007387 */ /* 0x000fe80000100800 */
[----:B------:R-:W-:Y:S04]  /*5200*/  STL [R1+0xe54], R5 ;  /* 0x000e540501007387 */ /* 0x000fe80000100800 */
[----:B------:R-:W-:Y:S04]  /*5210*/  STL [R1+0xe58], R10 ;  /* 0x000e580a01007387 */ /* 0x000fe80000100800 */
[----:B------:R-:W-:Y:S04]  /*5220*/  STL [R1+0xe5c], R7 ;  /* 0x000e5c0701007387 */ /* 0x000fe80000100800 */
[----:B------:R0:W-:Y:S04]  /*5230*/  STL [R1+0xe60], R4 ;  /* 0x000e600401007387 */ /* 0x0001e80000100800 */
[----:B------:R1:W-:Y:S01]  /*5240*/  STL [R1+0xe64], R3 ;  /* 0x000e640301007387 */ /* 0x0003e20000100800 */
[----:B--2---:R-:W-:-:S02]  /*5250*/  IMAD R28, R28, c[0x0][0x184], RZ ;  /* 0x000061001c1c7a24 */ /* 0x004fc400078e02ff */
[----:B0-----:R-:W-:-:S03]  /*5260*/  IMAD R4, R8, c[0x0][0x184], RZ ;  /* 0x0000610008047a24 */ /* 0x001fc600078e02ff */
[----:B------:R-:W-:Y:S01]  /*5270*/  STL [R1+0xd98], R28 ;  /* 0x000d981c01007387 */ /* 0x000fe20000100800 */
[----:B-1----:R-:W-:-:S03]  /*5280*/  IMAD R3, R14, c[0x0][0x190], RZ ;  /* 0x000064000e037a24 */ /* 0x002fc600078e02ff */
[----:B------:R0:W-:Y:S01]  /*5290*/  STL [R1+0xa0], R4 ;  /* 0x0000a00401007387 */ /* 0x0001e20000100800 */
[----:B------:R-:W-:-:S03]  /*52a0*/  IMAD R5, R13, c[0x0][0x190], RZ ;  /* 0x000064000d057a24 */ /* 0x000fc600078e02ff */
[----:B------:R1:W-:Y:S01]  /*52b0*/  STL [R1+0x18], R3 ;  /* 0x0000180301007387 */ /* 0x0003e20000100800 */
[----:B0-----:R-:W-:-:S03]  /*52c0*/  IMAD R4, R12, c[0x0][0x190], RZ ;  /* 0x000064000c047a24 */ /* 0x001fc600078e02ff */
[----:B------:R-:W-:Y:S01]  /*52d0*/  STL [R1+0x20], R5 ;  /* 0x0000200501007387 */ /* 0x000fe20000100800 */
[----:B-1----:R-:W-:-:S03]  /*52e0*/  IMAD R3, R11, c[0x0][0x190], RZ ;  /* 0x000064000b037a24 */ /* 0x002fc600078e02ff */
[----:B------:R-:W-:Y:S04]  /*52f0*/  STL [R1+0x70], R4 ;  /* 0x0000700401007387 */ /* 0x000fe80000100800 */
[----:B------:R0:W-:Y:S04]  /*5300*/  STL [R1+0x7c], R3 ;  /* 0x00007c0301007387 */ /* 0x0001e80000100800 */
[----:B0-----:R-:W2:Y:S01]  /*5310*/  LDL.LU R3, [R1+0x8c] ;  /* 0x00008c0001037983 */ /* 0x001ea20000300800 */
[----:B------:R-:W-:Y:S02]  /*5320*/  IMAD R2, R2, c[0x0][0x190], RZ ;  /* 0x0000640002027a24 */ /* 0x000fe400078e02ff */
[----:B------:R-:W-:-:S03]  /*5330*/  IMAD R0, R0, c[0x0][0x190], RZ ;  /* 0x0000640000007a24 */ /* 0x000fc600078e02ff */
[----:B------:R-:W-:Y:S04]  /*5340*/  STL [R1+0x80], R2 ;  /* 0x0000800201007387 */ /* 0x000fe80000100800 */
[----:B--2---:R0:W-:Y:S04]  /*5350*/  STL [R1+0xe68], R3 ;  /* 0x000e680301007387 */ /* 0x0041e80000100800 */
[----:B------:R-:W-:Y:S04]  /*5360*/  STL [R1+0x98], R0 ;  /* 0x0000980001007387 */ /* 0x000fe80000100800 */
[----:B0-----:R-:W2:Y:S04]  /*5370*/  LDL.LU R3, [R1+0x90] ;  /* 0x0000900001037983 */ /* 0x001ea80000300800 */
[----:B--2---:R0:W-:Y:S04]  /*5380*/  STL [R1+0xe6c], R3 ;  /* 0x000e6c0301007387 */ /* 0x0041e80000100800 */
[----:B0-----:R-:W2:Y:S04]  /*5390*/  LDL.LU R3, [R1+0x94] ;  /* 0x0000940001037983 */ /* 0x001ea80000300800 */
[----:B------:R-:W3:Y:S04]  /*53a0*/  LDL.LU R4, [R1+0x88] ;  /* 0x0000880001047983 */ /* 0x000ee80000300800 */
[----:B------:R-:W4:Y:S04]  /*53b0*/  LDL.LU R7, [R1+0x84] ;  /* 0x0000840001077983 */ /* 0x000f280000300800 */
[----:B------:R-:W5:Y:S04]  /*53c0*/  LDL.LU R10, [R1+0x78] ;  /* 0x00007800010a7983 */ /* 0x000f680000300800 */
[----:B------:R-:W3:Y:S04]  /*53d0*/  LDL.LU R5, [R1+0x74] ;  /* 0x0000740001057983 */ /* 0x000ee80000300800 */
        /* <DEDUP_REMOVED lines=23> */
[----:B------:R-:W3:Y:S01]  /*5550*/  LDL.LU R28, [R1+0x8] ;  /* 0x00000800011c7983 */ /* 0x000ee20000300800 */
[----:B--2---:R-:W-:-:S05]  /*5560*/  IMAD R3, R3, c[0x0][0x190], RZ ;  /* 0x0000640003037a24 */ /* 0x004fca00078e02ff */
[----:B------:R0:W-:Y:S04]  /*5570*/  STL [R1+0x94], R3 ;  /* 0x0000940301007387 */ /* 0x0001e80000100800 */
[----:B0-----:R-:W2:Y:S02]  /*5580*/  LDL.LU R3, [R1+0xe6c] ;  /* 0x000e6c0001037983 */ /* 0x001ea40000300800 */
[----:B--2---:R-:W-:-:S05]  /*5590*/  IMAD R3, R3, c[0x0][0x190], RZ ;  /* 0x0000640003037a24 */ /* 0x004fca00078e02ff */
[----:B------:R0:W-:Y:S04]  /*55a0*/  STL [R1+0x90], R3 ;  /* 0x0000900301007387 */ /* 0x0001e80000100800 */
[----:B0-----:R-:W2:Y:S01]  /*55b0*/  LDL.LU R3, [R1+0xe68] ;  /* 0x000e680001037983 */ /* 0x001ea20000300800 */
[----:B---3--:R-:W-:Y:S02]  /*55c0*/  IMAD R4, R4, c[0x0][0x190], RZ ;  /* 0x0000640004047a24 */ /* 0x008fe400078e02ff */
[----:B----4-:R-:W-:Y:S02]  /*55d0*/  IMAD R7, R7, c[0x0][0x190], RZ ;  /* 0x0000640007077a24 */ /* 0x010fe400078e02ff */
[----:B-----5:R-:W-:Y:S02]  /*55e0*/  IMAD R10, R10, c[0x0][0x190], RZ ;  /* 0x000064000a0a7a24 */ /* 0x020fe400078e02ff */
[----:B------:R-:W-:-:S02]  /*55f0*/  IMAD R5, R5, c[0x0][0x190], RZ ;  /* 0x0000640005057a24 */ /* 0x000fc400078e02ff */
[----:B------:R-:W-:Y:S02]  /*5600*/  IMAD R6, R6, c[0x0][0x190], RZ ;  /* 0x0000640006067a24 */ /* 0x000fe400078e02ff */
[----:B------:R-:W-:Y:S02]  /*5610*/  IMAD R29, R29, c[0x0][0x190], RZ ;  /* 0x000064001d1d7a24 */ /* 0x000fe400078e02ff */
[----:B------:R-:W-:Y:S02]  /*5620*/  IMAD R27, R27, c[0x0][0x190], RZ ;  /* 0x000064001b1b7a24 */ /* 0x000fe400078e02ff */
[----:B------:R-:W-:Y:S02]  /*5630*/  IMAD R26, R26, c[0x0][0x190], RZ ;  /* 0x000064001a1a7a24 */ /* 0x000fe400078e02ff */
[----:B------:R-:W-:Y:S02]  /*5640*/  IMAD R25, R25, c[0x0][0x190], RZ ;  /* 0x0000640019197a24 */ /* 0x000fe400078e02ff */
        /* <DEDUP_REMOVED lines=18> */
[----:B--2---:R-:W-:-:S05]  /*5770*/  IMAD R3, R3, c[0x0][0x190], RZ ;  /* 0x0000640003037a24 */ /* 0x004fca00078e02ff */
        /* <DEDUP_REMOVED lines=55> */
[----:B0-----:R-:W5:Y:S01]  /*5af0*/  LDL.LU R0, [R1+0xdf8] ;  /* 0x000df80001007983 */ /* 0x001f620000300800 */
[----:B------:R-:W-:-:S05]  /*5b00*/  IMAD R28, R28, c[0x0][0x190], RZ ;  /* 0x000064001c1c7a24 */ /* 0x000fca00078e02ff */
[----:B------:R0:W-:Y:S01]  /*5b10*/  STL [R1+0x8], R28 ;  /* 0x0000081c01007387 */ /* 0x0001e20000100800 */
[----:B--2---:R-:W-:Y:S02]  /*5b20*/  IMAD R22, R22, c[0x0][0x190], RZ ;  /* 0x0000640016167a24 */ /* 0x004fe400078e02ff */
[----:B---3--:R-:W-:Y:S02]  /*5b30*/  IMAD R21, R21, c[0x0][0x190], RZ ;  /* 0x0000640015157a24 */ /* 0x008fe400078e02ff */
[----:B----4-:R-:W-:Y:S02]  /*5b40*/  IMAD R20, R20, c[0x0][0x190], RZ ;  /* 0x0000640014147a24 */ /* 0x010fe400078e02ff */
[----:B-----5:R-:W-:Y:S02]  /*5b50*/  IMAD R19, R19, c[0x0][0x190], RZ ;  /* 0x0000640013137a24 */ /* 0x020fe400078e02ff */
        /* <DEDUP_REMOVED lines=10> */
[----:B0-----:R-:W-:Y:S02]  /*5c00*/  IMAD R28, R0, c[0x0][0x190], RZ ;  /* 0x00006400001c7a24 */ /* 0x001fe400078e02ff */
[----:B------:R-:W2:Y:S04]  /*5c10*/  LDL.LU R0, [R1+0xdf4] ;  /* 0x000df40001007983 */ /* 0x000ea80000300800 */
[----:B------:R0:W-:Y:S02]  /*5c20*/  STL [R1+0x4], R28 ;  /* 0x0000041c01007387 */ /* 0x0001e40000100800 */
[----:B0-----:R-:W-:-:S05]  /*5c30*/  IMAD R28, R2, c[0x0][0x190], RZ ;  /* 0x00006400021c7a24 */ /* 0x001fca00078e02ff */
        /* <DEDUP_REMOVED lines=29> */
[----:B0-----:R-:W4:Y:S01]  /*5e10*/  LDL.LU R22, [R1+0x18] ;  /* 0x0000180001167983 */ /* 0x001f220000300800 */
[----:B------:R-:W-:-:S02]  /*5e20*/  IMAD R23, R23, c[0x0][0x190], RZ ;  /* 0x0000640017177a24 */ /* 0x000fc400078e02ff */
[----:B------:R-:W-:Y:S02]  /*5e30*/  IMAD R24, R24, c[0x0][0x190], RZ ;  /* 0x0000640018187a24 */ /* 0x000fe400078e02ff */
[----:B------:R-:W-:Y:S02]  /*5e40*/  IMAD R25, R25, c[0x0][0x190], RZ ;  /* 0x0000640019197a24 */ /* 0x000fe400078e02ff */
[----:B------:R-:W-:Y:S01]  /*5e50*/  IMAD R26, R26, c[0x0][0x190], RZ ;  /* 0x000064001a1a7a24 */ /* 0x000fe200078e02ff */
[----:B------:R-:W-:Y:S01]  /*5e60*/  STL [R1+0xdd8], R23 ;  /* 0x000dd81701007387 */ /* 0x000fe20000100800 */
[----:B------:R-:W-:Y:S02]  /*5e70*/  IMAD R27, R27, c[0x0][0x190], RZ ;  /* 0x000064001b1b7a24 */ /* 0x000fe400078e02ff */
[----:B------:R-:W-:Y:S01]  /*5e80*/  IMAD R29, R29, c[0x0][0x190], RZ ;  /* 0x000064001d1d7a24 */ /* 0x000fe200078e02ff */
[----:B------:R-:W-:Y:S01]  /*5e90*/  STL [R1+0xddc], R24 ;  /* 0x000ddc1801007387 */ /* 0x000fe20000100800 */
[----:B------:R-:W-:-:S03]  /*5ea0*/  IMAD R6, R6, c[0x0][0x190], RZ ;  /* 0x0000640006067a24 */ /* 0x000fc600078e02ff */
[----:B------:R-:W-:Y:S04]  /*5eb0*/  STL [R1+0xde0], R25 ;  /* 0x000de01901007387 */ /* 0x000fe80000100800 */
[----:B------:R-:W-:Y:S04]  /*5ec0*/  STL [R1+0xde4], R26 ;  /* 0x000de41a01007387 */ /* 0x000fe80000100800 */
[----:B------:R-:W-:Y:S04]  /*5ed0*/  STL [R1+0xde8], R27 ;  /* 0x000de81b01007387 */ /* 0x000fe80000100800 */
[----:B------:R-:W-:Y:S04]  /*5ee0*/  STL [R1+0xdec], R29 ;  /* 0x000dec1d01007387 */ /* 0x000fe80000100800 */
[----:B------:R0:W-:Y:S01]  /*5ef0*/  STL [R1+0xdf0], R6 ;  /* 0x000df00601007387 */ /* 0x0001e20000100800 */
[----:B------:R-:W-:-:S03]  /*5f00*/  IMAD R2, R4, c[0x0][0x190], RZ ;  /* 0x0000640004027a24 */ /* 0x000fc600078e02ff */
[----:B0-----:R-:W5:Y:S01]  /*5f10*/  LDL.LU R6, [R1+0x64] ;  /* 0x0000640001067983 */ /* 0x001f620000300800 */
[-C--:B--2---:R-:W-:Y:S02]  /*5f20*/  LEA R24, P0, R20, R0.reuse, 0x1 ;  /* 0x0000000014187211 */ /* 0x084fe400078008ff */
[-C--:B---3--:R-:W-:Y:S02]  /*5f30*/  LEA R4, P6, R21, R0.reuse, 0x1 ;  /* 0x0000000015047211 */ /* 0x088fe400078c08ff */
[----:B----4-:R-:W-:-:S05]  /*5f40*/  LEA R23, P5, R22, R0, 0x1 ;  /* 0x0000000016177211 */ /* 0x010fca00078a08ff */
[----:B------:R0:W-:Y:S04]  /*5f50*/  STL [R1+0xb7c], R23 ;  /* 0x000b7c1701007387 */ /* 0x0001e80000100800 */
[----:B------:R1:W-:Y:S04]  /*5f60*/  STL [R1+0xb84], R4 ;  /* 0x000b840401007387 */ /* 0x0003e80000100800 */
[----:B------:R2:W-:Y:S04]  /*5f70*/  STL [R1+0xb8c], R24 ;  /* 0x000b8c1801007387 */ /* 0x0005e80000100800 */
[----:B------:R-:W3:Y:S01]  /*5f80*/  LDL.LU R29, [R1+0x60] ;  /* 0x00006000011d7983 */ /* 0x000ee20000300800 */
[----:B0-----:R-:W-:-:S02]  /*5f90*/  LEA R23, P1, R19, R0, 0x1 ;  /* 0x0000000013177211 */ /* 0x001fc400078208ff */
[-C--:B-1----:R-:W-:Y:S02]  /*5fa0*/  LEA R4, P2, R18, R0.reuse, 0x1 ;  /* 0x0000000012047211 */ /* 0x082fe400078408ff */
[-C--:B--2---:R-:W-:Y:S01]  /*5fb0*/  LEA R24, P3, R17, R0.reuse, 0x1 ;  /* 0x0000000011187211 */ /* 0x084fe200078608ff */
[----:B------:R0:W-:Y:S04]  /*5fc0*/  STL [R1+0xb94], R23 ;  /* 0x000b941701007387 */ /* 0x0001e80000100800 */
[----:B------:R1:W-:Y:S04]  /*5fd0*/  STL [R1+0xb9c], R4 ;  /* 0x000b9c0401007387 */ /* 0x0003e80000100800 */
[----:B------:R-:W-:Y:S04]  /*5fe0*/  STL [R1+0xba4], R24 ;  /* 0x000ba41801007387 */ /* 0x000fe80000100800 */
[----:B------:R-:W2:Y:S01]  /*5ff0*/  LDL.LU R27, [R1+0x5c] ;  /* 0x00005c00011b7983 */ /* 0x000ea20000300800 */
[----:B0-----:R-:W-:-:S02]  /*6000*/  LEA R23, P4, R16, R0, 0x1 ;  /* 0x0000000010177211 */ /* 0x001fc400078808ff */
[-C--:B-1----:R-:W-:Y:S02]  /*6010*/  LEA.HI.X.SX32 R4, R22, R3.reuse, 0x1, P5 ;  /* 0x0000000316047211 */ /* 0x082fe400028f0eff */
[----:B------:R-:W-:Y:S01]  /*6020*/  LEA R22, P5, R15, R0, 0x1 ;  /* 0x000000000f167211 */ /* 0x000fe200078a08ff */
[----:B------:R-:W-:Y:S04]  /*6030*/  STL [R1+0xbac], R23 ;  /* 0x000bac1701007387 */ /* 0x000fe80000100800 */
[----:B------:R0:W-:Y:S04]  /*6040*/  STL [R1+0xb78], R4 ;  /* 0x000b780401007387 */ /* 0x0001e80000100800 */
[----:B------:R-:W-:Y:S04]  /*6050*/  STL [R1+0xbb4], R22 ;  /* 0x000bb41601007387 */ /* 0x000fe80000100800 */
[----:B------:R-:W4:Y:S01]  /*6060*/  LDL.LU R26, [R1+0x58] ;  /* 0x00005800011a7983 */ /* 0x000f220000300800 */
[----:B------:R-:W-:-:S02]  /*6070*/  LEA.HI.X.SX32 R21, R21, R3, 0x1, P6 ;  /* 0x0000000315157211 */ /* 0x000fc400030f0eff */
[----:B0-----:R-:W-:-:S03]  /*6080*/  LEA R4, P6, R9, R0, 0x1 ;  /* 0x0000000009047211 */ /* 0x001fc600078c08ff */
[----:B------:R0:W-:Y:S04]  /*6090*/  STL [R1+0xb80], R21 ;  /* 0x000b801501007387 */ /* 0x0001e80000100800 */
[----:B------:R1:W-:Y:S01]  /*60a0*/  STL [R1+0xbbc], R4 ;  /* 0x000bbc0401007387 */ /* 0x0003e20000100800 */
[----:B0-----:R-:W-:-:S05]  /*60b0*/  LEA.HI.X.SX32 R21, R20, R3, 0x1, P0 ;  /* 0x0000000314157211 */ /* 0x001fca00000f0eff */
[----:B------:R-:W-:Y:S04]  /*60c0*/  STL [R1+0xb88], R21 ;  /* 0x000b881501007387 */ /* 0x000fe80000100800 */
[----:B------:R-:W4:Y:S01]  /*60d0*/  LDL.LU R25, [R1+0x54] ;  /* 0x0000540001197983 */ /* 0x000f220000300800 */
[-C--:B------:R-:W-:Y:S02]  /*60e0*/  LEA R20, P0, R14, R0.reuse, 0x1 ;  /* 0x000000000e147211 */ /* 0x080fe400078008ff */
[-C--:B-1----:R-:W-:Y:S02]  /*60f0*/  LEA.HI.X.SX32 R4, R19, R3.reuse, 0x1, P1 ;  /* 0x0000000313047211 */ /* 0x082fe400008f0eff */
[----:B-----5:R-:W-:Y:S01]  /*6100*/  LEA R19, P1, R12, R0, 0x1 ;  /* 0x000000000c137211 */ /* 0x020fe200078208ff */
[----:B------:R-:W-:Y:S04]  /*6110*/  STL [R1+0xbc4], R20 ;  /* 0x000bc41401007387 */ /* 0x000fe80000100800 */
[----:B------:R0:W-:Y:S04]  /*6120*/  STL [R1+0xb90], R4 ;  /* 0x000b900401007387 */ /* 0x0001e80000100800 */
[----:B------:R-:W-:Y:S04]  /*6130*/  STL [R1+0xbcc], R19 ;  /* 0x000bcc1301007387 */ /* 0x000fe80000100800 */
[----:B------:R-:W5:Y:S01]  /*6140*/  LDL.LU R24, [R1+0x50] ;  /* 0x0000500001187983 */ /* 0x000f620000300800 */
[----:B------:R-:W-:-:S02]  /*6150*/  LEA.HI.X.SX32 R18, R18, R3, 0x1, P2 ;  /* 0x0000000312127211 */ /* 0x000fc400010f0eff */
[----:B0-----:R-:W-:-:S03]  /*6160*/  LEA R4, P2, R28, R0, 0x1 ;  /* 0x000000001c047211 */ /* 0x001fc600078408ff */
[----:B------:R0:W-:Y:S04]  /*6170*/  STL [R1+0xb98], R18 ;  /* 0x000b981201007387 */ /* 0x0001e80000100800 */
[----:B------:R1:W-:Y:S01]  /*6180*/  STL [R1+0xbd4], R4 ;  /* 0x000bd40401007387 */ /* 0x0003e20000100800 */
[----:B0-----:R-:W-:-:S05]  /*6190*/  LEA.HI.X.SX32 R18, R17, R3, 0x1, P3 ;  /* 0x0000000311127211 */ /* 0x001fca00018f0eff */
[----:B------:R-:W-:Y:S04]  /*61a0*/  STL [R1+0xba0], R18 ;  /* 0x000ba01201007387 */ /* 0x000fe80000100800 */
[----:B------:R-:W5:Y:S01]  /*61b0*/  LDL.LU R23, [R1+0x4c] ;  /* 0x00004c0001177983 */ /* 0x000f620000300800 */
[-C--:B------:R-:W-:Y:S02]  /*61c0*/  LEA R17, P3, R11, R0.reuse, 0x1 ;  /* 0x000000000b117211 */ /* 0x080fe400078608ff */
[-C--:B-1----:R-:W-:Y:S02]  /*61d0*/  LEA.HI.X.SX32 R4, R16, R3.reuse, 0x1, P4 ;  /* 0x0000000310047211 */ /* 0x082fe400020f0eff */
[----:B------:R-:W-:Y:S01]  /*61e0*/  LEA R16, P4, R13, R0, 0x1 ;  /* 0x000000000d107211 */ /* 0x000fe200078808ff */
[----:B------:R-:W-:Y:S01]  /*61f0*/  STL [R1+0xbdc], R17 ;  /* 0x000bdc1101007387 */ /* 0x000fe20000100800 */
[----:B------:R-:W-:-:S03]  /*6200*/  LEA.HI.X.SX32 R15, R15, R3, 0x1, P5 ;  /* 0x000000030f0f7211 */ /* 0x000fc600028f0eff */
[----:B------:R0:W-:Y:S04]  /*6210*/  STL [R1+0xba8], R4 ;  /* 0x000ba80401007387 */ /* 0x0001e80000100800 */
[----:B------:R-:W-:Y:S04]  /*6220*/  STL [R1+0xbe4], R16 ;  /* 0x000be41001007387 */ /* 0x000fe80000100800 */
[----:B------:R-:W5:Y:S01]  /*6230*/  LDL.LU R22, [R1+0x48] ;  /* 0x0000480001167983 */ /* 0x000f620000300800 */
[----:B0-----:R-:W-:-:S03]  /*6240*/  LEA R4, P5, R8, R0, 0x1 ;  /* 0x0000000008047211 */ /* 0x001fc600078a08ff */
[----:B------:R-:W-:Y:S01]  /*6250*/  STL [R1+0xbb0], R15 ;  /* 0x000bb00f01007387 */ /* 0x000fe20000100800 */
[----:B------:R-:W-:-:S03]  /*6260*/  LEA.HI.X.SX32 R9, R9, R3, 0x1, P6 ;  /* 0x0000000309097211 */ /* 0x000fc600030f0eff */
[----:B------:R0:W-:Y:S04]  /*6270*/  STL [R1+0xbec], R4 ;  /* 0x000bec0401007387 */ /* 0x0001e80000100800 */
[----:B------:R-:W5:Y:S04]  /*6280*/  LDL.LU R21, [R1+0x44] ;  /* 0x0000440001157983 */ /* 0x000f680000300800 */
[----:B------:R1:W-:Y:S01]  /*6290*/  STL [R1+0xbb8], R9 ;  /* 0x000bb80901007387 */ /* 0x0003e20000100800 */
[----:B0-----:R-:W-:-:S03]  /*62a0*/  LEA R4, P6, R6, R0, 0x1 ;  /* 0x0000000006047211 */ /* 0x001fc600078c08ff */
[----:B------:R-:W5:Y:S04]  /*62b0*/  LDL.LU R20, [R1+0x40] ;  /* 0x0000400001147983 */ /* 0x000f680000300800 */
[----:B------:R-:W-:Y:S01]  /*62c0*/  STL [R1+0xbf4], R4 ;  /* 0x000bf40401007387 */ /* 0x000fe20000100800 */
[----:B-1----:R-:W-:-:S03]  /*62d0*/  LEA.HI.X.SX32 R9, R14, R3, 0x1, P0 ;  /* 0x000000030e097211 */ /* 0x002fc600000f0eff */
[----:B------:R-:W5:Y:S04]  /*62e0*/  LDL.LU R19, [R1+0x3c] ;  /* 0x00003c0001137983 */ /* 0x000f680000300800 */
[----:B------:R0:W-:Y:S04]  /*62f0*/  STL [R1+0xbc0], R9 ;  /* 0x000bc00901007387 */ /* 0x0001e80000100800 */
[----:B------:R-:W5:Y:S01]  /*6300*/  LDL.LU R18, [R1+0x38] ;  /* 0x0000380001127983 */ /* 0x000f620000300800 */
[----:B0-----:R-:W-:Y:S02]  /*6310*/  LEA.HI.X.SX32 R9, R12, R3, 0x1, P1 ;  /* 0x000000030c097211 */ /* 0x001fe400008f0eff */
[----:B---3--:R-:W-:-:S05]  /*6320*/  LEA R4, P0, R29, R0, 0x1 ;  /* 0x000000001d047211 */ /* 0x008fca00078008ff */
[----:B------:R2:W-:Y:S04]  /*6330*/  STL [R1+0xbfc], R4 ;  /* 0x000bfc0401007387 */ /* 0x0005e80000100800 */
[----:B------:R-:W3:Y:S04]  /*6340*/  LDL.LU R17, [R1+0x34] ;  /* 0x0000340001117983 */ /* 0x000ee80000300800 */
[----:B------:R0:W-:Y:S04]  /*6350*/  STL [R1+0xbc8], R9 ;  /* 0x000bc80901007387 */ /* 0x0001e80000100800 */
[----:B------:R-:W3:Y:S01]  /*6360*/  LDL.LU R16, [R1+0x30] ;  /* 0x0000300001107983 */ /* 0x000ee20000300800 */
[----:B--2---:R-:W-:-:S05]  /*6370*/  LEA R4, P1, R27, R0, 0x1 ;  /* 0x000000001b047211 */ /* 0x004fca00078208ff */
[----:B------:R4:W-:Y:S01]  /*6380*/  STL [R1+0xc04], R4 ;  /* 0x000c040401007387 */ /* 0x0009e20000100800 */
[----:B0-----:R-:W-:-:S03]  /*6390*/  LEA.HI.X.SX32 R9, R28, R3, 0x1, P2 ;  /* 0x000000031c097211 */ /* 0x001fc600010f0eff */
[----:B------:R-:W2:Y:S04]  /*63a0*/  LDL.LU R15, [R1+0x2c] ;  /* 0x00002c00010f7983 */ /* 0x000ea80000300800 */
[----:B------:R0:W-:Y:S04]  /*63b0*/  STL [R1+0xbd0], R9 ;  /* 0x000bd00901007387 */ /* 0x0001e80000100800 */
[----:B------:R-:W2:Y:S01]  /*63c0*/  LDL.LU R28, [R1+0x28] ;  /* 0x00002800011c7983 */ /* 0x000ea20000300800 */
[----:B----4-:R-:W-:Y:S02]  /*63d0*/  LEA R4, P2, R26, R0, 0x1 ;  /* 0x000000001a047211 */ /* 0x010fe400078408ff */
[----:B0-----:R-:W-:-:S03]  /*63e0*/  LEA.HI.X.SX32 R9, R11, R3, 0x1, P3 ;  /* 0x000000030b097211 */ /* 0x001fc600018f0eff */
[----:B------:R0:W-:Y:S04]  /*63f0*/  STL [R1+0xc0c], R4 ;  /* 0x000c0c0401007387 */ /* 0x0001e80000100800 */
[----:B------:R-:W4:Y:S04]  /*6400*/  LDL.LU R11, [R1+0x24] ;  /* 0x00002400010b7983 */ /* 0x000f280000300800 */
[----:B------:R1:W-:Y:S04]  /*6410*/  STL [R1+0xbd8], R9 ;  /* 0x000bd80901007387 */ /* 0x0003e80000100800 */
[----:B------:R-:W2:Y:S01]  /*6420*/  LDL.LU R12, [R1+0x1c] ;  /* 0x00001c00010c7983 */ /* 0x000ea20000300800 */
[----:B0-----:R-:W-:-:S02]  /*6430*/  LEA R4, P3, R25, R0, 0x1 ;  /* 0x0000000019047211 */ /* 0x001fc400078608ff */
[----:B-1----:R-:W-:-:S03]  /*6440*/  LEA.HI.X.SX32 R9, R13, R3, 0x1, P4 ;  /* 0x000000030d097211 */ /* 0x002fc600020f0eff */
[----:B------:R5:W-:Y:S04]  /*6450*/  STL [R1+0xc14], R4 ;  /* 0x000c140401007387 */ /* 0x000be80000100800 */
[----:B------:R-:W4:Y:S04]  /*6460*/  LDL.LU R13, [R1+0x14] ;  /* 0x00001400010d7983 */ /* 0x000f280000300800 */
[----:B------:R0:W-:Y:S04]  /*6470*/  STL [R1+0xbe0], R9 ;  /* 0x000be00901007387 */ /* 0x0001e80000100800 */
[----:B------:R-:W4:Y:S01]  /*6480*/  LDL.LU R14, [R1+0x10] ;  /* 0x00001000010e7983 */ /* 0x000f220000300800 */
[----:B-----5:R-:W-:-:S02]  /*6490*/  LEA R4, P4, R24, R0, 0x1 ;  /* 0x0000000018047211 */ /* 0x020fc400078808ff */
[----:B0-----:R-:W-:-:S03]  /*64a0*/  LEA.HI.X.SX32 R9, R8, R3, 0x1, P5 ;  /* 0x0000000308097211 */ /* 0x001fc600028f0eff */
[----:B------:R-:W-:Y:S04]  /*64b0*/  STL [R1+0xc1c], R4 ;  /* 0x000c1c0401007387 */ /* 0x000fe80000100800 */
[----:B------:R-:W5:Y:S04]  /*64c0*/  LDL.LU R8, [R1+0xc] ;  /* 0x00000c0001087983 */ /* 0x000f680000300800 */
[----:B------:R0:W-:Y:S04]  /*64d0*/  STL [R1+0xbe8], R9 ;  /* 0x000be80901007387 */ /* 0x0001e80000100800 */
[----:B0-----:R-:W4:Y:S01]  /*64e0*/  LDL.LU R9, [R1+0x8] ;  /* 0x0000080001097983 */ /* 0x001f220000300800 */
[----:B------:R-:W-:-:S05]  /*64f0*/  LEA R4, P5, R23, R0, 0x1 ;  /* 0x0000000017047211 */ /* 0x000fca00078a08ff */
[----:B------:R0:W-:Y:S04]  /*6500*/  STL [R1+0xc24], R4 ;  /* 0x000c240401007387 */ /* 0x0001e80000100800 */
[----:B0-----:R-:W4:Y:S01]  /*6510*/  LDL.LU R4, [R1+0x4] ;  /* 0x0000040001047983 */ /* 0x001f220000300800 */
[-C--:B------:R-:W-:Y:S02]  /*6520*/  LEA.HI.X.SX32 R6, R6, R3.reuse, 0x1, P6 ;  /* 0x0000000306067211 */ /* 0x080fe400030f0eff */
[----:B------:R-:W-:-:S03]  /*6530*/  LEA.HI.X.SX32 R29, R29, R3, 0x1, P0 ;  /* 0x000000031d1d7211 */ /* 0x000fc600000f0eff */
[----:B------:R0:W-:Y:S02]  /*6540*/  STL [R1+0xbf0], R6 ;  /* 0x000bf00601007387 */ /* 0x0001e40000100800 */
[----:B0-----:R-:W-:-:S05]  /*6550*/  LEA R6, P6, R22, R0, 0x1 ;  /* 0x0000000016067211 */ /* 0x001fca00078c08ff */
[----:B------:R0:W-:Y:S01]  /*6560*/  STL [R1+0xc2c], R6 ;  /* 0x000c2c0601007387 */ /* 0x0001e20000100800 */
[----:B------:R-:W-:-:S03]  /*6570*/  LEA.HI.X.SX32 R27, R27, R3, 0x1, P1 ;  /* 0x000000031b1b7211 */ /* 0x000fc600008f0eff */
[----:B0-----:R-:W5:Y:S04]  /*6580*/  LDL.LU R6, [R1+0xdf0] ;  /* 0x000df00001067983 */ /* 0x001f680000300800 */
        /* <DEDUP_REMOVED lines=20> */
[----:B------:R3:W-:Y:S01]  /*66d0*/  STL [R1+0xc18], R24 ;  /* 0x000c181801007387 */ /* 0x0007e20000100800 */
[-C--:B------:R-:W-:Y:S02]  /*66e0*/  LEA.HI.X.SX32 R22, R22, R3.reuse, 0x1, P6 ;  /* 0x0000000316167211 */ /* 0x080fe400030f0eff */
[-C--:B------:R-:W-:Y:S02]  /*66f0*/  LEA.HI.X.SX32 R21, R21, R3.reuse, 0x1, P0 ;  /* 0x0000000315157211 */ /* 0x080fe400000f0eff */
[----:B------:R-:W-:Y:S02]  /*6700*/  LEA.HI.X.SX32 R20, R20, R3, 0x1, P1 ;  /* 0x0000000314147211 */ /* 0x000fe400008f0eff */
[----:B---3--:R-:W-:-:S05]  /*6710*/  LEA R24, P4, R17, R0, 0x1 ;  /* 0x0000000011187211 */ /* 0x008fca00078808ff */
[----:B------:R0:W-:Y:S04]  /*6720*/  STL [R1+0xc54], R24 ;  /* 0x000c541801007387 */ /* 0x0001e80000100800 */
[----:B0-----:R-:W3:Y:S04]  /*6730*/  LDL.LU R24, [R1+0xddc] ;  /* 0x000ddc0001187983 */ /* 0x001ee80000300800 */
[----:B------:R0:W-:Y:S02]  /*6740*/  STL [R1+0xc20], R23 ;  /* 0x000c201701007387 */ /* 0x0001e40000100800 */
[----:B0-----:R-:W-:-:S05]  /*6750*/  LEA R23, P5, R16, R0, 0x1 ;  /* 0x0000000010177211 */ /* 0x001fca00078a08ff */
[----:B------:R0:W-:Y:S04]  /*6760*/  STL [R1+0xc5c], R23 ;  /* 0x000c5c1701007387 */ /* 0x0001e80000100800 */
[----:B0-----:R-:W3:Y:S04]  /*6770*/  LDL.LU R23, [R1+0xdd8] ;  /* 0x000dd80001177983 */ /* 0x001ee80000300800 */
[----:B------:R2:W-:Y:S02]  /*6780*/  STL [R1+0xc28], R22 ;  /* 0x000c281601007387 */ /* 0x0005e40000100800 */
[----:B--2---:R-:W-:-:S05]  /*6790*/  LEA R22, P6, R15, R0, 0x1 ;  /* 0x000000000f167211 */ /* 0x004fca00078c08ff */
[----:B------:R0:W-:Y:S04]  /*67a0*/  STL [R1+0xc64], R22 ;  /* 0x000c641601007387 */ /* 0x0001e80000100800 */
[----:B0-----:R-:W2:Y:S04]  /*67b0*/  LDL.LU R22, [R1+0xdd4] ;  /* 0x000dd40001167983 */ /* 0x001ea80000300800 */
[----:B------:R0:W-:Y:S02]  /*67c0*/  STL [R1+0xc30], R21 ;  /* 0x000c301501007387 */ /* 0x0001e40000100800 */
[----:B0-----:R-:W-:-:S05]  /*67d0*/  LEA R21, P0, R28, R0, 0x1 ;  /* 0x000000001c157211 */ /* 0x001fca00078008ff */
[----:B------:R0:W-:Y:S01]  /*67e0*/  STL [R1+0xc6c], R21 ;  /* 0x000c6c1501007387 */ /* 0x0001e20000100800 */
[----:B------:R-:W-:-:S03]  /*67f0*/  LEA.HI.X.SX32 R19, R19, R3, 0x1, P2 ;  /* 0x0000000313137211 */ /* 0x000fc600010f0eff */
[----:B0-----:R-:W2:Y:S04]  /*6800*/  LDL.LU R21, [R1+0xdd0] ;  /* 0x000dd00001157983 */ /* 0x001ea80000300800 */
[----:B------:R4:W-:Y:S02]  /*6810*/  STL [R1+0xc38], R20 ;  /* 0x000c381401007387 */ /* 0x0009e40000100800 */
[----:B----4-:R-:W-:-:S05]  /*6820*/  LEA R20, P1, R11, R0, 0x1 ;  /* 0x000000000b147211 */ /* 0x010fca00078208ff */
[----:B------:R0:W-:Y:S01]  /*6830*/  STL [R1+0xc74], R20 ;  /* 0x000c741401007387 */ /* 0x0001e20000100800 */
[----:B------:R-:W-:-:S03]  /*6840*/  LEA.HI.X.SX32 R18, R18, R3, 0x1, P3 ;  /* 0x0000000312127211 */ /* 0x000fc600018f0eff */
[----:B0-----:R-:W4:Y:S04]  /*6850*/  LDL.LU R20, [R1+0xdcc] ;  /* 0x000dcc0001147983 */ /* 0x001f280000300800 */
[----:B------:R0:W-:Y:S02]  /*6860*/  STL [R1+0xc40], R19 ;  /* 0x000c401301007387 */ /* 0x0001e40000100800 */
[----:B0-----:R-:W-:-:S05]  /*6870*/  LEA R19, P2, R12, R0, 0x1 ;  /* 0x000000000c137211 */ /* 0x001fca00078408ff */
[----:B------:R0:W-:Y:S01]  /*6880*/  STL [R1+0xc7c], R19 ;  /* 0x000c7c1301007387 */ /* 0x0001e20000100800 */
[----:B------:R-:W-:-:S03]  /*6890*/  LEA.HI.X.SX32 R17, R17, R3, 0x1, P4 ;  /* 0x0000000311117211 */ /* 0x000fc600020f0eff */
[----:B0-----:R-:W2:Y:S04]  /*68a0*/  LDL.LU R19, [R1+0xdc8] ;  /* 0x000dc80001137983 */ /* 0x001ea80000300800 */
        /* <DEDUP_REMOVED lines=11> */
[----:B-----5:R-:W-:-:S05]  /*6960*/  LEA R16, P5, R8, R0, 0x1 ;  /* 0x0000000008107211 */ /* 0x020fca00078a08ff */
[----:B------:R0:W-:Y:S01]  /*6970*/  STL [R1+0xc94], R16 ;  /* 0x000c941001007387 */ /* 0x0001e20000100800 */
[----:B------:R-:W-:-:S03]  /*6980*/  LEA.HI.X.SX32 R28, R28, R3, 0x1, P0 ;  /* 0x000000031c1c7211 */ /* 0x000fc600000f0eff */
[----:B0-----:R-:W5:Y:S04]  /*6990*/  LDL.LU R16, [R1+0xdbc] ;  /* 0x000dbc0001107983 */ /* 0x001f680000300800 */
[----:B------:R0:W-:Y:S02]  /*69a0*/  STL [R1+0xc60], R15 ;  /* 0x000c600f01007387 */ /* 0x0001e40000100800 */
[----:B0-----:R-:W-:-:S05]  /*69b0*/  LEA R15, P6, R9, R0, 0x1 ;  /* 0x00000000090f7211 */ /* 0x001fca00078c08ff */
[----:B------:R0:W-:Y:S04]  /*69c0*/  STL [R1+0xc9c], R15 ;  /* 0x000c9c0f01007387 */ /* 0x0001e80000100800 */
[----:B0-----:R-:W2:Y:S04]  /*69d0*/  LDL.LU R15, [R1+0xdb8] ;  /* 0x000db800010f7983 */ /* 0x001ea80000300800 */
[----:B------:R0:W-:Y:S02]  /*69e0*/  STL [R1+0xc68], R28 ;  /* 0x000c681c01007387 */ /* 0x0001e40000100800 */
[----:B0-----:R-:W-:-:S05]  /*69f0*/  LEA R28, P0, R4, R0, 0x1 ;  /* 0x00000000041c7211 */ /* 0x001fca00078008ff */
[----:B------:R0:W-:Y:S04]  /*6a00*/  STL [R1+0xca4], R28 ;  /* 0x000ca41c01007387 */ /* 0x0001e80000100800 */
[----:B0-----:R-:W2:Y:S01]  /*6a10*/  LDL.LU R28, [R1+0xdb4] ;  /* 0x000db400011c7983 */ /* 0x001ea20000300800 */
[----:B------:R-:W-:-:S05]  /*6a20*/  LEA.HI.X.SX32 R11, R11, R3, 0x1, P1 ;  /* 0x000000030b0b7211 */ /* 0x000fca00008f0eff */
[----:B------:R2:W-:Y:S02]  /*6a30*/  STL [R1+0xc70], R11 ;  /* 0x000c700b01007387 */ /* 0x0005e40000100800 */
[----:B--2---:R-:W-:-:S05]  /*6a40*/  LEA R11, P1, R28, R0, 0x1 ;  /* 0x000000001c0b7211 */ /* 0x004fca00078208ff */
        /* <DEDUP_REMOVED lines=28> */
[----:B------:R2:W-:Y:S01]  /*6c10*/  STL [R1+0xca0], R4 ;  /* 0x000ca00401007387 */ /* 0x0005e20000100800 */
[----:B------:R-:W-:Y:S02]  /*6c20*/  LEA.HI.X.SX32 R11, R11, R3, 0x1, P2 ;  /* 0x000000030b0b7211 */ /* 0x000fe400010f0eff */
[----:B--2---:R-:W-:-:S05]  /*6c30*/  LEA R4, P0, R9, R0, 0x1 ;  /* 0x0000000009047211 */ /* 0x004fca00078008ff */
[----:B------:R0:W-:Y:S02]  /*6c40*/  STL [R1+0xcdc], R4 ;  /* 0x000cdc0401007387 */ /* 0x0001e40000100800 */
[----:B0-----:R-:W-:Y:S02]  /*6c50*/  LEA.HI.X.SX32 R4, R28, R3, 0x1, P1 ;  /* 0x000000031c047211 */ /* 0x001fe400008f0eff */
[----:B------:R-:W2:Y:S04]  /*6c60*/  LDL.LU R28, [R1+0xd98] ;  /* 0x000d9800011c7983 */ /* 0x000ea80000300800 */
[----:B------:R0:W-:Y:S02]  /*6c70*/  STL [R1+0xca8], R4 ;  /* 0x000ca80401007387 */ /* 0x0001e40000100800 */
[----:B0-----:R-:W-:-:S05]  /*6c80*/  LEA R4, P1, R15, R0, 0x1 ;  /* 0x000000000f047211 */ /* 0x001fca00078208ff */
[----:B------:R5:W-:Y:S04]  /*6c90*/  STL [R1+0xce4], R4 ;  /* 0x000ce40401007387 */ /* 0x000be80000100800 */
[----:B------:R0:W-:Y:S01]  /*6ca0*/  STL [R1+0xcb0], R11 ;  /* 0x000cb00b01007387 */ /* 0x0001e20000100800 */
[----:B-----5:R-:W-:Y:S02]  /*6cb0*/  LEA R4, P2, R16, R0, 0x1 ;  /* 0x0000000010047211 */ /* 0x020fe400078408ff */
[----:B0-----:R-:W-:-:S03]  /*6cc0*/  LEA.HI.X.SX32 R11, R12, R3, 0x1, P3 ;  /* 0x000000030c0b7211 */ /* 0x001fc600018f0eff */
[----:B------:R-:W-:Y:S04]  /*6cd0*/  STL [R1+0xcec], R4 ;  /* 0x000cec0401007387 */ /* 0x000fe80000100800 */
[----:B------:R0:W-:Y:S04]  /*6ce0*/  STL [R1+0xcb8], R11 ;  /* 0x000cb80b01007387 */ /* 0x0001e80000100800 */
[----:B0-----:R-:W5:Y:S01]  /*6cf0*/  LDL.LU R11, [R1+0xa0] ;  /* 0x0000a000010b7983 */ /* 0x001f620000300800 */
[----:B------:R-:W-:Y:S02]  /*6d00*/  LEA R12, P3, R17, R0, 0x1 ;  /* 0x00000000110c7211 */ /* 0x000fe400078608ff */
[----:B------:R-:W-:-:S03]  /*6d10*/  LEA.HI.X.SX32 R4, R13, R3, 0x1, P4 ;  /* 0x000000030d047211 */ /* 0x000fc600020f0eff */
[----:B------:R0:W-:Y:S01]  /*6d20*/  STL [R1+0xcf4], R12 ;  /* 0x000cf40c01007387 */ /* 0x0001e20000100800 */
[----:B------:R-:W-:-:S03]  /*6d30*/  LEA.HI.X.SX32 R13, R14, R3, 0x1, P5 ;  /* 0x000000030e0d7211 */ /* 0x000fc600028f0eff */
[----:B------:R1:W-:Y:S01]  /*6d40*/  STL [R1+0xcc0], R4 ;  /* 0x000cc00401007387 */ /* 0x0003e20000100800 */
[-C--:B0-----:R-:W-:Y:S02]  /*6d50*/  LEA R12, P4, R18, R0.reuse, 0x1 ;  /* 0x00000000120c7211 */ /* 0x081fe400078808ff */
[----:B-1----:R-:W-:-:S03]  /*6d60*/  LEA R4, P5, R19, R0, 0x1 ;  /* 0x0000000013047211 */ /* 0x002fc600078a08ff */
[----:B------:R0:W-:Y:S04]  /*6d70*/  STL [R1+0xcfc], R12 ;  /* 0x000cfc0c01007387 */ /* 0x0001e80000100800 */
[----:B------:R-:W-:Y:S04]  /*6d80*/  STL [R1+0xcc8], R13 ;  /* 0x000cc80d01007387 */ /* 0x000fe80000100800 */
[----:B------:R1:W-:Y:S01]  /*6d90*/  STL [R1+0xd04], R4 ;  /* 0x000d040401007387 */ /* 0x0003e20000100800 */
[----:B0-----:R-:W-:Y:S02]  /*6da0*/  LEA.HI.X.SX32 R12, R8, R3, 0x1, P6 ;  /* 0x00000003080c7211 */ /* 0x001fe400030f0eff */
[----:B----4-:R-:W-:-:S03]  /*6db0*/  LEA R8, P6, R20, R0, 0x1 ;  /* 0x0000000014087211 */ /* 0x010fc600078c08ff */
[----:B------:R-:W-:Y:S01]  /*6dc0*/  STL [R1+0xcd0], R12 ;  /* 0x000cd00c01007387 */ /* 0x000fe20000100800 */
[----:B-1----:R-:W-:-:S03]  /*6dd0*/  LEA.HI.X.SX32 R4, R9, R3, 0x1, P0 ;  /* 0x0000000309047211 */ /* 0x002fc600000f0eff */
[----:B------:R0:W-:Y:S01]  /*6de0*/  STL [R1+0xd0c], R8 ;  /* 0x000d0c0801007387 */ /* 0x0001e20000100800 */
[----:B------:R-:W-:-:S03]  /*6df0*/  LEA R9, P0, R21, R0, 0x1 ;  /* 0x0000000015097211 */ /* 0x000fc600078008ff */
[----:B------:R1:W-:Y:S01]  /*6e00*/  STL [R1+0xcd8], R4 ;  /* 0x000cd80401007387 */ /* 0x0003e20000100800 */
[----:B0-----:R-:W-:-:S03]  /*6e10*/  LEA.HI.X.SX32 R8, R15, R3, 0x1, P1 ;  /* 0x000000030f087211 */ /* 0x001fc600008f0eff */
[----:B------:R0:W-:Y:S01]  /*6e20*/  STL [R1+0xd14], R9 ;  /* 0x000d140901007387 */ /* 0x0001e20000100800 */
[----:B-1----:R-:W-:-:S03]  /*6e30*/  LEA R4, P1, R22, R0, 0x1 ;  /* 0x0000000016047211 */ /* 0x002fc600078208ff */
[----:B------:R3:W-:Y:S04]  /*6e40*/  STL [R1+0xce0], R8 ;  /* 0x000ce00801007387 */ /* 0x0007e80000100800 */
[----:B------:R1:W-:Y:S01]  /*6e50*/  STL [R1+0xd1c], R4 ;  /* 0x000d1c0401007387 */ /* 0x0003e20000100800 */
[----:B0-----:R-:W-:Y:S02]  /*6e60*/  LEA.HI.X.SX32 R9, R16, R3, 0x1, P2 ;  /* 0x0000000310097211 */ /* 0x001fe400010f0eff */
[----:B---3--:R-:W-:-:S03]  /*6e70*/  LEA R8, P2, R23, R0, 0x1 ;  /* 0x0000000017087211 */ /* 0x008fc600078408ff */
[----:B------:R0:W-:Y:S01]  /*6e80*/  STL [R1+0xce8], R9 ;  /* 0x000ce80901007387 */ /* 0x0001e20000100800 */
[----:B-1----:R-:W-:-:S03]  /*6e90*/  LEA.HI.X.SX32 R4, R17, R3, 0x1, P3 ;  /* 0x0000000311047211 */ /* 0x002fc600018f0eff */
[----:B------:R1:W-:Y:S04]  /*6ea0*/  STL [R1+0xd24], R8 ;  /* 0x000d240801007387 */ /* 0x0003e80000100800 */
[----:B------:R3:W-:Y:S01]  /*6eb0*/  STL [R1+0xcf0], R4 ;  /* 0x000cf00401007387 */ /* 0x0007e20000100800 */
[----:B0-----:R-:W-:Y:S02]  /*6ec0*/  LEA R9, P3, R24, R0, 0x1 ;  /* 0x0000000018097211 */ /* 0x001fe400078608ff */
[----:B-1----:R-:W-:-:S03]  /*6ed0*/  LEA.HI.X.SX32 R8, R18, R3, 0x1, P4 ;  /* 0x0000000312087211 */ /* 0x002fc600020f0eff */
[----:B------:R0:W-:Y:S01]  /*6ee0*/  STL [R1+0xd2c], R9 ;  /* 0x000d2c0901007387 */ /* 0x0001e20000100800 */
[----:B---3--:R-:W-:-:S03]  /*6ef0*/  LEA R4, P4, R25, R0, 0x1 ;  /* 0x0000000019047211 */ /* 0x008fc600078808ff */
[----:B------:R1:W-:Y:S04]  /*6f00*/  STL [R1+0xcf8], R8 ;  /* 0x000cf80801007387 */ /* 0x0003e80000100800 */
[----:B------:R3:W-:Y:S01]  /*6f10*/  STL [R1+0xd34], R4 ;  /* 0x000d340401007387 */ /* 0x0007e20000100800 */
[----:B0-----:R-:W-:Y:S02]  /*6f20*/  LEA.HI.X.SX32 R9, R19, R3, 0x1, P5 ;  /* 0x0000000313097211 */ /* 0x001fe400028f0eff */
[----:B-1----:R-:W-:-:S03]  /*6f30*/  LEA R8, P5, R26, R0, 0x1 ;  /* 0x000000001a087211 */ /* 0x002fc600078a08ff */
[----:B------:R0:W-:Y:S01]  /*6f40*/  STL [R1+0xd00], R9 ;  /* 0x000d000901007387 */ /* 0x0001e20000100800 */
[----:B---3--:R-:W-:-:S03]  /*6f50*/  LEA.HI.X.SX32 R4, R20, R3, 0x1, P6 ;  /* 0x0000000314047211 */ /* 0x008fc600030f0eff */
[----:B------:R1:W-:Y:S04]  /*6f60*/  STL [R1+0xd3c], R8 ;  /* 0x000d3c0801007387 */ /* 0x0003e80000100800 */
[----:B------:R3:W-:Y:S01]  /*6f70*/  STL [R1+0xd08], R4 ;  /* 0x000d080401007387 */ /* 0x0007e20000100800 */
[----:B0-----:R-:W-:Y:S02]  /*6f80*/  LEA R9, P6, R27, R0, 0x1 ;  /* 0x000000001b097211 */ /* 0x001fe400078c08ff */
[----:B-1----:R-:W-:-:S03]  /*6f90*/  LEA.HI.X.SX32 R8, R21, R3, 0x1, P0 ;  /* 0x0000000315087211 */ /* 0x002fc600000f0eff */
[----:B------:R0:W-:Y:S01]  /*6fa0*/  STL [R1+0xd44], R9 ;  /* 0x000d440901007387 */ /* 0x0001e20000100800 */
[----:B---3--:R-:W-:-:S03]  /*6fb0*/  LEA R4, P0, R29, R0, 0x1 ;  /* 0x000000001d047211 */ /* 0x008fc600078008ff */
[----:B------:R1:W-:Y:S01]  /*6fc0*/  STL [R1+0xd10], R8 ;  /* 0x000d100801007387 */ /* 0x0003e20000100800 */
[----:B------:R-:W-:-:S03]  /*6fd0*/  IMAD R5, R5, c[0x0][0x190], RZ ;  /* 0x0000640005057a24 */ /* 0x000fc600078e02ff */
[----:B------:R3:W-:Y:S01]  /*6fe0*/  STL [R1+0xd48], R4 ;  /* 0x000d480401007387 */ /* 0x0007e20000100800 */
[----:B0-----:R-:W-:Y:S01]  /*6ff0*/  LEA.HI.X.SX32 R9, R22, R3, 0x1, P1 ;  /* 0x0000000316097211 */ /* 0x001fe200008f0eff */
[----:B------:R-:W-:Y:S01]  /*7000*/  IMAD R10, R10, c[0x0][0x190], RZ ;  /* 0x000064000a0a7a24 */ /* 0x000fe200078e02ff */
[----:B-1----:R-:W-:-:S03]  /*7010*/  LEA R8, P1, R6, R0, 0x1 ;  /* 0x0000000006087211 */ /* 0x002fc600078208ff */
[----:B------:R0:W-:Y:S01]  /*7020*/  STL [R1+0xd18], R9 ;  /* 0x000d180901007387 */ /* 0x0001e20000100800 */
[----:B---3--:R-:W-:-:S03]  /*7030*/  LEA.HI.X.SX32 R4, R23, R3, 0x1, P2 ;  /* 0x0000000317047211 */ /* 0x008fc600010f0eff */
[----:B------:R1:W-:Y:S01]  /*7040*/  STL [R1+0xd4c], R8 ;  /* 0x000d4c0801007387 */ /* 0x0003e20000100800 */
[----:B------:R-:W-:-:S03]  /*7050*/  IMAD R7, R7, c[0x0][0x190], RZ ;  /* 0x0000640007077a24 */ /* 0x000fc600078e02ff */
        /* <DEDUP_REMOVED lines=9> */
[----:B------:R-:W-:Y:S01]  /*70f0*/  STL [R1+0xd30], R9 ;  /* 0x000d300901007387 */ /* 0x000fe20000100800 */
[----:B---3--:R-:W-:-:S03]  /*7100*/  LEA.HI.X.SX32 R4, R26, R3, 0x1, P5 ;  /* 0x000000031a047211 */ /* 0x008fc600028f0eff */
[----:B------:R0:W-:Y:S04]  /*7110*/  STL [R1+0xd58], R8 ;  /* 0x000d580801007387 */ /* 0x0001e80000100800 */
[----:B------:R1:W-:Y:S01]  /*7120*/  STL [R1+0xd38], R4 ;  /* 0x000d380401007387 */ /* 0x0003e20000100800 */
[-C--:B0-----:R-:W-:Y:S02]  /*7130*/  LEA.HI.X.SX32 R8, R27, R3.reuse, 0x1, P6 ;  /* 0x000000031b087211 */ /* 0x081fe400030f0eff */
[----:B-1----:R-:W-:Y:S02]  /*7140*/  LEA R4, P6, R2, R0, 0x1 ;  /* 0x0000000002047211 */ /* 0x002fe400078c08ff */
[-C--:B------:R-:W-:Y:S01]  /*7150*/  LEA.HI.X.SX32 R0, R29, R3.reuse, 0x1, P0 ;  /* 0x000000031d007211 */ /* 0x080fe200000f0eff */
[----:B------:R-:W-:Y:S01]  /*7160*/  STL [R1+0xd40], R8 ;  /* 0x000d400801007387 */ /* 0x000fe20000100800 */
[----:B------:R-:W-:-:S03]  /*7170*/  LEA.HI.X.SX32 R6, R6, R3, 0x1, P1 ;  /* 0x0000000306067211 */ /* 0x000fc600008f0eff */
[----:B------:R-:W-:Y:S04]  /*7180*/  STL [R1+0xb74], R4 ;  /* 0x000b740401007387 */ /* 0x000fe80000100800 */
[----:B------:R0:W-:Y:S04]  /*7190*/  STL [R1+0xb60], R0 ;  /* 0x000b600001007387 */ /* 0x0001e80000100800 */
[----:B------:R1:W-:Y:S01]  /*71a0*/  STL [R1+0xb64], R6 ;  /* 0x000b640601007387 */ /* 0x0003e20000100800 */
[-C--:B0-----:R-:W-:Y:S01]  /*71b0*/  LEA.HI.X.SX32 R0, R5, R3.reuse, 0x1, P2 ;  /* 0x0000000305007211 */ /* 0x081fe200010f0eff */
[----:B------:R-:W-:Y:S01]  /*71c0*/  IMAD.MOV.U32 R4, RZ, RZ, c[0x0][0x188] ;  /* 0x00006200ff047624 */ /* 0x000fe200078e00ff */
[----:B-1----:R-:W-:-:S03]  /*71d0*/  LEA.HI.X.SX32 R6, R10, R3, 0x1, P3 ;  /* 0x000000030a067211 */ /* 0x002fc600018f0eff */
[----:B------:R0:W-:Y:S01]  /*71e0*/  STL [R1+0xb68], R0 ;  /* 0x000b680001007387 */ /* 0x0001e20000100800 */
[----:B------:R-:W-:Y:S01]  /*71f0*/  IMAD R12, R4, 0x3f, RZ ;  /* 0x0000003f040c7824 */ /* 0x000fe200078e02ff */
[----:B0-----:R-:W-:Y:S01]  /*7200*/  LEA.HI.X.SX32 R0, R7, R3, 0x1, P4 ;  /* 0x0000000307007211 */ /* 0x001fe200020f0eff */
[----:B------:R-:W-:-:S04]  /*7210*/  IMAD.MOV.U32 R13, RZ, RZ, c[0x0][0x188] ;  /* 0x00006200ff0d7624 */ /* 0x000fc800078e00ff */
[----:B------:R-:W-:Y:S01]  /*7220*/  IMAD R8, R13, 0x3d, RZ ;  /* 0x0000003d0d087824 */ /* 0x000fe200078e02ff */
[----:B--2---:R-:W-:-:S04]  /*7230*/  LEA R14, P0, R28, c[0x0][0x160], 0x1 ;  /* 0x000058001c0e7a11 */ /* 0x004fc800078008ff */
[----:B------:R-:W-:Y:S02]  /*7240*/  LEA.HI.X.SX32 R15, R28, c[0x0][0x164], 0x1, P0 ;  /* 0x000059001c0f7a11 */ /* 0x000fe400000f0eff */
[----:B------:R-:W2:Y:S01]  /*7250*/  LDL.LU R28, [R1+0xd94] ;  /* 0x000d9400011c7983 */ /* 0x000ea20000300800 */
[----:B-----5:R-:W-:-:S04]  /*7260*/  LEA R16, P5, R11, c[0x0][0x160], 0x1 ;  /* 0x000058000b107a11 */ /* 0x020fc800078a08ff */
[----:B------:R-:W-:Y:S01]  /*7270*/  LEA.HI.X.SX32 R17, R11, c[0x0][0x164], 0x1, P5 ;  /* 0x000059000b117a11 */ /* 0x000fe200028f0eff */
[----:B------:R-:W-:-:S04]  /*7280*/  IMAD.MOV.U32 R11, RZ, RZ, c[0x0][0x188] ;  /* 0x00006200ff0b7624 */ /* 0x000fc800078e00ff */
[----:B------:R-:W-:Y:S04]  /*7290*/  STL.64 [R1+0x740], R16 ;  /* 0x0007401001007387 */ /* 0x000fe80000100a00 */
[----:B------:R0:W-:Y:S01]  /*72a0*/  STL [R1+0xb6c], R6 ;  /* 0x000b6c0601007387 */ /* 0x0001e20000100800 */
[----:B------:R-:W-:-:S03]  /*72b0*/  IMAD.WIDE R4, R12, 0x2, R16 ;  /* 0x000000020c047825 */ /* 0x000fc600078e0210 */
[----:B------:R-:W-:Y:S04]  /*72c0*/  STL.64 [R1+0x748], R14 ;  /* 0x0007480e01007387 */ /* 0x000fe80000100a00 */
[----:B------:R1:W-:Y:S01]  /*72d0*/  STL [R1+0xb70], R0 ;  /* 0x000b700001007387 */ /* 0x0003e20000100800 */
[----:B------:R-:W-:Y:S02]  /*72e0*/  IMAD R11, R11, 0x3e, RZ ;  /* 0x0000003e0b0b7824 */ /* 0x000fe400078e02ff */
[----:B0-----:R-:W-:Y:S01]  /*72f0*/  IMAD.WIDE R6, R12, 0x2, R14 ;  /* 0x000000020c067825 */ /* 0x001fe200078e020e */
[----:B-1----:R-:W-:Y:S02]  /*7300*/  LEA.HI.X.SX32 R0, R2, R3, 0x1, P6 ;  /* 0x0000000302007211 */ /* 0x002fe400030f0eff */
[----:B------:R-:W3:Y:S04]  /*7310*/  LDL.LU R2, [R1+0xd90] ;  /* 0x000d900001027983 */ /* 0x000ee80000300800 */
[----:B------:R-:W-:Y:S04]  /*7320*/  STL [R1+0x76c], R0 ;  /* 0x00076c0001007387 */ /* 0x000fe80000100800 */
[----:B------:R-:W-:Y:S04]  /*7330*/  STL [R1+0x774], R4 ;  /* 0x0007740401007387 */ /* 0x000fe80000100800 */
[----:B------:R0:W-:Y:S04]  /*7340*/  STL [R1+0x770], R5 ;  /* 0x0007700501007387 */ /* 0x0001e80000100800 */
[----:B------:R-:W-:Y:S01]  /*7350*/  STL [R1+0x77c], R6 ;  /* 0x00077c0601007387 */ /* 0x000fe20000100800 */
[----:B0-----:R-:W-:-:S03]  /*7360*/  IMAD.WIDE R4, R11, 0x2, R16 ;  /* 0x000000020b047825 */ /* 0x001fc600078e0210 */
[----:B------:R0:W-:Y:S04]  /*7370*/  STL [R1+0x778], R7 ;  /* 0x0007780701007387 */ /* 0x0001e80000100800 */
[----:B------:R-:W-:Y:S04]  /*7380*/  STL [R1+0x784], R4 ;  /* 0x0007840401007387 */ /* 0x000fe80000100800 */
[----:B------:R1:W-:Y:S01]  /*7390*/  STL [R1+0x780], R5 ;  /* 0x0007800501007387 */ /* 0x0003e20000100800 */
[----:B0-----:R-:W-:-:S04]  /*73a0*/  IMAD.WIDE R6, R11, 0x2, R14 ;  /* 0x000000020b067825 */ /* 0x001fc800078e020e */
[----:B------:R-:W-:Y:S01]  /*73b0*/  IMAD R0, R13, 0x3c, RZ ;  /* 0x0000003c0d007824 */ /* 0x000fe200078e02ff */
[----:B------:R-:W-:Y:S01]  /*73c0*/  STL [R1+0x78c], R6 ;  /* 0x00078c0601007387 */ /* 0x000fe20000100800 */
[----:B-1----:R-:W-:-:S03]  /*73d0*/  IMAD.WIDE R4, R8, 0x2, R16 ;  /* 0x0000000208047825 */ /* 0x002fc600078e0210 */
[----:B------:R0:W-:Y:S01]  /*73e0*/  STL [R1+0x788], R7 ;  /* 0x0007880701007387 */ /* 0x0001e20000100800 */
[----:B------:R-:W-:-:S03]  /*73f0*/  IMAD.WIDE R8, R8, 0x2, R14 ;  /* 0x0000000208087825 */ /* 0x000fc600078e020e */
[----:B------:R-:W-:Y:S04]  /*7400*/  STL [R1+0x794], R4 ;  /* 0x0007940401007387 */ /* 0x000fe80000100800 */
[----:B------:R1:W-:Y:S04]  /*7410*/  STL [R1+0x790], R5 ;  /* 0x0007900501007387 */ /* 0x0003e80000100800 */
[----:B------:R4:W-:Y:S01]  /*7420*/  STL [R1+0x79c], R8 ;  /* 0x00079c0801007387 */ /* 0x0009e20000100800 */
[----:B0-----:R-:W-:-:S04]  /*7430*/  IMAD.WIDE R6, R0, 0x2, R14 ;  /* 0x0000000200067825 */ /* 0x001fc800078e020e */
[----:B-1----:R-:W-:Y:S01]  /*7440*/  IMAD.WIDE R4, R0, 0x2, R16 ;  /* 0x0000000200047825 */ /* 0x002fe200078e0210 */
[----:B------:R-:W-:Y:S03]  /*7450*/  STL [R1+0x798], R9 ;  /* 0x0007980901007387 */ /* 0x000fe60000100800 */
[C---:B----4-:R-:W-:Y:S01]  /*7460*/  IMAD R8, R13.reuse, 0x3b, RZ ;  /* 0x0000003b0d087824 */ /* 0x050fe200078e02ff */
[----:B------:R-:W-:Y:S04]  /*7470*/  STL [R1+0x7a4], R4 ;  /* 0x0007a40401007387 */ /* 0x000fe80000100800 */
[----:B------:R0:W-:Y:S01]  /*7480*/  STL [R1+0x7a0], R5 ;  /* 0x0007a00501007387 */ /* 0x0001e20000100800 */
[----:B------:R-:W-:-:S03]  /*7490*/  IMAD R0, R13, 0x3a, RZ ;  /* 0x0000003a0d007824 */ /* 0x000fc600078e02ff */
[----:B------:R-:W-:Y:S01]  /*74a0*/  STL [R1+0x7ac], R6 ;  /* 0x0007ac0601007387 */ /* 0x000fe20000100800 */
[----:B0-----:R-:W-:-:S03]  /*74b0*/  IMAD.WIDE R4, R8, 0x2, R16 ;  /* 0x0000000208047825 */ /* 0x001fc600078e0210 */
        /* <DEDUP_REMOVED lines=179> */
[----:B------:R-:W-:-:S03]  /*7ff0*/  IMAD.SHL.U32 R0, R13, 0x20, RZ ;  /* 0x000000200d007824 */ /* 0x000fc600078e00ff */
        /* <DEDUP_REMOVED lines=202> */
[----:B------:R-:W4:Y:S01]  /*8ca0*/  S2R R12, SR_TID.X ;  /* 0x00000000000c7919 */ /* 0x000f220000002100 */
[----:B0-----:R-:W-:-:S03]  /*8cb0*/  IMAD.WIDE R6, R0, 0x2, R14 ;  /* 0x0000000200067825 */ /* 0x001fc600078e020e */
[----:B------:R0:W-:Y:S01]  /*8cc0*/  STL [R1+0xb1c], R8 ;  /* 0x000b1c0801007387 */ /* 0x0001e20000100800 */
[----:B-1----:R-:W-:-:S03]  /*8cd0*/  IMAD.WIDE R4, R0, 0x2, R16 ;  /* 0x0000000200047825 */ /* 0x002fc600078e0210 */
[----:B------:R-:W-:Y:S04]  /*8ce0*/  STL [R1+0xb18], R9 ;  /* 0x000b180901007387 */ /* 0x000fe80000100800 */
[----:B------:R-:W-:Y:S01]  /*8cf0*/  STL [R1+0xb24], R4 ;  /* 0x000b240401007387 */ /* 0x000fe20000100800 */
[----:B0-----:R-:W-:-:S03]  /*8d00*/  IMAD R8, R13, 0x3, RZ ;  /* 0x000000030d087824 */ /* 0x001fc600078e02ff */
[----:B------:R0:W-:Y:S01]  /*8d10*/  STL [R1+0xb20], R5 ;  /* 0x000b200501007387 */ /* 0x0001e20000100800 */
[----:B------:R-:W-:-:S03]  /*8d20*/  IMAD.SHL.U32 R0, R13, 0x2, RZ ;  /* 0x000000020d007824 */ /* 0x000fc600078e00ff */
[----:B------:R-:W-:Y:S01]  /*8d30*/  STL [R1+0xb2c], R6 ;  /* 0x000b2c0601007387 */ /* 0x000fe20000100800 */
[----:B0-----:R-:W-:-:S03]  /*8d40*/  IMAD.WIDE R4, R8, 0x2, R16 ;  /* 0x0000000208047825 */ /* 0x001fc600078e0210 */
[----:B------:R0:W-:Y:S01]  /*8d50*/  STL [R1+0xb28], R7 ;  /* 0x000b280701007387 */ /* 0x0001e20000100800 */
[----:B------:R-:W-:-:S03]  /*8d60*/  IMAD.WIDE R8, R8, 0x2, R14 ;  /* 0x0000000208087825 */ /* 0x000fc600078e020e */
[----:B------:R-:W-:Y:S04]  /*8d70*/  STL [R1+0xb34], R4 ;  /* 0x000b340401007387 */ /* 0x000fe80000100800 */
[----:B------:R1:W-:Y:S01]  /*8d80*/  STL [R1+0xb30], R5 ;  /* 0x000b300501007387 */ /* 0x0003e20000100800 */
[----:B0-----:R-:W-:-:S03]  /*8d90*/  IMAD.WIDE R6, R0, 0x2, R14 ;  /* 0x0000000200067825 */ /* 0x001fc600078e020e */
[----:B------:R-:W-:Y:S01]  /*8da0*/  STL [R1+0xb3c], R8 ;  /* 0x000b3c0801007387 */ /* 0x000fe20000100800 */
[----:B-1----:R-:W-:-:S03]  /*8db0*/  IMAD.WIDE R4, R0, 0x2, R16 ;  /* 0x0000000200047825 */ /* 0x002fc600078e0210 */
[----:B------:R0:W-:Y:S04]  /*8dc0*/  STL [R1+0xb38], R9 ;  /* 0x000b380901007387 */ /* 0x0001e80000100800 */
[----:B------:R-:W-:Y:S04]  /*8dd0*/  STL [R1+0xb44], R4 ;  /* 0x000b440401007387 */ /* 0x000fe80000100800 */
[----:B------:R1:W-:Y:S01]  /*8de0*/  STL [R1+0xb40], R5 ;  /* 0x000b400501007387 */ /* 0x0003e20000100800 */
[----:B0-----:R-:W-:-:S03]  /*8df0*/  IMAD.WIDE R8, R13, 0x2, R16 ;  /* 0x000000020d087825 */ /* 0x001fc600078e0210 */
[----:B------:R4:W-:Y:S04]  /*8e00*/  STL [R1+0xb4c], R6 ;  /* 0x000b4c0601007387 */ /* 0x0009e80000100800 */
[----:B------:R-:W-:Y:S01]  /*8e10*/  STL [R1+0xb48], R7 ;  /* 0x000b480701007387 */ /* 0x000fe20000100800 */
[----:B-1----:R-:W-:-:S03]  /*8e20*/  IMAD.WIDE R4, R13, 0x2, R14 ;  /* 0x000000020d047825 */ /* 0x002fc600078e020e */
[----:B------:R-:W-:Y:S04]  /*8e30*/  STL [R1+0xb54], R8 ;  /* 0x000b540801007387 */ /* 0x000fe80000100800 */
[----:B------:R-:W-:Y:S01]  /*8e40*/  STL [R1+0xb50], R9 ;  /* 0x000b500901007387 */ /* 0x000fe20000100800 */
[----:B----4-:R-:W-:-:S03]  /*8e50*/  IMAD.SHL.U32 R6, R12, 0x20, RZ ;  /* 0x000000200c067824 */ /* 0x010fc600078e00ff */
[----:B------:R-:W-:Y:S04]  /*8e60*/  STL [R1+0xb5c], R4 ;  /* 0x000b5c0401007387 */ /* 0x000fe80000100800 */
[----:B------:R0:W-:Y:S04]  /*8e70*/  STL [R1+0xb58], R5 ;  /* 0x000b580501007387 */ /* 0x0001e80000100800 */
[----:B------:R-:W-:Y:S04]  /*8e80*/  STL [R1+0x768], RZ ;  /* 0x000768ff01007387 */ /* 0x000fe80000100800 */
[----:B------:R-:W-:Y:S04]  /*8e90*/  STL [R1+0x330], RZ ;  /* 0x000330ff01007387 */ /* 0x000fe80000100800 */
[----:B------:R-:W-:Y:S04]  /*8ea0*/  STL [R1+0xd8c], R6 ;  /* 0x000d8c0601007387 */ /* 0x000fe80000100800 */
[----:B------:R-:W-:Y:S04]  /*8eb0*/  STL [R1+0x334], RZ ;  /* 0x000334ff01007387 */ /* 0x000fe80000100800 */
        /* <DEDUP_REMOVED lines=197> */
[----:B------:R-:W-:Y:S01]  /*9b10*/  STL [R1+0x45c], RZ ;  /* 0x00045cff01007387 */ /* 0x000fe20000100800 */
[----:B------:R-:W-:-:S03]  /*9b20*/  LOP3.LUT R11, R12, 0x7f, RZ, 0xc0, !PT ;  /* 0x0000007f0c0b7812 */ /* 0x000fc600078ec0ff */
[----:B------:R-:W-:Y:S04]  /*9b30*/  STL [R1+0x440], RZ ;  /* 0x000440ff01007387 */ /* 0x000fe80000100800 */
[----:B------:R-:W-:Y:S04]  /*9b40*/  STL [R1+0x444], RZ ;  /* 0x000444ff01007387 */ /* 0x000fe80000100800 */
[----:B------:R-:W-:Y:S04]  /*9b50*/  STL [R1+0x448], RZ ;  /* 0x000448ff01007387 */ /* 0x000fe80000100800 */
[----:B------:R-:W-:Y:S04]  /*9b60*/  STL [R1+0x44c], RZ ;  /* 0x00044cff01007387 */ /* 0x000fe80000100800 */
[----:B------:R-:W4:Y:S01]  /*9b70*/  LDL.LU R12, [R1+0x114] ;  /* 0x00011400010c7983 */ /* 0x000f220000300800 */
[----:B------:R-:W-:-:S03]  /*9b80*/  IMAD.SHL.U32 R29, R11, 0x2, RZ ;  /* 0x000000020b1d7824 */ /* 0x000fc600078e00ff */
[----:B------:R-:W5:Y:S04]  /*9b90*/  LDL.LU R11, [R1+0x118] ;  /* 0x00011800010b7983 */ /* 0x000f680000300800 */
        /* <DEDUP_REMOVED lines=24> */
[----:B------:R-:W-:Y:S01]  /*9d20*/  IMAD.SHL.U32 R3, R13, 0x40, RZ ;  /* 0x000000400d037824 */ /* 0x000fe200078e00ff */
[----:B------:R-:W-:-:S04]  /*9d30*/  ULDC UR4, c[0x0][0x18c] ;  /* 0x0000630000047ab9 */ /* 0x000fc80000000800 */
[----:B------:R-:W-:Y:S01]  /*9d40*/  SHF.R.S32.HI R0, RZ, 0x1f, R3 ;  /* 0x0000001fff007819 */ /* 0x000fe20000011403 */
[----:B------:R-:W-:Y:S01]  /*9d50*/  USHF.L.U32 UR4, UR4, 0x6, URZ ;  /* 0x0000000604047899 */ /* 0x000fe2000800063f */
[----:B0-----:R-:W-:Y:S02]  /*9d60*/  LOP3.LUT R5, R29, 0x10, RZ, 0x3c, !PT ;  /* 0x000000101d057812 */ /* 0x001fe400078e3cff */
[----:B------:R-:W-:Y:S02]  /*9d70*/  SHF.L.U64.HI R0, R3, 0x1, R0 ;  /* 0x0000000103007819 */ /* 0x000fe40000010200 */
[C---:B------:R-:W-:Y:S01]  /*9d80*/  LOP3.LUT R3, R29.reuse, 0x30, RZ, 0x3c, !PT ;  /* 0x000000301d037812 */ /* 0x040fe200078e3cff */
[----:B------:R-:W-:Y:S01]  /*9d90*/  USHF.R.S32.HI UR5, URZ, 0x1f, UR4 ;  /* 0x0000001f3f057899 */ /* 0x000fe20008011404 */
[C---:B------:R-:W-:Y:S02]  /*9da0*/  LOP3.LUT R5, R29.reuse, 0x40, RZ, 0x3c, !PT ;  /* 0x000000401d057812 */ /* 0x040fe400078e3cff */
[----:B------:R-:W-:-:S02]  /*9db0*/  LOP3.LUT R3, R29, 0x60, RZ, 0x3c, !PT ;  /* 0x000000601d037812 */ /* 0x000fc400078e3cff */
[----:B------:R-:W-:Y:S02]  /*9dc0*/  LOP3.LUT R5, R29, 0x70, RZ, 0x3c, !PT ;  /* 0x000000701d057812 */ /* 0x000fe400078e3cff */
[C---:B---3--:R-:W-:Y:S02]  /*9dd0*/  LOP3.LUT R3, R2.reuse, 0x40, RZ, 0x3c, !PT ;  /* 0x0000004002037812 */ /* 0x048fe400078e3cff */
[----:B------:R-:W-:Y:S02]  /*9de0*/  LOP3.LUT R5, R2, 0x60, RZ, 0x3c, !PT ;  /* 0x0000006002057812 */ /* 0x000fe400078e3cff */
[----:B--2---:R-:W-:Y:S01]  /*9df0*/  LOP3.LUT R3, R28, 0x40, RZ, 0x3c, !PT ;  /* 0x000000401c037812 */ /* 0x004fe200078e3cff */
[----:B------:R-:W-:Y:S02]  /*9e00*/  USHF.L.U32 UR8, UR4, 0x1, URZ ;  /* 0x0000000104087899 */ /* 0x000fe4000800063f */
[----:B------:R-:W-:Y:S01]  /*9e10*/  USHF.L.U64.HI UR5, UR4, 0x1, UR5 ;  /* 0x0000000104057899 */ /* 0x000fe20008010205 */
[----:B----4-:R-:W-:-:S05]  /*9e20*/  SHF.R.S32.HI R4, RZ, 0x6, R12 ;  /* 0x00000006ff047819 */ /* 0x010fca000001140c */
[----:B------:R5:W-:Y:S04]  /*9e30*/  STL [R1+0xd5c], R4 ;  /* 0x000d5c0401007387 */ /* 0x000be80000100800 */
[----:B------:R-:W-:Y:S01]  /*9e40*/  STL [R1+0x150], RZ ;  /* 0x000150ff01007387 */ /* 0x000fe20000100800 */
[----:B-----5:R-:W-:-:S03]  /*9e50*/  LOP3.LUT R4, R11, 0x400, R6, 0xf8, !PT ;  /* 0x000004000b047812 */ /* 0x020fc600078ef806 */
[----:B------:R-:W-:Y:S04]  /*9e60*/  STL [R1+0x154], RZ ;  /* 0x000154ff01007387 */ /* 0x000fe80000100800 */
[----:B------:R-:W-:Y:S04]  /*9e70*/  STL [R1+0x158], RZ ;  /* 0x000158ff01007387 */ /* 0x000fe80000100800 */
[----:B------:R0:W-:Y:S04]  /*9e80*/  STL [R1+0x754], R4 ;  /* 0x0007540401007387 */ /* 0x0001e80000100800 */
        /* <DEDUP_REMOVED lines=17> */
[----:B0-----:R-:W-:-:S03]  /*9fa0*/  LOP3.LUT R4, R4, 0x40, RZ, 0x3c, !PT ;  /* 0x0000004004047812 */ /* 0x001fc600078e3cff */
        /* <DEDUP_REMOVED lines=8> */
[----:B------:R1:W-:Y:S01]  /*a030*/  STL [R1+0x758], R4 ;  /* 0x0007580401007387 */ /* 0x0003e20000100800 */
[----:B------:R-:W-:-:S02]  /*a040*/  LOP3.LUT R6, R29, 0x20, RZ, 0x3c, !PT ;  /* 0x000000201d067812 */ /* 0x000fc400078e3cff */
[----:B------:R-:W-:Y:S02]  /*a050*/  LOP3.LUT R6, R29, 0x50, RZ, 0x3c, !PT ;  /* 0x000000501d067812 */ /* 0x000fe400078e3cff */
[----:B------:R-:W-:Y:S02]  /*a060*/  LOP3.LUT R6, R2, 0x20, RZ, 0x3c, !PT ;  /* 0x0000002002067812 */ /* 0x000fe400078e3cff */
.L_x_3:
[----:B-1----:R-:W2:Y:S01]  /*a070*/  LDL.64 R4, [R1+0x748] ;  /* 0x0007480001047983 */ /* 0x002ea20000100a00 */
[----:B------:R-:W-:-:S03]  /*a080*/  IMAD.MOV.U32 R3, RZ, RZ, -0x40 ;  /* 0xffffffc0ff037424 */ /* 0x000fc600078e00ff */
[----:B--2---:R0:W-:Y:S04]  /*a090*/  STL [R1+0x206c], R5 ;  /* 0x00206c0501007387 */ /* 0x0041e80000100800 */
[----:B0-----:R-:W2:Y:S04]  /*a0a0*/  LDL R5, [R1+0x768] ;  /* 0x0007680001057983 */ /* 0x001ea80000100800 */
[----:B------:R-:W-:Y:S04]  /*a0b0*/  STL [R1+0x1ff0], R24 ;  /* 0x001ff01801007387 */ /* 0x000fe80000100800 */
        /* <DEDUP_REMOVED lines=14> */
[----:B------:R0:W-:Y:S04]  /*a1a0*/  STL [R1+0x2068], R24 ;  /* 0x0020681801007387 */ /* 0x0001e80000100800 */
        /* <DEDUP_REMOVED lines=58> */
[----:B------:R-:W-:Y:S01]  /*a550*/  STL [R1+0x1f44], R9 ;  /* 0x001f440901007387 */ /* 0x000fe20000100800 */
[----:B--2---:R-:W-:-:S03]  /*a560*/  IMAD R3, R5, R3, c[0x0][0x180] ;  /* 0x0000600005037624 */ /* 0x004fc600078e0203 */
[----:B------:R-:W-:Y:S04]  /*a570*/  STL [R1+0x1f48], R9 ;  /* 0x001f480901007387 */ /* 0x000fe80000100800 */
[----:B------:R-:W-:Y:S04]  /*a580*/  STL [R1+0x1f4c], R9 ;  /* 0x001f4c0901007387 */ /* 0x000fe80000100800 */
[----:B------:R-:W-:Y:S04]  /*a590*/  STL [R1+0x1f30], R8 ;  /* 0x001f300801007387 */ /* 0x000fe80000100800 */
[----:B------:R-:W-:Y:S04]  /*a5a0*/  STL [R1+0x1f50], R8 ;  /* 0x001f500801007387 */ /* 0x000fe80000100800 */
[----:B------:R-:W-:Y:S04]  /*a5b0*/  STL [R1+0x1f2c], R14 ;  /* 0x001f2c0e01007387 */ /* 0x000fe80000100800 */
[----:B------:R-:W-:Y:S04]  /*a5c0*/  STL [R1+0x1f28], R15 ;  /* 0x001f280f01007387 */ /* 0x000fe80000100800 */
[----:B-----5:R-:W-:Y:S04]  /*a5d0*/  STL [R1+0x1f18], R7 ;  /* 0x001f180701007387 */ /* 0x020fe80000100800 */
        /* <DEDUP_REMOVED lines=26> */
[----:B------:R-:W2:Y:S01]  /*a780*/  LDL.LU R5, [R1+0x206c] ;  /* 0x00206c0001057983 */ /* 0x000ea20000300800 */
[----:B------:R-:W-:-:S02]  /*a790*/  ISETP.GT.AND P0, PT, R3, RZ, PT ;  /* 0x000000ff0300720c */ /* 0x000fc40003f04270 */
[----:B0-----:R-:W-:Y:S02]  /*a7a0*/  PRMT R24, RZ, 0x7610, R24 ;  /* 0x00007610ff187816 */ /* 0x001fe40000000018 */
[----:B-1----:R-:W-:Y:S02]  /*a7b0*/  PRMT R25, RZ, 0x7610, R25 ;  /* 0x00007610ff197816 */ /* 0x002fe40000000019 */
[----:B------:R-:W-:-:S07]  /*a7c0*/  ISETP.GT.AND P1, PT, R3, 0x1, PT ;  /* 0x000000010300780c */ /* 0x000fce0003f24270 */
[----:B--2---:R-:W2:Y:S04]  /*a7d0*/  @P0 LDG.E.U16 R24, [R4.64] ;  /* 0x0000000604180981 */ /* 0x004ea8000c1e1500 */
[----:B--2---:R0:W-:Y:S04]  /*a7e0*/  STL [R1+0x10], R24 ;  /* 0x0000101801007387 */ /* 0x0041e80000100800 */
[----:B0-----:R-:W2:Y:S04]  /*a7f0*/  LDL.LU R24, [R1+0x2068] ;  /* 0x0020680001187983 */ /* 0x001ea80000300800 */
[----:B------:R-:W3:Y:S01]  /*a800*/  LDL.64 R4, [R1+0x740] ;  /* 0x0007400001047983 */ /* 0x000ee20000100a00 */
[----:B------:R-:W-:-:S02]  /*a810*/  ISETP.GT.AND P2, PT, R3, 0x2, PT ;  /* 0x000000020300780c */ /* 0x000fc40003f44270 */
[----:B--2---:R-:W-:Y:S01]  /*a820*/  PRMT R24, RZ, 0x7610, R24 ;  /* 0x00007610ff187816 */ /* 0x004fe20000000018 */
[----:B---3--:R-:W2:Y:S04]  /*a830*/  @P0 LDG.E.U16 R25, [R4.64] ;  /* 0x0000000604190981 */ /* 0x008ea8000c1e1500 */
[----:B--2---:R0:W-:Y:S04]  /*a840*/  STL [R1+0x14], R25 ;  /* 0x0000141901007387 */ /* 0x0041e80000100800 */
[----:B0-----:R-:W2:Y:S04]  /*a850*/  LDL.LU R25, [R1+0x2064] ;  /* 0x0020640001197983 */ /* 0x001ea80000300800 */
[----:B------:R-:W3:Y:S04]  /*a860*/  LDL R4, [R1+0xb58] ;  /* 0x000b580001047983 */ /* 0x000ee80000100800 */
[----:B------:R-:W3:Y:S01]  /*a870*/  LDL R5, [R1+0xb5c] ;  /* 0x000b5c0001057983 */ /* 0x000ee20000100800 */
[----:B--2---:R-:W-:-:S02]  /*a880*/  PRMT R25, RZ, 0x7610, R25 ;  /* 0x00007610ff197816 */ /* 0x004fc40000000019 */
[----:B---3--:R-:W-:-:S04]  /*a890*/  @P1 LOP3.LUT R5, R5, R4, RZ, 0x3c, !PT ;  /* 0x0000000405051212 */ /* 0x008fc800078e3cff */
[----:B------:R-:W-:-:S04]  /*a8a0*/  @P1 LOP3.LUT R4, R5, R4, RZ, 0x3c, !PT ;  /* 0x0000000405041212 */ /* 0x000fc800078e3cff */
[----:B------:R-:W-:-:S05]  /*a8b0*/  @P1 LOP3.LUT R5, R5, R4, RZ, 0x3c, !PT ;  /* 0x0000000405051212 */ /* 0x000fca00078e3cff */
[----:B------:R-:W2:Y:S04]  /*a8c0*/  @P1 LDG.E.U16 R24, [R4.64] ;  /* 0x0000000604181981 */ /* 0x000ea8000c1e1500 */
[----:B--2---:R0:W-:Y:S04]  /*a8d0*/  STL [R1+0x20], R24 ;  /* 0x0000201801007387 */ /* 0x0041e80000100800 */
[----:B0-----:R-:W2:Y:S04]  /*a8e0*/  LDL.LU R24, [R1+0x2060] ;  /* 0x0020600001187983 */ /* 0x001ea80000300800 */
[----:B------:R-:W3:Y:S04]  /*a8f0*/  LDL R4, [R1+0xb50] ;  /* 0x000b500001047983 */ /* 0x000ee80000100800 */
[----:B------:R-:W3:Y:S01]  /*a900*/  LDL R5, [R1+0xb54] ;  /* 0x000b540001057983 */ /* 0x000ee20000100800 */
[----:B------:R-:W-:-:S02]  /*a910*/  ISETP.GT.AND P0, PT, R3, 0x3, PT ;  /* 0x000000030300780c */ /* 0x000fc40003f04270 */
[----:B--2---:R-:W-:Y:S02]  /*a920*/  PRMT R24, RZ, 0x7610, R24 ;  /* 0x00007610ff187816 */ /* 0x004fe40000000018 */
        /* <DEDUP_REMOVED lines=127> */
[----:B--2---:R0:W-:Y:S04]  /*b120*/  STL [R1], R24 ;  /* 0x0000001801007387 */ /* 0x0041e80000100800 */
        /* <DEDUP_REMOVED lines=150> */
[----:B------:R0:W2:Y:S04]  /*ba90*/  @P1 LDG.E.U16 R24, [R4.64] ;  /* 0x0000000604181981 */ /* 0x0000a8000c1e1500 */
[----:B0-----:R-:W3:Y:S04]  /*baa0*/  LDL R4, [R1+0xa60] ;  /* 0x000a600001047983 */ /* 0x001ee80000100800 */
[----:B------:R-:W3:Y:S01]  /*bab0*/  LDL R5, [R1+0xa64] ;  /* 0x000a640001057983 */ /* 0x000ee20000100800 */
[----:B------:R-:W-:Y:S02]  /*bac0*/  PRMT R20, RZ, 0x7610, R20 ;  /* 0x00007610ff147816 */ /* 0x000fe40000000014 */
[----:B------:R-:W-:-:S02]  /*bad0*/  PRMT R21, RZ, 0x7610, R21 ;  /* 0x00007610ff157816 */ /* 0x000fc40000000015 */
[----:B------:R-:W-:Y:S01]  /*bae0*/  ISETP.GT.AND P0, PT, R3, 0x12, PT ;  /* 0x000000120300780c */ /* 0x000fe20003f04270 */
[----:B--2---:R-:W-:Y:S01]  /*baf0*/  STL [R1+0x1eb8], R24 ;  /* 0x001eb81801007387 */ /* 0x004fe20000100800 */
[----:B---3--:R-:W-:-:S04]  /*bb00*/  @P1 LOP3.LUT R5, R5, R4, RZ, 0x3c, !PT ;  /* 0x0000000405051212 */ /* 0x008fc800078e3cff */
[----:B------:R-:W-:-:S04]  /*bb10*/  @P1 LOP3.LUT R4, R5, R4, RZ, 0x3c, !PT ;  /* 0x0000000405041212 */ /* 0x000fc800078e3cff */
[----:B------:R-:W-:-:S05]  /*bb20*/  @P1 LOP3.LUT R5, R5, R4, RZ, 0x3c, !PT ;  /* 0x0000000405051212 */ /* 0x000fca00078e3cff */
[----:B------:R0:W2:Y:S04]  /*bb30*/  @P1 LDG.E.U16 R25, [R4.64] ;  /* 0x0000000604191981 */ /* 0x0000a8000c1e1500 */
[----:B0-----:R-:W3:Y:S04]  /*bb40*/  LDL R4, [R1+0xa58] ;  /* 0x000a580001047983 */ /* 0x001ee80000100800 */
[----:B------:R-:W3:Y:S04]  /*bb50*/  LDL R5, [R1+0xa5c] ;  /* 0x000a5c0001057983 */ /* 0x000ee80000100800 */
[----:B--2---:R-:W-:Y:S01]  /*bb60*/  STL [R1+0x1ebc], R25 ;  /* 0x001ebc1901007387 */ /* 0x004fe20000100800 */
        /* <DEDUP_REMOVED lines=94> */
[----:B------:R-:W-:-:S02]  /*c150*/  PRMT R26, RZ, 0x7610, R26 ;  /* 0x00007610ff1a7816 */ /* 0x000fc4000000001a */
[----:B------:R-:W-:Y:S02]  /*c160*/  PRMT R27, RZ, 0x7610, R27 ;  /* 0x00007610ff1b7816 */ /* 0x000fe4000000001b */
[----:B------:R-:W-:Y:S02]  /*c170*/  ISETP.GT.AND P0, PT, R3, 0x18, PT ;  /* 0x000000180300780c */ /* 0x000fe40003f04270 */
        /* <DEDUP_REMOVED lines=8> */
[----:B------:R-:W3:Y:S02]  /*c200*/  LDL R5, [R1+0xa04] ;  /* 0x000a040001057983 */ /* 0x000ee40000100800 */
[----:B---3--:R-:W-:-:S04]  /*c210*/  @P1 LOP3.LUT R5, R5, R4, RZ, 0x3c, !PT ;  /* 0x0000000405051212 */ /* 0x008fc800078e3cff */
[----:B------:R-:W-:-:S04]  /*c220*/  @P1 LOP3.LUT R4, R5, R4, RZ, 0x3c, !PT ;  /* 0x0000000405041212 */ /* 0x000fc800078e3cff */
[----:B------:R-:W-:-:S05]  /*c230*/  @P1 LOP3.LUT R5, R5, R4, RZ, 0x3c, !PT ;  /* 0x0000000405051212 */ /* 0x000fca00078e3cff */
[----:B------:R-:W3:Y:S04]  /*c240*/  @P1 LDG.E.U16 R21, [R4.64] ;  /* 0x0000000604151981 */ /* 0x000ee8000c1e1500 */
[----:B---3--:R0:W-:Y:S04]  /*c250*/  STL [R1+0x3bc], R21 ;  /* 0x0003bc1501007387 */ /* 0x0081e80000100800 */
[----:B0-----:R-:W3:Y:S04]  /*c260*/  LDL.LU R21, [R1+0x1fbc] ;  /* 0x001fbc0001157983 */ /* 0x001ee80000300800 */
[----:B------:R-:W4:Y:S04]  /*c270*/  LDL R4, [R1+0x9f8] ;  /* 0x0009f80001047983 */ /* 0x000f280000100800 */
[----:B------:R-:W4:Y:S01]  /*c280*/  LDL R5, [R1+0x9fc] ;  /* 0x0009fc0001057983 */ /* 0x000f220000100800 */
[----:B--2---:R-:W-:-:S02]  /*c290*/  PRMT R20, RZ, 0x7610, R20 ;  /* 0x00007610ff147816 */ /* 0x004fc40000000014 */
[----:B------:R-:W-:Y:S02]  /*c2a0*/  ISETP.GT.AND P1, PT, R3, 0x19, PT ;  /* 0x000000190300780c */ /* 0x000fe40003f24270 */
[----:B----4-:R-:W-:-:S04]  /*c2b0*/  @P2 LOP3.LUT R5, R5, R4, RZ, 0x3c, !PT ;  /* 0x0000000405052212 */ /* 0x010fc800078e3cff */
[----:B------:R-:W-:-:S04]  /*c2c0*/  @P2 LOP3.LUT R4, R5, R4, RZ, 0x3c, !PT ;  /* 0x0000000405042212 */ /* 0x000fc800078e3cff */
[----:B------:R-:W-:-:S05]  /*c2d0*/  @P2 LOP3.LUT R5, R5, R4, RZ, 0x3c, !PT ;  /* 0x0000000405052212 */ /* 0x000fca00078e3cff */
[----:B------:R-:W2:Y:S04]  /*c2e0*/  @P2 LDG.E.U16 R26, [R4.64] ;  /* 0x00000006041a2981 */ /* 0x000ea8000c1e1500 */
[----:B--2---:R0:W-:Y:S04]  /*c2f0*/  STL [R1+0x3b8], R26 ;  /* 0x0003b81a01007387 */ /* 0x0041e80000100800 */
[----:B0-----:R-:W2:Y:S04]  /*c300*/  LDL.LU R26, [R1+0x1fb8] ;  /* 0x001fb800011a7983 */ /* 0x001ea80000300800 */
[----:B------:R-:W4:Y:S04]  /*c310*/  LDL R4, [R1+0x9f0] ;  /* 0x0009f00001047983 */ /* 0x000f280000100800 */
[----:B------:R-:W4:Y:S02]  /*c320*/  LDL R5, [R1+0x9f4] ;  /* 0x0009f40001057983 */ /* 0x000f240000100800 */
[----:B----4-:R-:W-:-:S04]  /*c330*/  @P2 LOP3.LUT R5, R5, R4, RZ, 0x3c, !PT ;  /* 0x0000000405052212 */ /* 0x010fc800078e3cff */
[----:B------:R-:W-:-:S04]  /*c340*/  @P2 LOP3.LUT R4, R5, R4, RZ, 0x3c, !PT ;  /* 0x0000000405042212 */ /* 0x000fc800078e3cff */
[----:B------:R-:W-:-:S05]  /*c350*/  @P2 LOP3.LUT R5, R5, R4, RZ, 0x3c, !PT ;  /* 0x0000000405052212 */ /* 0x000fca00078e3cff */
[----:B------:R-:W4:Y:S04]  /*c360*/  @P2 LDG.E.U16 R27, [R4.64] ;  /* 0x00000006041b2981 */ /* 0x000f28000c1e1500 */
[----:B----4-:R0:W-:Y:S04]  /*c370*/  STL [R1+0x3b4], R27 ;  /* 0x0003b41b01007387 */ /* 0x0101e80000100800 */
[----:B0-----:R-:W4:Y:S04]  /*c380*/  LDL.LU R27, [R1+0x1fb4] ;  /* 0x001fb400011b7983 */ /* 0x001f280000300800 */
[----:B------:R-:W2:Y:S04]  /*c390*/  LDL R4, [R1+0x9e8] ;  /* 0x0009e80001047983 */ /* 0x000ea80000100800 */
[----:B------:R-:W2:Y:S01]  /*c3a0*/  LDL R5, [R1+0x9ec] ;  /* 0x0009ec0001057983 */ /* 0x000ea20000100800 */
[----:B---3--:R-:W-:-:S02]  /*c3b0*/  PRMT R21, RZ, 0x7610, R21 ;  /* 0x00007610ff157816 */ /* 0x008fc40000000015 */
[----:B--2---:R-:W-:-:S04]  /*c3c0*/  @P0 LOP3.LUT R5, R5, R4, RZ, 0x3c, !PT ;  /* 0x0000000405050212 */ /* 0x004fc800078e3cff */
[----:B------:R-:W-:-:S04]  /*c3d0*/  @P0 LOP3.LUT R4, R5, R4, RZ, 0x3c, !PT ;  /* 0x0000000405040212 */ /* 0x000fc800078e3cff */
[----:B------:R-:W-:-:S05]  /*c3e0*/  @P0 LOP3.LUT R5, R5, R4, RZ, 0x3c, !PT ;  /* 0x0000000405050212 */ /* 0x000fca00078e3cff */
[----:B------:R0:W2:Y:S04]  /*c3f0*/  @P0 LDG.E.U16 R20, [R4.64] ;  /* 0x0000000604140981 */ /* 0x0000a8000c1e1500 */
[----:B0-----:R-:W3:Y:S04]  /*c400*/  LDL R4, [R1+0x9e0] ;  /* 0x0009e00001047983 */ /* 0x001ee80000100800 */
[----:B------:R-:W3:Y:S01]  /*c410*/  LDL R5, [R1+0x9e4] ;  /* 0x0009e40001057983 */ /* 0x000ee20000100800 */
[----:B------:R-:W-:Y:S02]  /*c420*/  PRMT R26, RZ, 0x7610, R26 ;  /* 0x00007610ff1a7816 */ /* 0x000fe4000000001a */
[----:B------:R-:W-:Y:S01]  /*c430*/  ISETP.GT.AND P2, PT, R3, 0x1a, PT ;  /* 0x0000001a0300780c */ /* 0x000fe20003f44270 */
[----:B--2---:R-:W-:Y:S01]  /*c440*/  STL [R1+0x1ec0], R20 ;  /* 0x001ec01401007387 */ /* 0x004fe20000100800 */
[----:B---3--:R-:W-:-:S04]  /*c450*/  @P0 LOP3.LUT R5, R5, R4, RZ, 0x3c, !PT ;  /* 0x0000000405050212 */ /* 0x008fc800078e3cff */
[----:B------:R-:W-:-:S04]  /*c460*/  @P0 LOP3.LUT R4, R5, R4, RZ, 0x3c, !PT ;  /* 0x0000000405040212 */ /* 0x000fc800078e3cff */
[----:B------:R-:W-:-:S05]  /*c470*/  @P0 LOP3.LUT R5, R5, R4, RZ, 0x3c, !PT ;  /* 0x0000000405050212 */ /* 0x000fca00078e3cff */
[----:B------:R0:W2:Y:S04]  /*c480*/  @P0 LDG.E.U16 R21, [R4.64] ;  /* 0x0000000604150981 */ /* 0x0000a8000c1e1500 */
[----:B0-----:R-:W3:Y:S04]  /*c490*/  LDL R4, [R1+0x9d8] ;  /* 0x0009d80001047983 */ /* 0x001ee80000100800 */
[----:B------:R-:W3:Y:S01]  /*c4a0*/  LDL R5, [R1+0x9dc] ;  /* 0x0009dc0001057983 */ /* 0x000ee20000100800 */
[----:B----4-:R-:W-:-:S03]  /*c4b0*/  PRMT R27, RZ, 0x7610, R27 ;  /* 0x00007610ff1b7816 */ /* 0x010fc6000000001b */
[----:B--2---:R-:W-:Y:S01]  /*c4c0*/  STL [R1+0x1ec4], R21 ;  /* 0x001ec41501007387 */ /* 0x004fe20000100800 */
        /* <DEDUP_REMOVED lines=9> */
[----:B--2---:R-:W-:Y:S04]  /*c560*/  STL [R1+0x1e8c], R26 ;  /* 0x001e8c1a01007387 */ /* 0x004fe80000100800 */
[----:B------:R-:W-:Y:S04]  /*c570*/  STL [R1+0x1e90], R26 ;  /* 0x001e901a01007387 */ /* 0x000fe80000100800 */
[----:B------:R-:W-:Y:S01]  /*c580*/  STL [R1+0x1e94], R26 ;  /* 0x001e941a01007387 */ /* 0x000fe20000100800 */
[----:B---3--:R-:W-:-:S04]  /*c590*/  @P1 LOP3.LUT R5, R5, R4, RZ, 0x3c, !PT ;  /* 0x0000000405051212 */ /* 0x008fc800078e3cff */
[----:B------:R-:W-:-:S04]  /*c5a0*/  @P1 LOP3.LUT R4, R5, R4, RZ, 0x3c, !PT ;  /* 0x0000000405041212 */ /* 0x000fc800078e3cff */
[----:B------:R-:W-:-:S05]  /*c5b0*/  @P1 LOP3.LUT R5, R5, R4, RZ, 0x3c, !PT ;  /* 0x0000000405051212 */ /* 0x000fca00078e3cff */
[----:B------:R0:W2:Y:S04]  /*c5c0*/  @P1 LDG.E.U16 R27, [R4.64] ;  /* 0x00000006041b1981 */ /* 0x0000a8000c1e1500 */
[----:B0-----:R-:W3:Y:S04]  /*c5d0*/  LDL R4, [R1+0x9c8] ;  /* 0x0009c80001047983 */ /* 0x001ee80000100800 */
[----:B------:R-:W3:Y:S01]  /*c5e0*/  LDL R5, [R1+0x9cc] ;  /* 0x0009cc0001057983 */ /* 0x000ee20000100800 */
[----:B------:R-:W-:-:S03]  /*c5f0*/  ISETP.GT.AND P1, PT, R3, 0x1c, PT ;  /* 0x0000001c0300780c */ /* 0x000fc60003f24270 */
[----:B--2---:R-:W-:Y:S04]  /*c600*/  STL [R1+0x1e88], R27 ;  /* 0x001e881b01007387 */ /* 0x004fe80000100800 */
[----:B------:R-:W-:Y:S01]  /*c610*/  STL [R1+0x1e98], R27 ;  /* 0x001e981b01007387 */ /* 0x000fe20000100800 */
        /* <DEDUP_REMOVED lines=120> */
[----:B------:R-:W-:-:S02]  /*cda0*/  ISETP.GT.AND P1, PT, R3, 0x22, PT ;  /* 0x000000220300780c */ /* 0x000fc40003f24270 */
[----:B---3--:R-:W-:-:S04]  /*cdb0*/  @P2 LOP3.LUT R5, R5, R4, RZ, 0x3c, !PT ;  /* 0x0000000405052212 */ /* 0x008fc800078e3cff */
[----:B------:R-:W-:-:S04]  /*cdc0*/  @P2 LOP3.LUT R4, R5, R4, RZ, 0x3c, !PT ;  /* 0x0000000405042212 */ /* 0x000fc800078e3cff */
[----:B------:R-:W-:-:S05]  /*cdd0*/  @P2 LOP3.LUT R5, R5, R4, RZ, 0x3c, !PT ;  /* 0x0000000405052212 */ /* 0x000fca00078e3cff */
[----:B------:R0:W3:Y:S04]  /*cde0*/  @P2 LDG.E.U16 R17, [R4.64] ;  /* 0x0000000604112981 */ /* 0x0000e8000c1e1500 */
[----:B0-----:R-:W2:Y:S04]  /*cdf0*/  LDL R4, [R1+0x958] ;  /* 0x0009580001047983 */ /* 0x001ea80000100800 */
[----:B------:R-:W2:Y:S01]  /*ce00*/  LDL R5, [R1+0x95c] ;  /* 0x00095c0001057983 */ /* 0x000ea20000100800 */
[----:B----4-:R-:W-:Y:S02]  /*ce10*/  PRMT R23, RZ, 0x7610, R23 ;  /* 0x00007610ff177816 */ /* 0x010fe40000000017 */
[----:B--2---:R-:W-:-:S04]  /*ce20*/  @P0 LOP3.LUT R5, R5, R4, RZ, 0x3c, !PT ;  /* 0x0000000405050212 */ /* 0x004fc800078e3cff */
[----:B------:R-:W-:-:S04]  /*ce30*/  @P0 LOP3.LUT R4, R5, R4, RZ, 0x3c, !PT ;  /* 0x0000000405040212 */ /* 0x000fc800078e3cff */
[----:B------:R-:W-:-:S05]  /*ce40*/  @P0 LOP3.LUT R5, R5, R4, RZ, 0x3c, !PT ;  /* 0x0000000405050212 */ /* 0x000fca00078e3cff */
[----:B------:R0:W2:Y:S04]  /*ce50*/  @P0 LDG.E.U16 R22, [R4.64] ;  /* 0x0000000604160981 */ /* 0x0000a8000c1e1500 */
[----:B0-----:R-:W4:Y:S04]  /*ce60*/  LDL R4, [R1+0x950] ;  /* 0x0009500001047983 */ /* 0x001f280000100800 */
[----:B------:R-:W4:Y:S01]  /*ce70*/  LDL R5, [R1+0x954] ;  /* 0x0009540001057983 */ /* 0x000f220000100800 */
[----:B------:R-:W-:Y:S02]  /*ce80*/  PRMT R13, RZ, 0x7610, R13 ;  /* 0x00007610ff0d7816 */ /* 0x000fe4000000000d */
[----:B------:R-:W-:-:S02]  /*ce90*/  PRMT R12, RZ, 0x7610, R12 ;  /* 0x00007610ff0c7816 */ /* 0x000fc4000000000c */
[----:B------:R-:W-:Y:S01]  /*cea0*/  ISETP.GT.AND P2, PT, R3, 0x23, PT ;  /* 0x000000230300780c */ /* 0x000fe20003f44270 */
[----:B--2---:R-:W-:Y:S04]  /*ceb0*/  STL [R1+0x1e84], R22 ;  /* 0x001e841601007387 */ /* 0x004fe80000100800 */
[----:B------:R-:W-:Y:S04]  /*cec0*/  STL [R1+0x1e9c], R22 ;  /* 0x001e9c1601007387 */ /* 0x000fe80000100800 */
[----:B------:R-:W-:Y:S01]  /*ced0*/  STL [R1+0x1ea0], R22 ;  /* 0x001ea01601007387 */ /* 0x000fe20000100800 */
[----:B----4-:R-:W-:-:S04]  /*cee0*/  @P0 LOP3.LUT R5, R5, R4, RZ, 0x3c, !PT ;  /* 0x0000000405050212 */ /* 0x010fc800078e3cff */
[----:B------:R-:W-:-:S04]  /*cef0*/  @P0 LOP3.LUT R4, R5, R4, RZ, 0x3c, !PT ;  /* 0x0000000405040212 */ /* 0x000fc800078e3cff */
[----:B------:R-:W-:-:S05]  /*cf00*/  @P0 LOP3.LUT R5, R5, R4, RZ, 0x3c, !PT ;  /* 0x0000000405050212 */ /* 0x000fca00078e3cff */
[----:B------:R0:W2:Y:S04]  /*cf10*/  @P0 LDG.E.U16 R23, [R4.64] ;  /* 0x0000000604170981 */ /* 0x0000a8000c1e1500 */
[----:B0-----:R-:W4:Y:S04]  /*cf20*/  LDL R4, [R1+0x948] ;  /* 0x0009480001047983 */ /* 0x001f280000100800 */
[----:B------:R-:W4:Y:S01]  /*cf30*/  LDL R5, [R1+0x94c] ;  /* 0x00094c0001057983 */ /* 0x000f220000100800 */
[----:B------:R-:W-:-:S03]  /*cf40*/  ISETP.GT.AND P0, PT, R3, 0x24, PT ;  /* 0x000000240300780c */ /* 0x000fc60003f04270 */
[----:B--2---:R-:W-:Y:S04]  /*cf50*/  STL [R1+0x1e80], R23 ;  /* 0x001e801701007387 */ /* 0x004fe80000100800 */
[----:B------:R-:W-:Y:S04]  /*cf60*/  STL [R1+0x1ea4], R23 ;  /* 0x001ea41701007387 */ /* 0x000fe80000100800 */
[----:B------:R-:W-:Y:S01]  /*cf70*/  STL [R1+0x1ea8], R23 ;  /* 0x001ea81701007387 */ /* 0x000fe20000100800 */
[----:B----4-:R-:W-:-:S04]  /*cf80*/  @P1 LOP3.LUT R5, R5, R4, RZ, 0x3c, !PT ;  /* 0x0000000405051212 */ /* 0x010fc800078e3cff */
[----:B------:R-:W-:-:S04]  /*cf90*/  @P1 LOP3.LUT R4, R5, R4, RZ, 0x3c, !PT ;  /* 0x0000000405041212 */ /* 0x000fc800078e3cff */
[----:B------:R-:W-:-:S05]  /*cfa0*/  @P1 LOP3.LUT R5, R5, R4, RZ, 0x3c, !PT ;  /* 0x0000000405051212 */ /* 0x000fca00078e3cff */
[----:B------:R-:W2:Y:S04]  /*cfb0*/  @P1 LDG.E.U16 R13, [R4.64] ;  /* 0x00000006040d1981 */ /* 0x000ea8000c1e1500 */
[----:B--2---:R0:W-:Y:S04]  /*cfc0*/  STL [R1+0x260], R13 ;  /* 0x0002600d01007387 */ /* 0x0041e80000100800 */
[----:B0-----:R-:W2:Y:S04]  /*cfd0*/  LDL.LU R13, [R1+0x1f80] ;  /* 0x001f8000010d7983 */ /* 0x001ea80000300800 */
[----:B------:R-:W4:Y:S04]  /*cfe0*/  LDL R4, [R1+0x940] ;  /* 0x0009400001047983 */ /* 0x000f280000100800 */
[----:B------:R-:W4:Y:S01]  /*cff0*/  LDL R5, [R1+0x944] ;  /* 0x0009440001057983 */ /* 0x000f220000100800 */
[----:B--2---:R-:W-:-:S02]  /*d000*/  PRMT R13, RZ, 0x7610, R13 ;  /* 0x00007610ff0d7816 */ /* 0x004fc4000000000d */
        /* <DEDUP_REMOVED lines=8> */
[----:B------:R-:W-:-:S02]  /*d090*/  ISETP.GT.AND P1, PT, R3, 0x25, PT ;  /* 0x000000250300780c */ /* 0x000fc40003f24270 */
[----:B--2---:R-:W-:Y:S02]  /*d0a0*/  PRMT R12, RZ, 0x7610, R12 ;  /* 0x00007610ff0c7816 */ /* 0x004fe4000000000c */
        /* <DEDUP_REMOVED lines=55> */
[----:B------:R-:W-:-:S02]  /*d420*/  PRMT R18, RZ, 0x7610, R18 ;  /* 0x00007610ff127816 */ /* 0x000fc40000000012 */
[----:B------:R-:W-:Y:S02]  /*d430*/  PRMT R19, RZ, 0x7610, R19 ;  /* 0x00007610ff137816 */ /* 0x000fe40000000013 */
[----:B------:R-:W-:Y:S02]  /*d440*/  ISETP.GT.AND P1, PT, R3, 0x28, PT ;  /* 0x000000280300780c */ /* 0x000fe40003f24270 */
        /* <DEDUP_REMOVED lines=15> */
[----:B------:R-:W3:Y:S04]  /*d540*/  LDL R4, [R1+0x8f8] ;  /* 0x0008f80001047983 */ /* 0x000ee80000100800 */
[----:B------:R-:W3:Y:S01]  /*d550*/  LDL R5, [R1+0x8fc] ;  /* 0x0008fc0001057983 */ /* 0x000ee20000100800 */
[----:B--2---:R-:W-:-:S02]  /*d560*/  PRMT R13, RZ, 0x7610, R13 ;  /* 0x00007610ff0d7816 */ /* 0x004fc4000000000d */
[----:B------:R-:W-:Y:S02]  /*d570*/  ISETP.GT.AND P2, PT, R3, 0x29, PT ;  /* 0x000000290300780c */ /* 0x000fe40003f44270 */
        /* <DEDUP_REMOVED lines=14> */
[----:B------:R-:W2:Y:S04]  /*d660*/  LDL R4, [R1+0x8e8] ;  /* 0x0008e80001047983 */ /* 0x000ea80000100800 */
[----:B------:R-:W2:Y:S01]  /*d670*/  LDL R5, [R1+0x8ec] ;  /* 0x0008ec0001057983 */ /* 0x000ea20000100800 */
[----:B----4-:R-:W-:-:S02]  /*d680*/  PRMT R12, RZ, 0x7610, R12 ;  /* 0x00007610ff0c7816 */ /* 0x010fc4000000000c */
[----:B--2---:R-:W-:-:S04]  /*d690*/  @P1 LOP3.LUT R5, R5, R4, RZ, 0x3c, !PT ;  /* 0x0000000405051212 */ /* 0x004fc800078e3cff */
[----:B------:R-:W-:-:S04]  /*d6a0*/  @P1 LOP3.LUT R4, R5, R4, RZ, 0x3c, !PT ;  /* 0x0000000405041212 */ /* 0x000fc800078e3cff */
[----:B------:R-:W-:-:S05]  /*d6b0*/  @P1 LOP3.LUT R5, R5, R4, RZ, 0x3c, !PT ;  /* 0x0000000405051212 */ /* 0x000fca00078e3cff */
[----:B------:R0:W2:Y:S04]  /*d6c0*/  @P1 LDG.E.U16 R13, [R4.64] ;  /* 0x00000006040d1981 */ /* 0x0000a8000c1e1500 */
[----:B0-----:R-:W4:Y:S04]  /*d6d0*/  LDL R4, [R1+0x8e0] ;  /* 0x0008e00001047983 */ /* 0x001f280000100800 */
[----:B------:R-:W4:Y:S01]  /*d6e0*/  LDL R5, [R1+0x8e4] ;  /* 0x0008e40001057983 */ /* 0x000f220000100800 */
[----:B------:R-:W-:Y:S02]  /*d6f0*/  PRMT R18, RZ, 0x7610, R18 ;  /* 0x00007610ff127816 */ /* 0x000fe40000000012 */
[----:B------:R-:W-:-:S02]  /*d700*/  ISETP.GT.AND P0, PT, R3, 0x2a, PT ;  /* 0x0000002a0300780c */ /* 0x000fc40003f04270 */
[----:B----4-:R-:W-:-:S04]  /*d710*/  @P1 LOP3.LUT R5, R5, R4, RZ, 0x3c, !PT ;  /* 0x0000000405051212 */ /* 0x010fc800078e3cff */
[----:B------:R-:W-:-:S04]  /*d720*/  @P1 LOP3.LUT R4, R5, R4, RZ, 0x3c, !PT ;  /* 0x0000000405041212 */ /* 0x000fc800078e3cff */
[----:B------:R-:W-:-:S05]  /*d730*/  @P1 LOP3.LUT R5, R5, R4, RZ, 0x3c, !PT ;  /* 0x0000000405051212 */ /* 0x000fca00078e3cff */
[----:B------:R0:W4:Y:S04]  /*d740*/  @P1 LDG.E.U16 R12, [R4.64] ;  /* 0x00000006040c1981 */ /* 0x000128000c1e1500 */
[----:B0-----:R-:W2:Y:S04]  /*d750*/  LDL R4, [R1+0x8d8] ;  /* 0x0008d80001047983 */ /* 0x001ea80000100800 */
[----:B------:R-:W2:Y:S01]  /*d760*/  LDL R5, [R1+0x8dc] ;  /* 0x0008dc0001057983 */ /* 0x000ea20000100800 */
[----:B---3--:R-:W-:Y:S02]  /*d770*/  PRMT R19, RZ, 0x7610, R19 ;  /* 0x00007610ff137816 */ /* 0x008fe40000000013 */
[----:B--2---:R-:W-:-:S04]  /*d780*/  @P2 LOP3.LUT R5, R5, R4, RZ, 0x3c, !PT ;  /* 0x0000000405052212 */ /* 0x004fc800078e3cff */
        /* <DEDUP_REMOVED lines=9> */
[----:B------:R-:W-:Y:S01]  /*d820*/  STL [R1+0x1eb0], R18 ;  /* 0x001eb01201007387 */ /* 0x000fe20000100800 */
        /* <DEDUP_REMOVED lines=23> */
[----:B---3--:R-:W-:-:S02]  /*d9a0*/  PRMT R9, RZ, 0x7610, R9 ;  /* 0x00007610ff097816 */ /* 0x008fc40000000009 */
[----:B--2---:R-:W-:-:S04]  /*d9b0*/  @P1 LOP3.LUT R5, R5, R4, RZ, 0x3c, !PT ;  /* 0x0000000405051212 */ /* 0x004fc800078e3cff */
        /* <DEDUP_REMOVED lines=64> */
[----:B------:R-:W-:-:S02]  /*ddc0*/  PRMT R14, RZ, 0x7610, R14 ;  /* 0x00007610ff0e7816 */ /* 0x000fc4000000000e */
[----:B------:R-:W-:Y:S02]  /*ddd0*/  ISETP.GT.AND P1, PT, R3, 0x2f, PT ;  /* 0x0000002f0300780c */ /* 0x000fe40003f24270 */
[----:B--2---:R-:W-:-:S04]  /*dde0*/  @P0 LOP3.LUT R5, R5, R4, RZ, 0x3c, !PT ;  /* 0x0000000405050212 */ /* 0x004fc800078e3cff */
[----:B------:R-:W-:-:S04]  /*ddf0*/  @P0 LOP3.LUT R4, R5, R4, RZ, 0x3c, !PT ;  /* 0x0000000405040212 */ /* 0x000fc800078e3cff */
[----:B------:R-:W-:-:S05]  /*de00*/  @P0 LOP3.LUT R5, R5, R4, RZ, 0x3c, !PT ;  /* 0x0000000405050212 */ /* 0x000fca00078e3cff */
[----:B------:R-:W2:Y:S04]  /*de10*/  @P0 LDG.E.U16 R14, [R4.64] ;  /* 0x00000006040e0981 */ /* 0x000ea8000c1e1500 */
[----:B--2---:R0:W-:Y:S04]  /*de20*/  STL [R1+0x254], R14 ;  /* 0x0002540e01007387 */ /* 0x0041e80000100800 */
[----:B0-----:R-:W2:Y:S04]  /*de30*/  LDL.LU R14, [R1+0x1f2c] ;  /* 0x001f2c00010e7983 */ /* 0x001ea80000300800 */
[----:B------:R-:W2:Y:S04]  /*de40*/  LDL R4, [R1+0x878] ;  /* 0x0008780001047983 */ /* 0x000ea80000100800 */
[----:B------:R-:W2:Y:S01]  /*de50*/  LDL R5, [R1+0x87c] ;  /* 0x00087c0001057983 */ /* 0x000ea20000100800 */
[----:B------:R-:W-:-:S02]  /*de60*/  PRMT R2, RZ, 0x7610, R2 ;  /* 0x00007610ff027816 */ /* 0x000fc40000000002 */
        /* <DEDUP_REMOVED lines=21> */
[----:B------:R0:W3:Y:S04]  /*dfc0*/  @P0 LDG.E.U16 R9, [R4.64] ;  /* 0x0000000604090981 */ /* 0x0000e8000c1e1500 */
[----:B0-----:R-:W2:Y:S04]  /*dfd0*/  LDL R4, [R1+0x860] ;  /* 0x0008600001047983 */ /* 0x001ea80000100800 */
[----:B------:R-:W2:Y:S01]  /*dfe0*/  LDL R5, [R1+0x864] ;  /* 0x0008640001057983 */ /* 0x000ea20000100800 */
[----:B------:R-:W-:Y:S02]  /*dff0*/  PRMT R8, RZ, 0x7610, R8 ;  /* 0x00007610ff087816 */ /* 0x000fe40000000008 */
[----:B------:R-:W-:-:S02]  /*e000*/  ISETP.GT.AND P1, PT, R3, 0x31, PT ;  /* 0x000000310300780c */ /* 0x000fc40003f24270 */
[----:B--2---:R-:W-:-:S04]  /*e010*/  @P0 LOP3.LUT R5, R5, R4, RZ, 0x3c, !PT ;  /* 0x0000000405050212 */ /* 0x004fc800078e3cff */
[----:B------:R-:W-:-:S04]  /*e020*/  @P0 LOP3.LUT R4, R5, R4, RZ, 0x3c, !PT ;  /* 0x0000000405040212 */ /* 0x000fc800078e3cff */
[----:B------:R-:W-:-:S05]  /*e030*/  @P0 LOP3.LUT R5, R5, R4, RZ, 0x3c, !PT ;  /* 0x0000000405050212 */ /* 0x000fca00078e3cff */
[----:B------:R0:W2:Y:S04]  /*e040*/  @P0 LDG.E.U16 R8, [R4.64] ;  /* 0x0000000604080981 */ /* 0x0000a8000c1e1500 */
[----:B0-----:R-:W2:Y:S04]  /*e050*/  LDL R4, [R1+0x858] ;  /* 0x0008580001047983 */ /* 0x001ea80000100800 */
[----:B------:R-:W2:Y:S01]  /*e060*/  LDL R5, [R1+0x85c] ;  /* 0x00085c0001057983 */ /* 0x000ea20000100800 */
[----:B------:R-:W-:Y:S02]  /*e070*/  PRMT R14, RZ, 0x7610, R14 ;  /* 0x00007610ff0e7816 */ /* 0x000fe4000000000e */
        /* <DEDUP_REMOVED lines=15> */
[----:B------:R-:W-:-:S03]  /*e170*/  PRMT R7, RZ, 0x7610, R7 ;  /* 0x00007610ff077816 */ /* 0x000fc60000000007 */
        /* <DEDUP_REMOVED lines=45> */
[----:B------:R-:W-:-:S03]  /*e450*/  PRMT R6, RZ, 0x7610, R6 ;  /* 0x00007610ff067816 */ /* 0x000fc60000000006 */
[----:B---3--:R0:W-:Y:S04]  /*e460*/  STL [R1+0x238], R20 ;  /* 0x0002381401007387 */ /* 0x0081e80000100800 */
[----:B0-----:R-:W3:Y:S01]  /*e470*/  LDL R20, [R1+0x814] ;  /* 0x0008140001147983 */ /* 0x001ee20000100800 */
        /* <DEDUP_REMOVED lines=28> */
[----:B------:R-:W2:Y:S04]  /*e640*/  @P0 LDG.E.U16 R10, [R4.64] ;  /* 0x00000006040a0981 */ /* 0x000ea8000c1e1500 */
[----:B--2---:R0:W-:Y:S04]  /*e650*/  STL [R1+0x230], R10 ;  /* 0x0002300a01007387 */ /* 0x0041e80000100800 */
[----:B0-----:R-:W2:Y:S04]  /*e660*/  LDL.LU R10, [R1+0x1f10] ;  /* 0x001f1000010a7983 */ /* 0x001ea80000300800 */
[----:B------:R-:W4:Y:S01]  /*e670*/  LDL R5, [R1+0x810] ;  /* 0x0008100001057983 */ /* 0x000f220000100800 */
[----:B---3--:R-:W-:Y:S01]  /*e680*/  @P0 IMAD.MOV.U32 R4, RZ, RZ, R20 ;  /* 0x000000ffff040224 */ /* 0x008fe200078e0014 */
[----:B------:R-:W-:-:S02]  /*e690*/  ISETP.GT.AND P1, PT, R3, 0x36, PT ;  /* 0x000000360300780c */ /* 0x000fc40003f24270 */
[----:B------:R-:W3:Y:S01]  /*e6a0*/  LDL R20, [R1+0x7dc] ;  /* 0x0007dc0001147983 */ /* 0x000ee20000100800 */
[----:B--2---:R-:W-:-:S06]  /*e6b0*/  PRMT R10, RZ, 0x7610, R10 ;  /* 0x00007610ff0a7816 */ /* 0x004fcc000000000a */
[----:B----4-:R-:W2:Y:S04]  /*e6c0*/  @P0 LDG.E.U16 R10, [R4.64] ;  /* 0x00000006040a0981 */ /* 0x010ea8000c1e1500 */
        /* <DEDUP_REMOVED lines=17> */
[----:B------:R-:W2:Y:S01]  /*e7e0*/  @P1 LDG.E.U16 R10, [R4.64] ;  /* 0x00000006040a1981 */ /* 0x000ea2000c1e1500 */
[----:B------:R-:W-:-:S03]  /*e7f0*/  ISETP.GT.AND P0, PT, R3, 0x37, PT ;  /* 0x000000370300780c */ /* 0x000fc60003f04270 */
        /* <DEDUP_REMOVED lines=14> */
[----:B----4-:R-:W-:-:S04]  /*e8e0*/  @P0 LOP3.LUT R5, R5, R4, RZ, 0x3c, !PT ;  /* 0x0000000405050212 */ /* 0x010fc800078e3cff */
[----:B------:R-:W-:-:S04]  /*e8f0*/  @P0 LOP3.LUT R4, R5, R4, RZ, 0x3c, !PT ;  /* 0x0000000405040212 */ /* 0x000fc800078e3cff */
[----:B------:R-:W-:-:S05]  /*e900*/  @P0 LOP3.LUT R5, R5, R4, RZ, 0x3c, !PT ;  /* 0x0000000405050212 */ /* 0x000fca00078e3cff */
[----:B------:R-:W4:Y:S01]  /*e910*/  @P0 LDG.E.U16 R11, [R4.64] ;  /* 0x00000006040b0981 */ /* 0x000f22000c1e1500 */
[C---:B------:R-:W-:Y:S02]  /*e920*/  ISETP.GT.AND P1, PT, R3.reuse, 0x39, PT ;  /* 0x000000390300780c */ /* 0x040fe40003f24270 */
[----:B--2---:R-:W-:Y:S01]  /*e930*/  PRMT R10, RZ, 0x7610, R10 ;  /* 0x00007610ff0a7816 */ /* 0x004fe2000000000a */
[----:B----4-:R0:W-:Y:S04]  /*e940*/  STL [R1+0xfc], R11 ;  /* 0x0000fc0b01007387 */ /* 0x0101e80000100800 */
[----:B0-----:R-:W2:Y:S04]  /*e950*/  LDL.LU R11, [R1+0x1efc] ;  /* 0x001efc00010b7983 */ /* 0x001ea80000300800 */
[----:B------:R-:W4:Y:S02]  /*e960*/  LDL R5, [R1+0x7d8] ;  /* 0x0007d80001057983 */ /* 0x000f240000100800 */
[----:B---3--:R-:W-:Y:S01]  /*e970*/  @P1 IMAD.MOV.U32 R4, RZ, RZ, R20 ;  /* 0x000000ffff041224 */ /* 0x008fe200078e0014 */
[----:B------:R-:W-:-:S02]  /*e980*/  ISETP.GT.AND P0, PT, R3, 0x3a, PT ;  /* 0x0000003a0300780c */ /* 0x000fc40003f04270 */
[----:B------:R-:W-:Y:S01]  /*e990*/  PRMT R29, RZ, 0x7610, R29 ;  /* 0x00007610ff1d7816 */ /* 0x000fe2000000001d */
[----:B------:R-:W3:Y:S04]  /*e9a0*/  LDL R20, [R1+0x7b4] ;  /* 0x0007b40001147983 */ /* 0x000ee80000100800 */
[----:B----4-:R0:W4:Y:S04]  /*e9b0*/  @P1 LDG.E.U16 R10, [R4.64] ;  /* 0x00000006040a1981 */ /* 0x010128000c1e1500 */
[----:B0-----:R-:W3:Y:S04]  /*e9c0*/  LDL R4, [R1+0x7d0] ;  /* 0x0007d00001047983 */ /* 0x001ee80000100800 */
[----:B------:R-:W3:Y:S01]  /*e9d0*/  LDL R5, [R1+0x7d4] ;  /* 0x0007d40001057983 */ /* 0x000ee20000100800 */
[----:B--2---:R-:W-:-:S02]  /*e9e0*/  PRMT R11, RZ, 0x7610, R11 ;  /* 0x00007610ff0b7816 */ /* 0x004fc4000000000b */
[----:B---3--:R-:W-:-:S04]  /*e9f0*/  @P1 LOP3.LUT R5, R5, R4, RZ, 0x3c, !PT ;  /* 0x0000000405051212 */ /* 0x008fc800078e3cff */
[----:B------:R-:W-:-:S04]  /*ea00*/  @P1 LOP3.LUT R4, R5, R4, RZ, 0x3c, !PT ;  /* 0x0000000405041212 */ /* 0x000fc800078e3cff */
[----:B------:R-:W-:-:S05]  /*ea10*/  @P1 LOP3.LUT R5, R5, R4, RZ, 0x3c, !PT ;  /* 0x0000000405051212 */ /* 0x000fca00078e3cff */
[----:B------:R0:W2:Y:S04]  /*ea20*/  @P1 LDG.E.U16 R11, [R4.64] ;  /* 0x00000006040b1981 */ /* 0x0000a8000c1e1500 */
[----:B0-----:R-:W3:Y:S04]  /*ea30*/  LDL R4, [R1+0x7c8] ;  /* 0x0007c80001047983 */ /* 0x001ee80000100800 */
        /* <DEDUP_REMOVED lines=16> */
[----:B------:R-:W-:Y:S02]  /*eb40*/  ISETP.GT.AND P1, PT, R3, 0x3b, PT ;  /* 0x0000003b0300780c */ /* 0x000fe40003f24270 */
[----:B---3--:R-:W-:-:S11]  /*eb50*/  PRMT R29, RZ, 0x7610, R29 ;  /* 0x00007610ff1d7816 */ /* 0x008fd6000000001d */
[----:B--2---:R-:W-:-:S04]  /*eb60*/  @P1 LOP3.LUT R5, R5, R4, RZ, 0x3c, !PT ;  /* 0x0000000405051212 */ /* 0x004fc800078e3cff */
[----:B------:R-:W-:-:S04]  /*eb70*/  @P1 LOP3.LUT R4, R5, R4, RZ, 0x3c, !PT ;  /* 0x0000000405041212 */ /* 0x000fc800078e3cff */
[----:B------:R-:W-:-:S05]  /*eb80*/  @P1 LOP3.LUT R5, R5, R4, RZ, 0x3c, !PT ;  /* 0x0000000405051212 */ /* 0x000fca00078e3cff */
[----:B------:R-:W2:Y:S04]  /*eb90*/  @P1 LDG.E.U16 R29, [R4.64] ;  /* 0x00000006041d1981 */ /* 0x000ea8000c1e1500 */
[----:B------:R-:W-:Y:S04]  /*eba0*/  STL [R1+0x1e64], R2 ;  /* 0x001e640201007387 */ /* 0x000fe80000100800 */
[----:B--2---:R0:W-:Y:S04]  /*ebb0*/  STL [R1+0xf0], R29 ;  /* 0x0000f01d01007387 */ /* 0x0041e80000100800 */
[----:B0-----:R-:W2:Y:S04]  /*ebc0*/  LDL.LU R29, [R1+0x1ef4] ;  /* 0x001ef400011d7983 */ /* 0x001ea80000300800 */
[----:B------:R-:W3:Y:S01]  /*ebd0*/  LDL R5, [R1+0x7b0] ;  /* 0x0007b00001057983 */ /* 0x000ee20000100800 */
[----:B------:R-:W-:-:S03]  /*ebe0*/  @P1 IMAD.MOV.U32 R4, RZ, RZ, R20 ;  /* 0x000000ffff041224 */ /* 0x000fc600078e0014 */
[----:B------:R-:W4:Y:S01]  /*ebf0*/  LDL R20, [R1+0x78c] ;  /* 0x00078c0001147983 */ /* 0x000f220000100800 */
[----:B--2---:R-:W-:-:S06]  /*ec00*/  PRMT R29, RZ, 0x7610, R29 ;  /* 0x00007610ff1d7816 */ /* 0x004fcc000000001d */
[----:B---3--:R-:W2:Y:S01]  /*ec10*/  @P1 LDG.E.U16 R29, [R4.64] ;  /* 0x00000006041d1981 */ /* 0x008ea2000c1e1500 */
[----:B------:R-:W-:-:S03]  /*ec20*/  ISETP.GT.AND P0, PT, R3, 0x3c, PT ;  /* 0x0000003c0300780c */ /* 0x000fc60003f04270 */
        /* <DEDUP_REMOVED lines=17> */
[----:B------:R-:W2:Y:S01]  /*ed40*/  @P0 LDG.E.U16 R29, [R4.64] ;  /* 0x00000006041d0981 */ /* 0x000ea2000c1e1500 */
        /* <DEDUP_REMOVED lines=19> */
[----:B------:R-:W-:Y:S02]  /*ee80*/  ISETP.GT.AND P0, PT, R3, 0x3e, PT ;  /* 0x0000003e0300780c */ /* 0x000fe40003f04270 */
[----:B------:R-:W-:Y:S01]  /*ee90*/  PRMT R0, RZ, 0x7610, R0 ;  /* 0x00007610ff007816 */ /* 0x000fe20000000000 */
[----:B--2---:R0:W-:Y:S04]  /*eea0*/  STL [R1+0xdc], R29 ;  /* 0x0000dc1d01007387 */ /* 0x0041e80000100800 */
[----:B0-----:R-:W2:Y:S04]  /*eeb0*/  LDL.LU R29, [R1+0x1ee0] ;  /* 0x001ee000011d7983 */ /* 0x001ea80000300800 */
[----:B------:R-:W3:Y:S02]  /*eec0*/  LDL R5, [R1+0x788] ;  /* 0x0007880001057983 */ /* 0x000ee40000100800 */
[----:B----4-:R-:W-:-:S05]  /*eed0*/  @P0 IMAD.MOV.U32 R4, RZ, RZ, R20 ;  /* 0x000000ffff040224 */ /* 0x010fca00078e0014 */
[----:B---3--:R0:W3:Y:S04]  /*eee0*/  @P0 LDG.E.U16 R0, [R4.64] ;  /* 0x0000000604000981 */ /* 0x0080e8000c1e1500 */
[----:B0-----:R-:W4:Y:S04]  /*eef0*/  LDL R4, [R1+0x780] ;  /* 0x0007800001047983 */ /* 0x001f280000100800 */
[----:B---3--:R-:W-:Y:S04]  /*ef00*/  STL [R1+0xd8], R0 ;  /* 0x0000d80001007387 */ /* 0x008fe80000100800 */
[----:B------:R-:W4:Y:S01]  /*ef10*/  LDL R5, [R1+0x784] ;  /* 0x0007840001057983 */ /* 0x000f220000100800 */
[----:B--2---:R-:W-:-:S03]  /*ef20*/  PRMT R29, RZ, 0x7610, R29 ;  /* 0x00007610ff1d7816 */ /* 0x004fc6000000001d */
[----:B------:R-:W2:Y:S01]  /*ef30*/  LDL R20, [R1+0xb7c] ;  /* 0x000b7c0001147983 */ /* 0x000ea20000100800 */
[----:B----4-:R-:W-:-:S04]  /*ef40*/  @P0 LOP3.LUT R5, R5, R4, RZ, 0x3c, !PT ;  /* 0x0000000405050212 */ /* 0x010fc800078e3cff */
[----:B------:R-:W-:-:S04]  /*ef50*/  @P0 LOP3.LUT R4, R5, R4, RZ, 0x3c, !PT ;  /* 0x0000000405040212 */ /* 0x000fc800078e3cff */
[----:B------:R-:W-:-:S05]  /*ef60*/  @P0 LOP3.LUT R5, R5, R4, RZ, 0x3c, !PT ;  /* 0x0000000405050212 */ /* 0x000fca00078e3cff */
[----:B------:R-:W3:Y:S01]  /*ef70*/  @P0 LDG.E.U16 R29, [R4.64] ;  /* 0x00000006041d0981 */ /* 0x000ee2000c1e1500 */
[----:B------:R-:W-:-:S03]  /*ef80*/  ISETP.GT.AND P1, PT, R3, 0x3f, PT ;  /* 0x0000003f0300780c */ /* 0x000fc60003f24270 */
[----:B---3--:R0:W-:Y:S04]  /*ef90*/  STL [R1+0xd4], R29 ;  /* 0x0000d41d01007387 */ /* 0x0081e80000100800 */
[----:B0-----:R-:W3:Y:S04]  /*efa0*/  LDL.LU R29, [R1+0x1edc] ;  /* 0x001edc00011d7983 */ /* 0x001ee80000300800 */
[----:B------:R-:W4:Y:S04]  /*efb0*/  LDL R4, [R1+0x778] ;  /* 0x0007780001047983 */ /* 0x000f280000100800 */
[----:B------:R-:W4:Y:S04]  /*efc0*/  LDL R5, [R1+0x77c] ;  /* 0x00077c0001057983 */ /* 0x000f280000100800 */
[----:B------:R-:W0:Y:S01]  /*efd0*/  S2R R0, SR_TID.X ;  /* 0x0000000000007919 */ /* 0x000e220000002100 */
[----:B---3--:R-:W-:-:S02]  /*efe0*/  PRMT R29, RZ, 0x7610, R29 ;  /* 0x00007610ff1d7816 */ /* 0x008fc4000000001d */
[----:B----4-:R-:W-:-:S04]  /*eff0*/  @P1 LOP3.LUT R5, R5, R4, RZ, 0x3c, !PT ;  /* 0x0000000405051212 */ /* 0x010fc800078e3cff */
[----:B------:R-:W-:-:S04]  /*f000*/  @P1 LOP3.LUT R4, R5, R4, RZ, 0x3c, !PT ;  /* 0x0000000405041212 */ /* 0x000fc800078e3cff */
[----:B------:R-:W-:-:S05]  /*f010*/  @P1 LOP3.LUT R5, R5, R4, RZ, 0x3c, !PT ;  /* 0x0000000405051212 */ /* 0x000fca00078e3cff */
[----:B------:R-:W3:Y:S01]  /*f020*/  @P1 LDG.E.U16 R29, [R4.64] ;  /* 0x00000006041d1981 */ /* 0x000ee2000c1e1500 */
[----:B0-----:R-:W-:-:S03]  /*f030*/  LOP3.LUT R0, R0, 0x3f, RZ, 0xc0, !PT ;  /* 0x0000003f00007812 */ /* 0x001fc600078ec0ff */
[----:B------:R-:W-:Y:S04]  /*f040*/  STL [R1+0x1e68], R3 ;  /* 0x001e680301007387 */ /* 0x000fe80000100800 */
[----:B------:R-:W-:Y:S04]  /*f050*/  STL [R1+0x1e2c], R0 ;  /* 0x001e2c0001007387 */ /* 0x000fe80000100800 */
[----:B---3--:R0:W-:Y:S04]  /*f060*/  STL [R1+0xd0], R29 ;  /* 0x0000d01d01007387 */ /* 0x0081e80000100800 */
[----:B0-----:R-:W3:Y:S04]  /*f070*/  LDL.LU R29, [R1+0x1ed8] ;  /* 0x001ed800011d7983 */ /* 0x001ee80000300800 */
[----:B------:R-:W4:Y:S04]  /*f080*/  LDL R4, [R1+0x770] ;  /* 0x0007700001047983 */ /* 0x000f280000100800 */
[----:B------:R-:W4:Y:S01]  /*f090*/  LDL R5, [R1+0x774] ;  /* 0x0007740001057983 */ /* 0x000f220000100800 */
[----:B------:R-:W-:-:S02]  /*f0a0*/  PRMT R21, RZ, 0x7610, R21 ;  /* 0x00007610ff157816 */ /* 0x000fc40000000015 */
[----:B------:R-:W-:Y:S02]  /*f0b0*/  ISETP.GE.AND P0, PT, R0, R3, PT ;  /* 0x000000030000720c */ /* 0x000fe40003f06270 */
[----:B----4-:R-:W-:-:S04]  /*f0c0*/  @P1 LOP3.LUT R5, R5, R4, RZ, 0x3c, !PT ;  /* 0x0000000405051212 */ /* 0x010fc800078e3cff */
[----:B------:R-:W-:-:S04]  /*f0d0*/  @P1 LOP3.LUT R4, R5, R4, RZ, 0x3c, !PT ;  /* 0x0000000405041212 */ /* 0x000fc800078e3cff */
[----:B------:R-:W-:-:S05]  /*f0e0*/  @P1 LOP3.LUT R5, R5, R4, RZ, 0x3c, !PT ;  /* 0x0000000405051212 */ /* 0x000fca00078e3cff */
[----:B------:R0:W4:Y:S04]  /*f0f0*/  @P1 LDG.E.U16 R21, [R4.64] ;  /* 0x0000000604151981 */ /* 0x000128000c1e1500 */
[----:B0-----:R-:W3:Y:S01]  /*f100*/  LDL R5, [R1+0xb78] ;  /* 0x000b780001057983 */ /* 0x001ee20000100800 */
[----:B------:R-:W-:Y:S01]  /*f110*/  PRMT R28, RZ, 0x7610, R28 ;  /* 0x00007610ff1c7816 */ /* 0x000fe2000000001c */
[----:B--2---:R-:W-:Y:S02]  /*f120*/  @!P0 IMAD.MOV.U32 R4, RZ, RZ, R20 ;  /* 0x000000ffff048224 */ /* 0x004fe400078e0014 */
[----:B------:R-:W-:Y:S06]  /*f130*/  BAR.SYNC.DEFER_BLOCKING 0x0 ;  /* 0x0000000000007b1d */ /* 0x000fec0000010000 */
[----:B----4-:R0:W-:Y:S04]  /*f140*/  STL [R1+0xcc], R21 ;  /* 0x0000cc1501007387 */ /* 0x0101e80000100800 */
[----:B0-----:R-:W2:Y:S04]  /*f150*/  LDL.LU R21, [R1+0x10] ;  /* 0x0000100001157983 */ /* 0x001ea80000300800 */
[----:B------:R-:W4:Y:S04]  /*f160*/  LDL.LU R20, [R1+0x14] ;  /* 0x0000140001147983 */ /* 0x000f280000300800 */
[----:B---3--:R0:W3:Y:S04]  /*f170*/  @!P0 LDG.E.U16 R28, [R4.64] ;  /* 0x00000006041c8981 */ /* 0x0080e8000c1e1500 */
[----:B0-----:R-:W2:Y:S04]  /*f180*/  LDL R4, [R1+0x76c] ;  /* 0x00076c0001047983 */ /* 0x001ea80000100800 */
[----:B------:R-:W2:Y:S01]  /*f190*/  LDL R5, [R1+0xb74] ;  /* 0x000b740001057983 */ /* 0x000ea20000100800 */
[----:B------:R-:W-:-:S03]  /*f1a0*/  PRMT R25, RZ, 0x7610, R25 ;  /* 0x00007610ff197816 */ /* 0x000fc60000000019 */
[----:B---3--:R-:W-:Y:S01]  /*f1b0*/  STL [R1+0x1e04], R28 ;  /* 0x001e041c01007387 */ /* 0x008fe20000100800 */
[----:B--2---:R-:W-:-:S04]  /*f1c0*/  @!P0 LOP3.LUT R5, R5, R4, RZ, 0x3c, !PT ;  /* 0x0000000405058212 */ /* 0x004fc800078e3cff */
[----:B------:R-:W-:-:S04]  /*f1d0*/  @!P0 LOP3.LUT R4, R5, R4, RZ, 0x3c, !PT ;  /* 0x0000000405048212 */ /* 0x000fc800078e3cff */
[----:B------:R-:W-:Y:S01]  /*f1e0*/  @!P0 LOP3.LUT R5, R5, R4, RZ, 0x3c, !PT ;  /* 0x0000000405058212 */ /* 0x000fe200078e3cff */
[----:B------:R-:W-:Y:S04]  /*f1f0*/  STL [R1+0x1e6c], R28 ;  /* 0x001e6c1c01007387 */ /* 0x000fe80000100800 */
[----:B------:R0:W2:Y:S04]  /*f200*/  @!P0 LDG.E.U16 R25, [R4.64] ;  /* 0x0000000604198981 */ /* 0x0000a8000c1e1500 */
[----:B0-----:R-:W3:Y:S04]  /*f210*/  LDL R4, [R1+0xb64] ;  /* 0x000b640001047983 */ /* 0x001ee80000100800 */
[----:B------:R-:W3:Y:S01]  /*f220*/  LDL R5, [R1+0xd4c] ;  /* 0x000d4c0001057983 */ /* 0x000ee20000100800 */
[----:B------:R-:W-:-:S03]  /*f230*/  PRMT R24, RZ, 0x7610, R24 ;  /* 0x00007610ff187816 */ /* 0x000fc60000000018 */
[----:B--2---:R0:W-:Y:S04]  /*f240*/  STL [R1+0xc4], R25 ;  /* 0x0000c41901007387 */ /* 0x0041e80000100800 */
[----:B0-----:R-:W2:Y:S01]  /*f250*/  LDL.LU R25, [R1] ;  /* 0x0000000001197983 */ /* 0x001ea20000300800 */
[----:B---3--:R-:W-:-:S04]  /*f260*/  @!P0 LOP3.LUT R5, R5, R4, RZ, 0x3c, !PT ;  /* 0x0000000405058212 */ /* 0x008fc800078e3cff */
[----:B------:R-:W-:-:S04]  /*f270*/  @!P0 LOP3.LUT R4, R5, R4, RZ, 0x3c, !PT ;  /* 0x0000000405048212 */ /* 0x000fc800078e3cff */
[----:B------:R-:W-:-:S05]  /*f280*/  @!P0 LOP3.LUT R5, R5, R4, RZ, 0x3c, !PT ;  /* 0x0000000405058212 */ /* 0x000fca00078e3cff */
[----:B------:R0:W3:Y:S04]  /*f290*/  @!P0 LDG.E.U16 R24, [R4.64] ;  /* 0x0000000604188981 */ /* 0x0000e8000c1e1500 */
[----:B0-----:R-:W2:Y:S04]  /*f2a0*/  LDL R4, [R1+0xd30] ;  /* 0x000d300001047983 */ /* 0x001ea80000100800 */
[----:B------:R-:W2:Y:S01]  /*f2b0*/  LDL R5, [R1+0xd34] ;  /* 0x000d340001057983 */ /* 0x000ea20000100800 */
[----:B------:R-:W-:Y:S02]  /*f2c0*/  PRMT R29, RZ, 0x7610, R29 ;  /* 0x00007610ff1d7816 */ /* 0x000fe4000000001d */
[----:B--2---:R-:W-:-:S04]  /*f2d0*/  @!P0 LOP3.LUT R5, R5, R4, RZ, 0x3c, !PT ;  /* 0x0000000405058212 */ /* 0x004fc800078e3cff */
[----:B------:R-:W-:-:S04]  /*f2e0*/  @!P0 LOP3.LUT R4, R5, R4, RZ, 0x3c, !PT ;  /* 0x0000000405048212 */ /* 0x000fc800078e3cff */
[----:B------:R-:W-:-:S05]  /*f2f0*/  @!P0 LOP3.LUT R5, R5, R4, RZ, 0x3c, !PT ;  /* 0x0000000405058212 */ /* 0x000fca00078e3cff */
[----:B------:R-:W2:Y:S04]  /*f300*/  @!P0 LDG.E.U16 R29, [R4.64] ;  /* 0x00000006041d8981 */ /* 0x000ea8000c1e1500 */
[----:B---3--:R0:W-:Y:S04]  /*f310*/  STL [R1+0xbc], R24 ;  /* 0x0000bc1801007387 */ /* 0x0081e80000100800 */
[----:B0-----:R-:W3:Y:S04]  /*f320*/  LDL.LU R24, [R1+0x4] ;  /* 0x0000040001187983 */ /* 0x001ee80000300800 */
[----:B--2---:R0:W-:Y:S04]  /*f330*/  STL [R1+0xb4], R29 ;  /* 0x0000b41d01007387 */ /* 0x0041e80000100800 */
[----:B0-----:R-:W2:Y:S04]  /*f340*/  LDL.LU R29, [R1+0x1ed4] ;  /* 0x001ed400011d7983 */ /* 0x001ea80000300800 */
[----:B------:R-:W3:Y:S04]  /*f350*/  LDL R4, [R1+0xd10] ;  /* 0x000d100001047983 */ /* 0x000ee80000100800 */
[----:B------:R-:W3:Y:S01]  /*f360*/  LDL R5, [R1+0xd14] ;  /* 0x000d140001057983 */ /* 0x000ee20000100800 */
[----:B--2---:R-:W-:-:S02]  /*f370*/  PRMT R29, RZ, 0x7610, R29 ;  /* 0x00007610ff1d7816 */ /* 0x004fc4000000001d */
[----:B---3--:R-:W-:-:S04]  /*f380*/  @!P0 LOP3.LUT R5, R5, R4, RZ, 0x3c, !PT ;  /* 0x0000000405058212 */ /* 0x008fc800078e3cff */
[----:B------:R-:W-:-:S04]  /*f390*/  @!P0 LOP3.LUT R4, R5, R4, RZ, 0x3c, !PT ;  /* 0x0000000405048212 */ /* 0x000fc800078e3cff */
[----:B------:R-:W-:-:S05]  /*f3a0*/  @!P0 LOP3.LUT R5, R5, R4, RZ, 0x3c, !PT ;  /* 0x0000000405058212 */ /* 0x000fca00078e3cff */
[----:B------:R-:W2:Y:S04]  /*f3b0*/  @!P0 LDG.E.U16 R29, [R4.64] ;  /* 0x00000006041d8981 */ /* 0x000ea8000c1e1500 */
        /* <DEDUP_REMOVED lines=28> */
[----:B------:R-:W2:Y:S04]  /*f580*/  LDL R4, [R1+0xc90] ;  /* 0x000c900001047983 */ /* 0x000ea80000100800 */
[----:B------:R-:W2:Y:S04]  /*f590*/  LDL R5, [R1+0xc94] ;  /* 0x000c940001057983 */ /* 0x000ea80000100800 */
[----:B0-----:R-:W0:Y:S02]  /*f5a0*/  S2R R29, SR_TID.X ;  /* 0x00000000001d7919 */ /* 0x001e240000002100 */
[----:B0-----:R-:W-:-:S05]  /*f5b0*/  LOP3.LUT R29, R29, 0x7f, RZ, 0xc0, !PT ;  /* 0x0000007f1d1d7812 */ /* 0x001fca00078ec0ff */
[----:B------:R-:W-:-:S05]  /*f5c0*/  IMAD.SHL.U32 R29, R29, 0x2, RZ ;  /* 0x000000021d1d7824 */ /* 0x000fca00078e00ff */
[----:B------:R0:W-:Y:S02]  /*f5d0*/  STS.U16 [R29], R21 ;  /* 0x000000151d007388 */ /* 0x0001e40000000400 */
[----:B0-----:R-:W-:Y:S02]  /*f5e0*/  PRMT R29, RZ, 0x7610, R29 ;  /* 0x00007610ff1d7816 */ /* 0x001fe4000000001d */
[----:B------:R-:W3:Y:S01]  /*f5f0*/  LDL.LU R21, [R1+0x1ec4] ;  /* 0x001ec40001157983 */ /* 0x000ee20000300800 */
[----:B--2---:R-:W-:-:S04]  /*f600*/  @!P0 LOP3.LUT R5, R5, R4, RZ, 0x3c, !PT ;  /* 0x0000000405058212 */ /* 0x004fc800078e3cff */
[----:B------:R-:W-:-:S04]  /*f610*/  @!P0 LOP3.LUT R4, R5, R4, RZ, 0x3c, !PT ;  /* 0x0000000405048212 */ /* 0x000fc800078e3cff */
[----:B------:R-:W-:-:S05]  /*f620*/  @!P0 LOP3.LUT R5, R5, R4, RZ, 0x3c, !PT ;  /* 0x0000000405058212 */ /* 0x000fca00078e3cff */
[----:B------:R-:W2:Y:S04]  /*f630*/  @!P0 LDG.E.U16 R29, [R4.64] ;  /* 0x00000006041d8981 */ /* 0x000ea8000c1e1500 */
[----:B--2---:R0:W-:Y:S04]  /*f640*/  STL [R1+0xa0], R29 ;  /* 0x0000a01d01007387 */ /* 0x0041e80000100800 */
[----:B------:R-:W2:Y:S04]  /*f650*/  LDL R4, [R1+0xc70] ;  /* 0x000c700001047983 */ /* 0x000ea80000100800 */
[----:B------:R-:W2:Y:S04]  /*f660*/  LDL R5, [R1+0xc74] ;  /* 0x000c740001057983 */ /* 0x000ea80000100800 */
[----:B0-----:R-:W0:Y:S01]  /*f670*/  S2R R29, SR_TID.X ;  /* 0x00000000001d7919 */ /* 0x001e220000002100 */
[----:B------:R-:W-:-:S02]  /*f680*/  PRMT R26, RZ, 0x7610, R26 ;  /* 0x00007610ff1a7816 */ /* 0x000fc4000000001a */
[----:B0-----:R-:W-:-:S05]  /*f690*/  LOP3.LUT R29, R29, 0x7f, RZ, 0xc0, !PT ;  /* 0x0000007f1d1d7812 */ /* 0x001fca00078ec0ff */
[----:B------:R-:W-:-:S05]  /*f6a0*/  IMAD.SHL.U32 R29, R29, 0x2, RZ ;  /* 0x000000021d1d7824 */ /* 0x000fca00078e00ff */
[----:B----4-:R0:W-:Y:S04]  /*f6b0*/  STS.U16 [R29+0x100], R20 ;  /* 0x000100141d007388 */ /* 0x0101e80000000400 */
[----:B0-----:R-:W4:Y:S01]  /*f6c0*/  LDL.LU R20, [R1+0x1ec0] ;  /* 0x001ec00001147983 */ /* 0x001f220000300800 */
[----:B--2---:R-:W-:-:S04]  /*f6d0*/  @!P0 LOP3.LUT R5, R5, R4, RZ, 0x3c, !PT ;  /* 0x0000000405058212 */ /* 0x004fc800078e3cff */
[----:B------:R-:W-:-:S04]  /*f6e0*/  @!P0 LOP3.LUT R4, R5, R4, RZ, 0x3c, !PT ;  /* 0x0000000405048212 */ /* 0x000fc800078e3cff */
[----:B------:R-:W-:-:S05]  /*f6f0*/  @!P0 LOP3.LUT R5, R5, R4, RZ, 0x3c, !PT ;  /* 0x0000000405058212 */ /* 0x000fca00078e3cff */
[----:B------:R0:W2:Y:S04]  /*f700*/  @!P0 LDG.E.U16 R26, [R4.64] ;  /* 0x00000006041a8981 */ /* 0x0000a8000c1e1500 */
[----:B0-----:R-:W2:Y:S04]  /*f710*/  LDL R4, [R1+0xc50] ;  /* 0x000c500001047983 */ /* 0x001ea80000100800 */
[----:B------:R-:W2:Y:S04]  /*f720*/  LDL R5, [R1+0xc54] ;  /* 0x000c540001057983 */ /* 0x000ea80000100800 */
[----:B------:R0:W-:Y:S02]  /*f730*/  STS.U16 [R29+0x1000], R25 ;  /* 0x001000191d007388 */ /* 0x0001e40000000400 */
[----:B0-----:R-:W-:-:S02]  /*f740*/  PRMT R29, RZ, 0x7610, R29 ;  /* 0x00007610ff1d7816 */ /* 0x001fc4000000001d */
[----:B--2---:R-:W-:-:S04]  /*f750*/  @!P0 LOP3.LUT R5, R5, R4, RZ, 0x3c, !PT ;  /* 0x0000000405058212 */ /* 0x004fc800078e3cff */
[----:B------:R-:W-:-:S04]  /*f760*/  @!P0 LOP3.LUT R4, R5, R4, RZ, 0x3c, !PT ;  /* 0x0000000405048212 */ /* 0x000fc800078e3cff */
[----:B------:R-:W-:-:S05]  /*f770*/  @!P0 LOP3.LUT R5, R5, R4, RZ, 0x3c, !PT ;  /* 0x0000000405058212 */ /* 0x000fca00078e3cff */
[----:B------:R-:W2:Y:S04]  /*f780*/  @!P0 LDG.E.U16 R29, [R4.64] ;  /* 0x00000006041d8981 */ /* 0x000ea8000c1e1500 */
[----:B------:R0:W-:Y:S04]  /*f790*/  STL [R1+0x9c], R26 ;  /* 0x00009c1a01007387 */ /* 0x0001e80000100800 */
[----:B0-----:R-:W3:Y:S04]  /*f7a0*/  LDL R26, [R1+0xbf4] ;  /* 0x000bf400011a7983 */ /* 0x001ee80000100800 */
[----:B------:R-:W3:Y:S04]  /*f7b0*/  LDL.LU R25, [R1+0x1ebc] ;  /* 0x001ebc0001197983 */ /* 0x000ee80000300800 */
[----:B--2---:R0:W-:Y:S04]  /*f7c0*/  STL [R1+0x98], R29 ;  /* 0x0000981d01007387 */ /* 0x0041e80000100800 */
[----:B------:R-:W2:Y:S04]  /*f7d0*/  LDL R4, [R1+0xc30] ;  /* 0x000c300001047983 */ /* 0x000ea80000100800 */
[----:B------:R-:W2:Y:S04]  /*f7e0*/  LDL R5, [R1+0xc34] ;  /* 0x000c340001057983 */ /* 0x000ea80000100800 */
[----:B0-----:R-:W0:Y:S02]  /*f7f0*/  S2R R29, SR_TID.X ;  /* 0x00000000001d7919 */ /* 0x001e240000002100 */
[----:B0-----:R-:W-:-:S05]  /*f800*/  LOP3.LUT R29, R29, 0x7f, RZ, 0xc0, !PT ;  /* 0x0000007f1d1d7812 */ /* 0x001fca00078ec0ff */
[----:B------:R-:W-:-:S05]  /*f810*/  IMAD.SHL.U32 R29, R29, 0x2, RZ ;  /* 0x000000021d1d7824 */ /* 0x000fca00078e00ff */
[----:B------:R0:W-:Y:S02]  /*f820*/  STS.U16 [R29+0x1100], R24 ;  /* 0x001100181d007388 */ /* 0x0001e40000000400 */
        /* <DEDUP_REMOVED lines=12> */
[----:B---3--:R0:W-:Y:S02]  /*f8f0*/  STS.U16 [R29+0x2000], R24 ;  /* 0x002000181d007388 */ /* 0x0081e40000000400 */
[----:B0-----:R-:W-:Y:S02]  /*f900*/  PRMT R29, RZ, 0x7610, R29 ;  /* 0x00007610ff1d7816 */ /* 0x001fe4000000001d */
[----:B--2---:R-:W-:-:S04]  /*f910*/  @!P0 LOP3.LUT R5, R5, R4, RZ, 0x3c, !PT ;  /* 0x0000000405058212 */ /* 0x004fc800078e3cff */
[----:B------:R-:W-:-:S04]  /*f920*/  @!P0 LOP3.LUT R4, R5, R4, RZ, 0x3c, !PT ;  /* 0x0000000405048212 */ /* 0x000fc800078e3cff */
[----:B------:R-:W-:-:S05]  /*f930*/  @!P0 LOP3.LUT R5, R5, R4, RZ, 0x3c, !PT ;  /* 0x0000000405058212 */ /* 0x000fca00078e3cff */
[----:B------:R-:W2:Y:S04]  /*f940*/  @!P0 LDG.E.U16 R29, [R4.64] ;  /* 0x00000006041d8981 */ /* 0x000ea8000c1e1500 */
[----:B------:R-:W-:Y:S04]  /*f950*/  STL [R1+0x1e70], R24 ;  /* 0x001e701801007387 */ /* 0x000fe80000100800 */
[----:B------:R-:W-:Y:S04]  /*f960*/  STL [R1+0x1e74], R24 ;  /* 0x001e741801007387 */ /* 0x000fe80000100800 */
[----:B--2---:R0:W-:Y:S04]  /*f970*/  STL [R1+0x90], R29 ;  /* 0x0000901d01007387 */ /* 0x0041e80000100800 */
[----:B------:R-:W2:Y:S01]  /*f980*/  LDL R5, [R1+0xbf0] ;  /* 0x000bf00001057983 */ /* 0x000ea20000100800 */
[----:B------:R-:W-:Y:S01]  /*f990*/  PRMT R18, RZ, 0x7610, R18 ;  /* 0x00007610ff127816 */ /* 0x000fe20000000012 */
[----:B------:R-:W-:-:S02]  /*f9a0*/  @!P0 IMAD.MOV.U32 R4, RZ, RZ, R26 ;  /* 0x000000ffff048224 */ /* 0x000fc400078e001a */
[----:B------:R-:W3:Y:S04]  /*f9b0*/  LDL R26, [R1+0xb60] ;  /* 0x000b6000011a7983 */ /* 0x000ee80000100800 */
[----:B0-----:R-:W0:Y:S04]  /*f9c0*/  S2R R29, SR_TID.X ;  /* 0x00000000001d7919 */ /* 0x001e280000002100 */
[----:B--2---:R1:W2:Y:S04]  /*f9d0*/  @!P0 LDG.E.U16 R18, [R4.64] ;  /* 0x0000000604128981 */ /* 0x0042a8000c1e1500 */
[----:B-1----:R-:W2:Y:S04]  /*f9e0*/  LDL R4, [R1+0xbd0] ;  /* 0x000bd00001047983 */ /* 0x002ea80000100800 */
[----:B------:R-:W2:Y:S01]  /*f9f0*/  LDL R5, [R1+0xbd4] ;  /* 0x000bd40001057983 */ /* 0x000ea20000100800 */
[----:B0-----:R-:W-:-:S05]  /*fa00*/  LOP3.LUT R29, R29, 0x7f, RZ, 0xc0, !PT ;  /* 0x0000007f1d1d7812 */ /* 0x001fca00078ec0ff */
[----:B------:R-:W-:-:S05]  /*fa10*/  IMAD.SHL.U32 R29, R29, 0x2, RZ ;  /* 0x000000021d1d7824 */ /* 0x000fca00078e00ff */
[----:B------:R-:W-:Y:S04]  /*fa20*/  STS.U16 [R29+0x2100], R25 ;  /* 0x002100191d007388 */ /* 0x000fe80000000400 */
[----:B----4-:R0:W-:Y:S02]  /*fa30*/  STS.U16 [R29+0x3000], R20 ;  /* 0x003000141d007388 */ /* 0x0101e40000000400 */
[----:B0-----:R-:W-:Y:S02]  /*fa40*/  PRMT R29, RZ, 0x7610, R29 ;  /* 0x00007610ff1d7816 */ /* 0x001fe4000000001d */
[----:B--2---:R-:W-:-:S04]  /*fa50*/  @!P0 LOP3.LUT R5, R5, R4, RZ, 0x3c, !PT ;  /* 0x0000000405058212 */ /* 0x004fc800078e3cff */
[----:B------:R-:W-:-:S04]  /*fa60*/  @!P0 LOP3.LUT R4, R5, R4, RZ, 0x3c, !PT ;  /* 0x0000000405048212 */ /* 0x000fc800078e3cff */
[----:B------:R-:W-:-:S05]  /*fa70*/  @!P0 LOP3.LUT R5, R5, R4, RZ, 0x3c, !PT ;  /* 0x0000000405058212 */ /* 0x000fca00078e3cff */
[----:B------:R-:W2:Y:S04]  /*fa80*/  @!P0 LDG.E.U16 R29, [R4.64] ;  /* 0x00000006041d8981 */ /* 0x000ea8000c1e1500 */
[----:B------:R0:W-:Y:S04]  /*fa90*/  STL [R1+0x8c], R18 ;  /* 0x00008c1201007387 */ /* 0x0001e80000100800 */
[----:B0-----:R-:W4:Y:S04]  /*faa0*/  LDL R18, [R1+0xd48] ;  /* 0x000d480001127983 */ /* 0x001f280000100800 */
        /* <DEDUP_REMOVED lines=24> */
[----:B--2---:R-:W-:Y:S04]  /*fc30*/  STL [R1+0x80], R29 ;  /* 0x0000801d01007387 */ /* 0x004fe80000100800 */
[----:B------:R-:W2:Y:S04]  /*fc40*/  LDL R4, [R1+0xb70] ;  /* 0x000b700001047983 */ /* 0x000ea80000100800 */
[----:B------:R-:W2:Y:S01]  /*fc50*/  LDL R5, [R1+0xd58] ;  /* 0x000d580001057983 */ /* 0x000ea20000100800 */
[----:B------:R-:W-:-:S02]  /*fc60*/  PRMT R28, RZ, 0x7610, R28 ;  /* 0x00007610ff1c7816 */ /* 0x000fc4000000001c */
[----:B------:R-:W-:Y:S02]  /*fc70*/  PRMT R23, RZ, 0x7610, R23 ;  /* 0x00007610ff177816 */ /* 0x000fe40000000017 */
[----:B--2---:R-:W-:-:S04]  /*fc80*/  @!P0 LOP3.LUT R5, R5, R4, RZ, 0x3c, !PT ;  /* 0x0000000405058212 */ /* 0x004fc800078e3cff */
[----:B------:R-:W-:-:S04]  /*fc90*/  @!P0 LOP3.LUT R4, R5, R4, RZ, 0x3c, !PT ;  /* 0x0000000405048212 */ /* 0x000fc800078e3cff */
[----:B------:R-:W-:-:S05]  /*fca0*/  @!P0 LOP3.LUT R5, R5, R4, RZ, 0x3c, !PT ;  /* 0x0000000405058212 */ /* 0x000fca00078e3cff */
[----:B------:R4:W2:Y:S02]  /*fcb0*/  @!P0 LDG.E.U16 R28, [R4.64] ;  /* 0x00000006041c8981 */ /* 0x0008a4000c1e1500 */
[----:B----4-:R-:W-:Y:S02]  /*fcc0*/  @!P0 IMAD.MOV.U32 R4, RZ, RZ, R18 ;  /* 0x000000ffff048224 */ /* 0x010fe400078e0012 */
[----:B---3--:R-:W-:Y:S02]  /*fcd0*/  @!P0 IMAD.MOV.U32 R5, RZ, RZ, R26 ;  /* 0x000000ffff058224 */ /* 0x008fe400078e001a */
[----:B------:R-:W3:Y:S04]  /*fce0*/  LDL R26, [R1+0xcec] ;  /* 0x000cec00011a7983 */ /* 0x000ee80000100800 */
[----:B------:R-:W4:Y:S04]  /*fcf0*/  LDL.LU R18, [R1+0x20] ;  /* 0x0000200001127983 */ /* 0x000f280000300800 */
[----:B------:R0:W3:Y:S04]  /*fd00*/  @!P0 LDG.E.U16 R23, [R4.64] ;  /* 0x0000000604178981 */ /* 0x0000e8000c1e1500 */
[----:B0-----:R-:W4:Y:S04]  /*fd10*/  LDL R4, [R1+0xd28] ;  /* 0x000d280001047983 */ /* 0x001f280000100800 */
[----:B------:R-:W4:Y:S01]  /*fd20*/  LDL R5, [R1+0xd2c] ;  /* 0x000d2c0001057983 */ /* 0x000f220000100800 */
[----:B------:R-:W-:-:S03]  /*fd30*/  PRMT R22, RZ, 0x7610, R22 ;  /* 0x00007610ff167816 */ /* 0x000fc60000000016 */
[----:B--2---:R0:W-:Y:S04]  /*fd40*/  STL [R1+0x7c], R28 ;  /* 0x00007c1c01007387 */ /* 0x0041e80000100800 */
[----:B0-----:R-:W2:Y:S04]  /*fd50*/  LDL R28, [R1+0xccc] ;  /* 0x000ccc00011c7983 */ /* 0x001ea80000100800 */
[----:B---3--:R0:W-:Y:S04]  /*fd60*/  STL [R1+0x78], R23 ;  /* 0x0000781701007387 */ /* 0x0081e80000100800 */
[----:B0-----:R-:W3:Y:S01]  /*fd70*/  LDL.LU R23, [R1+0x24] ;  /* 0x0000240001177983 */ /* 0x001ee20000300800 */
[----:B----4-:R-:W-:-:S04]  /*fd80*/  @!P0 LOP3.LUT R5, R5, R4, RZ, 0x3c, !PT ;  /* 0x0000000405058212 */ /* 0x010fc800078e3cff */
[----:B------:R-:W-:-:S04]  /*fd90*/  @!P0 LOP3.LUT R4, R5, R4, RZ, 0x3c, !PT ;  /* 0x0000000405048212 */ /* 0x000fc800078e3cff */
[----:B------:R-:W-:-:S05]  /*fda0*/  @!P0 LOP3.LUT R5, R5, R4, RZ, 0x3c, !PT ;  /* 0x0000000405058212 */ /* 0x000fca00078e3cff */
[----:B------:R0:W4:Y:S04]  /*fdb0*/  @!P0 LDG.E.U16 R22, [R4.64] ;  /* 0x0000000604168981 */ /* 0x000128000c1e1500 */
[----:B0-----:R-:W2:Y:S04]  /*fdc0*/  LDL R4, [R1+0xd08] ;  /* 0x000d080001047983 */ /* 0x001ea80000100800 */
[----:B------:R-:W2:Y:S01]  /*fdd0*/  LDL R5, [R1+0xd0c] ;  /* 0x000d0c0001057983 */ /* 0x000ea20000100800 */
[----:B------:R-:W-:-:S03]  /*fde0*/  PRMT R27, RZ, 0x7610, R27 ;  /* 0x00007610ff1b7816 */ /* 0x000fc6000000001b */
[----:B----4-:R0:W-:Y:S04]  /*fdf0*/  STL [R1+0x74], R22 ;  /* 0x0000741601007387 */ /* 0x0101e80000100800 */
[----:B0-----:R-:W4:Y:S01]  /*fe00*/  LDL.LU R22, [R1+0x18] ;  /* 0x0000180001167983 */ /* 0x001f220000300800 */
[----:B--2---:R-:W-:-:S04]  /*fe10*/  @!P0 LOP3.LUT R5, R5, R4, RZ, 0x3c, !PT ;  /* 0x0000000405058212 */ /* 0x004fc800078e3cff */
[----:B------:R-:W-:-:S04]  /*fe20*/  @!P0 LOP3.LUT R4, R5, R4, RZ, 0x3c, !PT ;  /* 0x0000000405048212 */ /* 0x000fc800078e3cff */
[----:B------:R-:W-:-:S05]  /*fe30*/  @!P0 LOP3.LUT R5, R5, R4, RZ, 0x3c, !PT ;  /* 0x0000000405058212 */ /* 0x000fca00078e3cff */
[----:B------:R0:W2:Y:S04]  /*fe40*/  @!P0 LDG.E.U16 R27, [R4.64] ;  /* 0x00000006041b8981 */ /* 0x0000a8000c1e1500 */
[----:B0-----:R-:W3:Y:S01]  /*fe50*/  LDL R5, [R1+0xce8] ;  /* 0x000ce80001057983 */ /* 0x001ee20000100800 */
[----:B------:R-:W-:Y:S01]  /*fe60*/  PRMT R24, RZ, 0x7610, R24 ;  /* 0x00007610ff187816 */ /* 0x000fe20000000018 */
[----:B------:R-:W-:Y:S02]  /*fe70*/  @!P0 IMAD.MOV.U32 R4, RZ, RZ, R26 ;  /* 0x000000ffff048224 */ /* 0x000fe400078e001a */
[----:B------:R-:W0:Y:S04]  /*fe80*/  S2R R29, SR_TID.X ;  /* 0x00000000001d7919 */ /* 0x000e280000002100 */
[----:B--2---:R1:W-:Y:S04]  /*fe90*/  STL [R1+0x70], R27 ;  /* 0x0000701b01007387 */ /* 0x0043e80000100800 */
[----:B-1----:R-:W2:Y:S04]  /*fea0*/  LDL.LU R27, [R1+0x1c] ;  /* 0x00001c00011b7983 */ /* 0x002ea80000300800 */
[----:B---3--:R1:W3:Y:S04]  /*feb0*/  @!P0 LDG.E.U16 R24, [R4.64] ;  /* 0x0000000604188981 */ /* 0x0082e8000c1e1500 */
[----:B-1----:R-:W2:Y:S01]  /*fec0*/  LDL R5, [R1+0xcc8] ;  /* 0x000cc80001057983 */ /* 0x002ea20000100800 */
[----:B0-----:R-:W-:Y:S01]  /*fed0*/  LOP3.LUT R29, R29, 0x7f, RZ, 0xc0, !PT ;  /* 0x0000007f1d1d7812 */ /* 0x001fe200078ec0ff */
[----:B------:R-:W-:-:S02]  /*fee0*/  @!P0 IMAD.MOV.U32 R4, RZ, RZ, R28 ;  /* 0x000000ffff048224 */ /* 0x000fc400078e001c */
[----:B------:R-:W3:Y:S02]  /*fef0*/  LDL.LU R26, [R1+0x8] ;  /* 0x00000800011a7983 */ /* 0x000ee40000300800 */
[----:B------:R-:W-:-:S05]  /*ff00*/  IMAD.SHL.U32 R29, R29, 0x2, RZ ;  /* 0x000000021d1d7824 */ /* 0x000fca00078e00ff */
[----:B------:R-:W-:Y:S04]  /*ff10*/  STS.U16 [R29+0x4100], R17 ;  /* 0x004100111d007388 */ /* 0x000fe80000000400 */
[----:B------:R-:W-:Y:S04]  /*ff20*/  STS.U16 [R29+0x5000], R13 ;  /* 0x0050000d1d007388 */ /* 0x000fe80000000400 */
[----:B------:R-:W-:Y:S04]  /*ff30*/  STS.U16 [R29+0x5100], R12 ;  /* 0x0051000c1d007388 */ /* 0x000fe80000000400 */
[----:B------:R-:W-:Y:S04]  /*ff40*/  STS.U16 [R29+0x6000], R9 ;  /* 0x006000091d007388 */ /* 0x000fe80000000400 */
[----:B------:R-:W-:Y:S04]  /*ff50*/  STS.U16 [R29+0x6100], R8 ;  /* 0x006100081d007388 */ /* 0x000fe80000000400 */
[----:B------:R0:W-:Y:S02]  /*ff60*/  STS.U16 [R29+0x7000], R7 ;  /* 0x007000071d007388 */ /* 0x0001e40000000400 */
[----:B0-----:R-:W-:-:S06]  /*ff70*/  PRMT R29, RZ, 0x7610, R29 ;  /* 0x00007610ff1d7816 */ /* 0x001fcc000000001d */
[----:B--2---:R-:W2:Y:S04]  /*ff80*/  @!P0 LDG.E.U16 R29, [R4.64] ;  /* 0x00000006041d8981 */ /* 0x004ea8000c1e1500 */
[----:B---3--:R0:W-:Y:S04]  /*ff90*/  STL [R1+0x4c], R24 ;  /* 0x00004c1801007387 */ /* 0x0081e80000100800 */
[----:B------:R-:W3:Y:S04]  /*ffa0*/  LDL.LU R28, [R1+0xc] ;  /* 0x00000c00011c7983 */ /* 0x000ee80000300800 */
[----:B--2---:R1:W-:Y:S04]  /*ffb0*/  STL [R1+0x48], R29 ;  /* 0x0000481d01007387 */ /* 0x0043e80000100800 */
[----:B------:R-:W2:Y:S04]  /*ffc0*/  LDL R4, [R1+0xca8] ;  /* 0x000ca80001047983 */ /* 0x000ea80000100800 */
[----:B------:R-:W2:Y:S01]  /*ffd0*/  LDL R5, [R1+0xcac] ;  /* 0x000cac0001057983 */ /* 0x000ea20000100800 */
[----:B------:R-:W-:-:S03]  /*ffe0*/  PRMT R19, RZ, 0x7610, R19 ;  /* 0x00007610ff137816 */ /* 0x000fc60000000013 */
[----:B0-----:R-:W0:Y:S04]  /*fff0*/  S2R R24, SR_TID.X ;  /* 0x0000000000187919 */ /* 0x001e280000002100 */
[----:B-1----:R-:W1:Y:S01]  /*10000*/  S2R R29, SR_TID.X ;  /* 0x00000000001d7919 */ /* 0x002e620000002100 */
[----:B--2---:R-:W-:-:S04]  /*10010*/  @!P0 LOP3.LUT R5, R5, R4, RZ, 0x3c, !PT ;  /* 0x0000000405058212 */ /* 0x004fc800078e3cff */
[----:B------:R-:W-:-:S04]  /*10020*/  @!P0 LOP3.LUT R4, R5, R4, RZ, 0x3c, !PT ;  /* 0x0000000405048212 */ /* 0x000fc800078e3cff */
[----:B------:R-:W-:-:S05]  /*10030*/  @!P0 LOP3.LUT R5, R5, R4, RZ, 0x3c, !PT ;  /* 0x0000000405058212 */ /* 0x000fca00078e3cff */
[----:B------:R-:W2:Y:S01]  /*10040*/  @!P0 LDG.E.U16 R19, [R4.64] ;  /* 0x0000000604138981 */ /* 0x000ea2000c1e1500 */
[----:B0-----:R-:W-:Y:S02]  /*10050*/  LOP3.LUT R24, R24, 0x7f, RZ, 0xc0, !PT ;  /* 0x0000007f18187812 */ /* 0x001fe400078ec0ff */
[----:B-1----:R-:W-:-:S03]  /*10060*/  LOP3.LUT R29, R29, 0x7f, RZ, 0xc0, !PT ;  /* 0x0000007f1d1d7812 */ /* 0x002fc600078ec0ff */
[----:B------:R-:W-:Y:S02]  /*10070*/  IMAD.SHL.U32 R24, R24, 0x2, RZ ;  /* 0x0000000218187824 */ /* 0x000fe400078e00ff */
[----:B------:R-:W-:-:S03]  /*10080*/  IMAD.SHL.U32 R29, R29, 0x2, RZ ;  /* 0x000000021d1d7824 */ /* 0x000fc600078e00ff */
[----:B------:R-:W-:Y:S02]  /*10090*/  LOP3.LUT R24, R24, 0x10, RZ, 0x3c, !PT ;  /* 0x0000001018187812 */ /* 0x000fe400078e3cff */
[----:B------:R-:W-:Y:S04]  /*100a0*/  STS.U16 [R29+0x7100], R6 ;  /* 0x007100061d007388 */ /* 0x000fe80000000400 */
[----:B------:R-:W-:Y:S04]  /*100b0*/  STS.U16 [R24+0x200], R18 ;  /* 0x0002001218007388 */ /* 0x000fe80000000400 */
[----:B--2---:R0:W-:Y:S04]  /*100c0*/  STL [R1+0x44], R19 ;  /* 0x0000441301007387 */ /* 0x0041e80000100800 */
[----:B0-----:R-:W2:Y:S04]  /*100d0*/  LDL.LU R19, [R1+0x1eb4] ;  /* 0x001eb40001137983 */ /* 0x001ea80000300800 */
[----:B------:R-:W2:Y:S04]  /*100e0*/  LDL R4, [R1+0xc88] ;  /* 0x000c880001047983 */ /* 0x000ea80000100800 */
[----:B------:R-:W2:Y:S04]  /*100f0*/  LDL R5, [R1+0xc8c] ;  /* 0x000c8c0001057983 */ /* 0x000ea80000100800 */
[----:B------:R-:W3:Y:S01]  /*10100*/  LDL.LU R18, [R1+0x1eb0] ;  /* 0x001eb00001127983 */ /* 0x000ee20000300800 */
[----:B--2---:R-:W-:-:S04]  /*10110*/  @!P0 LOP3.LUT R5, R5, R4, RZ, 0x3c, !PT ;  /* 0x0000000405058212 */ /* 0x004fc800078e3cff */
[C---:B------:R-:W-:Y:S02]  /*10120*/  @!P0 LOP3.LUT R4, R5.reuse, R4, RZ, 0x3c, !PT ;  /* 0x0000000405048212 */ /* 0x040fe400078e3cff */
[----:B---3--:R-:W-:Y:S02]  /*10130*/  PRMT R18, RZ, 0x7610, R18 ;  /* 0x00007610ff127816 */ /* 0x008fe40000000012 */
[----:B------:R-:W-:-:S05]  /*10140*/  @!P0 LOP3.LUT R5, R5, R4, RZ, 0x3c, !PT ;  /* 0x0000000405058212 */ /* 0x000fca00078e3cff */
[----:B------:R-:W2:Y:S04]  /*10150*/  @!P0 LDG.E.U16 R18, [R4.64] ;  /* 0x0000000604128981 */ /* 0x000ea8000c1e1500 */
[----:B------:R-:W-:Y:S04]  /*10160*/  STS.U16 [R24+0x300], R23 ;  /* 0x0003001718007388 */ /* 0x000fe80000000400 */
[----:B--2---:R0:W-:Y:S04]  /*10170*/  STL [R1+0x40], R18 ;  /* 0x0000401201007387 */ /* 0x0041e80000100800 */
[----:B0-----:R-:W2:Y:S04]  /*10180*/  LDL.LU R18, [R1+0x1eac] ;  /* 0x001eac0001127983 */ /* 0x001ea80000300800 */
[----:B------:R-:W3:Y:S04]  /*10190*/  LDL R4, [R1+0xc68] ;  /* 0x000c680001047983 */ /* 0x000ee80000100800 */
[----:B------:R-:W3:Y:S04]  /*101a0*/  LDL R5, [R1+0xc6c] ;  /* 0x000c6c0001057983 */ /* 0x000ee80000100800 */
[----:B------:R-:W2:Y:S01]  /*101b0*/  LDL.LU R23, [R1+0x1ea8] ;  /* 0x001ea80001177983 */ /* 0x000ea20000300800 */
[----:B---3--:R-:W-:-:S04]  /*101c0*/  @!P0 LOP3.LUT R5, R5, R4, RZ, 0x3c, !PT ;  /* 0x0000000405058212 */ /* 0x008fc800078e3cff */
[C---:B------:R-:W-:Y:S02]  /*101d0*/  @!P0 LOP3.LUT R4, R5.reuse, R4, RZ, 0x3c, !PT ;  /* 0x0000000405048212 */ /* 0x040fe400078e3cff */
[----:B--2---:R-:W-:Y:S02]  /*101e0*/  PRMT R23, RZ, 0x7610, R23 ;  /* 0x00007610ff177816 */ /* 0x004fe40000000017 */
[----:B------:R-:W-:-:S05]  /*101f0*/  @!P0 LOP3.LUT R5, R5, R4, RZ, 0x3c, !PT ;  /* 0x0000000405058212 */ /* 0x000fca00078e3cff */
[----:B------:R-:W2:Y:S04]  /*10200*/  @!P0 LDG.E.U16 R23, [R4.64] ;  /* 0x0000000604178981 */ /* 0x000ea8000c1e1500 */
[----:B----4-:R-:W-:Y:S04]  /*10210*/  STS.U16 [R24+0x1200], R22 ;  /* 0x0012001618007388 */ /* 0x010fe80000000400 */
[----:B--2---:R0:W-:Y:S04]  /*10220*/  STL [R1+0x3c], R23 ;  /* 0x00003c1701007387 */ /* 0x0041e80000100800 */
[----:B0-----:R-:W2:Y:S04]  /*10230*/  LDL.LU R23, [R1+0x1ea4] ;  /* 0x001ea40001177983 */ /* 0x001ea80000300800 */
[----:B------:R-:W3:Y:S04]  /*10240*/  LDL R4, [R1+0xc48] ;  /* 0x000c480001047983 */ /* 0x000ee80000100800 */
[----:B------:R-:W3:Y:S04]  /*10250*/  LDL R5, [R1+0xc4c] ;  /* 0x000c4c0001057983 */ /* 0x000ee80000100800 */
[----:B------:R-:W4:Y:S01]  /*10260*/  LDL.LU R22, [R1+0x1ea0] ;  /* 0x001ea00001167983 */ /* 0x000f220000300800 */
[----:B---3--:R-:W-:-:S04]  /*10270*/  @!P0 LOP3.LUT R5, R5, R4, RZ, 0x3c, !PT ;  /* 0x0000000405058212 */ /* 0x008fc800078e3cff */
[C---:B------:R-:W-:Y:S02]  /*10280*/  @!P0 LOP3.LUT R4, R5.reuse, R4, RZ, 0x3c, !PT ;  /* 0x0000000405048212 */ /* 0x040fe400078e3cff */
[----:B----4-:R-:W-:Y:S02]  /*10290*/  PRMT R22, RZ, 0x7610, R22 ;  /* 0x00007610ff167816 */ /* 0x010fe40000000016 */
[----:B------:R-:W-:-:S05]  /*102a0*/  @!P0 LOP3.LUT R5, R5, R4, RZ, 0x3c, !PT ;  /* 0x0000000405058212 */ /* 0x000fca00078e3cff */
[----:B------:R-:W3:Y:S04]  /*102b0*/  @!P0 LDG.E.U16 R22, [R4.64] ;  /* 0x0000000604168981 */ /* 0x000ee8000c1e1500 */
[----:B---3--:R0:W-:Y:S04]  /*102c0*/  STL [R1+0x38], R22 ;  /* 0x0000381601007387 */ /* 0x0081e80000100800 */
[----:B0-----:R-:W3:Y:S04]  /*102d0*/  LDL.LU R22, [R1+0x1e9c] ;  /* 0x001e9c0001167983 */ /* 0x001ee80000300800 */
[----:B------:R-:W4:Y:S04]  /*102e0*/  LDL R4, [R1+0xc28] ;  /* 0x000c280001047983 */ /* 0x000f280000100800 */
[----:B------:R-:W4:Y:S01]  /*102f0*/  LDL R5, [R1+0xc2c] ;  /* 0x000c2c0001057983 */ /* 0x000f220000100800 */
[----:B------:R-:W-:-:S02]  /*10300*/  PRMT R0, RZ, 0x7610, R0 ;  /* 0x00007610ff007816 */ /* 0x000fc40000000000 */
[----:B----4-:R-:W-:-:S04]  /*10310*/  @!P0 LOP3.LUT R5, R5, R4, RZ, 0x3c, !PT ;  /* 0x0000000405058212 */ /* 0x010fc800078e3cff */
[----:B------:R-:W-:-:S04]  /*10320*/  @!P0 LOP3.LUT R4, R5, R4, RZ, 0x3c, !PT ;  /* 0x0000000405048212 */ /* 0x000fc800078e3cff */
[----:B------:R-:W-:-:S05]  /*10330*/  @!P0 LOP3.LUT R5, R5, R4, RZ, 0x3c, !PT ;  /* 0x0000000405058212 */ /* 0x000fca00078e3cff */
[----:B------:R0:W4:Y:S04]  /*10340*/  @!P0 LDG.E.U16 R0, [R4.64] ;  /* 0x0000000604008981 */ /* 0x000128000c1e1500 */
[----:B------:R1:W-:Y:S04]  /*10350*/  STS.U16 [R24+0x1300], R27 ;  /* 0x0013001b18007388 */ /* 0x0003e80000000400 */
[----:B-1----:R-:W2:Y:S04]  /*10360*/  LDL.LU R27, [R1+0x1e98] ;  /* 0x001e9800011b7983 */ /* 0x002ea80000300800 */
[----:B0-----:R-:W2:Y:S04]  /*10370*/  LDL R4, [R1+0xc08] ;  /* 0x000c080001047983 */ /* 0x001ea80000100800 */
[----:B------:R-:W2:Y:S04]  /*10380*/  LDL R5, [R1+0xc0c] ;  /* 0x000c0c0001057983 */ /* 0x000ea80000100800 */
[----:B------:R0:W-:Y:S04]  /*10390*/  STS.U16 [R24+0x2200], R26 ;  /* 0x0022001a18007388 */ /* 0x0001e80000000400 */
[----:B----4-:R-:W-:Y:S04]  /*103a0*/  STL [R1+0x1e30], R0 ;  /* 0x001e300001007387 */ /* 0x010fe80000100800 */
[----:B0-----:R-:W4:Y:S01]  /*103b0*/  LDL.LU R26, [R1+0x1e94] ;  /* 0x001e9400011a7983 */ /* 0x001f220000300800 */
[----:B--2---:R-:W-:-:S04]  /*103c0*/  @!P0 LOP3.LUT R5, R5, R4, RZ, 0x3c, !PT ;  /* 0x0000000405058212 */ /* 0x004fc800078e3cff */
[----:B------:R-:W-:-:S04]  /*103d0*/  @!P0 LOP3.LUT R4, R5, R4, RZ, 0x3c, !PT ;  /* 0x0000000405048212 */ /* 0x000fc800078e3cff */
[----:B------:R-:W-:Y:S02]  /*103e0*/  @!P0 LOP3.LUT R5, R5, R4, RZ, 0x3c, !PT ;  /* 0x0000000405058212 */ /* 0x000fe400078e3cff */
[----:B----4-:R-:W-:-:S06]  /*103f0*/  PRMT R26, RZ, 0x7610, R26 ;  /* 0x00007610ff1a7816 */ /* 0x010fcc000000001a */
[----:B------:R-:W2:Y:S04]  /*10400*/  @!P0 LDG.E.U16 R26, [R4.64] ;  /* 0x00000006041a8981 */ /* 0x000ea8000c1e1500 */
[----:B--2---:R0:W-:Y:S04]  /*10410*/  STL [R1+0x30], R26 ;  /* 0x0000301a01007387 */ /* 0x0041e80000100800 */
[----:B0-----:R-:W2:Y:S04]  /*10420*/  LDL.LU R26, [R1+0x1e90] ;  /* 0x001e9000011a7983 */ /* 0x001ea80000300800 */
[----:B------:R-:W4:Y:S04]  /*10430*/  LDL R4, [R1+0xbe8] ;  /* 0x000be80001047983 */ /* 0x000f280000100800 */
[----:B------:R-:W4:Y:S01]  /*10440*/  LDL R5, [R1+0xbec] ;  /* 0x000bec0001057983 */ /* 0x000f220000100800 */
[----:B--2---:R-:W-:-:S02]  /*10450*/  PRMT R26, RZ, 0x7610, R26 ;  /* 0x00007610ff1a7816 */ /* 0x004fc4000000001a */
[----:B----4-:R-:W-:-:S04]  /*10460*/  @!P0 LOP3.LUT R5, R5, R4, RZ, 0x3c, !PT ;  /* 0x0000000405058212 */ /* 0x010fc800078e3cff */
[----:B------:R-:W-:-:S04]  /*10470*/  @!P0 LOP3.LUT R4, R5, R4, RZ, 0x3c, !PT ;  /* 0x0000000405048212 */ /* 0x000fc800078e3cff */
[----:B------:R-:W-:-:S05]  /*10480*/  @!P0 LOP3.LUT R5, R5, R4, RZ, 0x3c, !PT ;  /* 0x0000000405058212 */ /* 0x000fca00078e3cff */
[----:B------:R-:W2:Y:S04]  /*10490*/  @!P0 LDG.E.U16 R26, [R4.64] ;  /* 0x00000006041a8981 */ /* 0x000ea8000c1e1500 */
[----:B------:R0:W-:Y:S04]  /*104a0*/  STS.U16 [R24+0x2300], R28 ;  /* 0x0023001c18007388 */ /* 0x0001e80000000400 */
[----:B0-----:R-:W4:Y:S04]  /*104b0*/  LDL R28, [R1+0xd54] ;  /* 0x000d5400011c7983 */ /* 0x001f280000100800 */
[----:B--2---:R0:W-:Y:S04]  /*104c0*/  STL [R1+0x2c], R26 ;  /* 0x00002c1a01007387 */ /* 0x0041e80000100800 */
[----:B0-----:R-:W2:Y:S04]  /*104d0*/  LDL.LU R26, [R1+0x1e8c] ;  /* 0x001e8c00011a7983 */ /* 0x001ea80000300800 */
[----:B------:R-:W2:Y:S04]  /*104e0*/  LDL R4, [R1+0xbc8] ;  /* 0x000bc80001047983 */ /* 0x000ea80000100800 */
[----:B------:R-:W2:Y:S01]  /*104f0*/  LDL R5, [R1+0xbcc] ;  /* 0x000bcc0001057983 */ /* 0x000ea20000100800 */
[----:B------:R-:W-:-:S02]  /*10500*/  PRMT R27, RZ, 0x7610, R27 ;  /* 0x00007610ff1b7816 */ /* 0x000fc4000000001b */
[----:B--2---:R-:W-:-:S04]  /*10510*/  @!P0 LOP3.LUT R5, R5, R4, RZ, 0x3c, !PT ;  /* 0x0000000405058212 */ /* 0x004fc800078e3cff */
[----:B------:R-:W-:-:S04]  /*10520*/  @!P0 LOP3.LUT R4, R5, R4, RZ, 0x3c, !PT ;  /* 0x0000000405048212 */ /* 0x000fc800078e3cff */
[----:B------:R-:W-:-:S05]  /*10530*/  @!P0 LOP3.LUT R5, R5, R4, RZ, 0x3c, !PT ;  /* 0x0000000405058212 */ /* 0x000fca00078e3cff */
[----:B------:R-:W2:Y:S04]  /*10540*/  @!P0 LDG.E.U16 R27, [R4.64] ;  /* 0x00000006041b8981 */ /* 0x000ea8000c1e1500 */
[----:B--2---:R0:W-:Y:S04]  /*10550*/  STL [R1+0x28], R27 ;  /* 0x0000281b01007387 */ /* 0x0041e80000100800 */
[----:B0-----:R-:W2:Y:S04]  /*10560*/  LDL.LU R27, [R1+0x1e88] ;  /* 0x001e8800011b7983 */ /* 0x001ea80000300800 */
[----:B------:R-:W2:Y:S04]  /*10570*/  LDL R4, [R1+0xba8] ;  /* 0x000ba80001047983 */ /* 0x000ea80000100800 */
[----:B------:R-:W2:Y:S01]  /*10580*/  LDL R5, [R1+0xbac] ;  /* 0x000bac0001057983 */ /* 0x000ea20000100800 */
[----:B---3--:R-:W-:-:S02]  /*10590*/  PRMT R22, RZ, 0x7610, R22 ;  /* 0x00007610ff167816 */ /* 0x008fc40000000016 */
[----:B--2---:R-:W-:-:S04]  /*105a0*/  @!P0 LOP3.LUT R5, R5, R4, RZ, 0x3c, !PT ;  /* 0x0000000405058212 */ /* 0x004fc800078e3cff */
[----:B------:R-:W-:-:S04]  /*105b0*/  @!P0 LOP3.LUT R4, R5, R4, RZ, 0x3c, !PT ;  /* 0x0000000405048212 */ /* 0x000fc800078e3cff */
[----:B------:R-:W-:-:S05]  /*105c0*/  @!P0 LOP3.LUT R5, R5, R4, RZ, 0x3c, !PT ;  /* 0x0000000405058212 */ /* 0x000fca00078e3cff */
[----:B------:R-:W2:Y:S04]  /*105d0*/  @!P0 LDG.E.U16 R22, [R4.64] ;  /* 0x0000000604168981 */ /* 0x000ea8000c1e1500 */
[----:B--2---:R0:W-:Y:S04]  /*105e0*/  STL [R1+0x24], R22 ;  /* 0x0000241601007387 */ /* 0x0041e80000100800 */
[----:B0-----:R-:W2:Y:S04]  /*105f0*/  LDL.LU R22, [R1+0x1e84] ;  /* 0x001e840001167983 */ /* 0x001ea80000300800 */
[----:B------:R-:W3:Y:S04]  /*10600*/  LDL R4, [R1+0xb88] ;  /* 0x000b880001047983 */ /* 0x000ee80000100800 */
[----:B------:R-:W3:Y:S01]  /*10610*/  LDL R5, [R1+0xb8c] ;  /* 0x000b8c0001057983 */ /* 0x000ee20000100800 */
[----:B------:R-:W-:-:S02]  /*10620*/  PRMT R23, RZ, 0x7610, R23 ;  /* 0x00007610ff177816 */ /* 0x000fc40000000017 */
[----:B---3--:R-:W-:-:S04]  /*10630*/  @!P0 LOP3.LUT R5, R5, R4, RZ, 0x3c, !PT ;  /* 0x0000000405058212 */ /* 0x008fc800078e3cff */
[----:B------:R-:W-:-:S04]  /*10640*/  @!P0 LOP3.LUT R4, R5, R4, RZ, 0x3c, !PT ;  /* 0x0000000405048212 */ /* 0x000fc800078e3cff */
[----:B------:R-:W-:-:S05]  /*10650*/  @!P0 LOP3.LUT R5, R5, R4, RZ, 0x3c, !PT ;  /* 0x0000000405058212 */ /* 0x000fca00078e3cff */
[----:B------:R-:W3:Y:S01]  /*10660*/  @!P0 LDG.E.U16 R23, [R4.64] ;  /* 0x0000000604178981 */ /* 0x000ee2000c1e1500 */
[----:B------:R-:W-:-:S03]  /*10670*/  PRMT R0, RZ, 0x7610, R0 ;  /* 0x00007610ff007816 */ /* 0x000fc60000000000 */
[----:B---3--:R0:W-:Y:S04]  /*10680*/  STL [R1+0x20], R23 ;  /* 0x0000201701007387 */ /* 0x0081e80000100800 */
[----:B0-----:R-:W3:Y:S04]  /*10690*/  LDL.LU R23, [R1+0x1e80] ;  /* 0x001e800001177983 */ /* 0x001ee80000300800 */
[----:B------:R-:W2:Y:S01]  /*106a0*/  LDL R5, [R1+0xb6c] ;  /* 0x000b6c0001057983 */ /* 0x000ea20000100800 */
[----:B----4-:R-:W-:-:S05]  /*106b0*/  @!P0 IMAD.MOV.U32 R4, RZ, RZ, R28 ;  /* 0x000000ffff048224 */ /* 0x010fca00078e001c */
[----:B--2---:R0:W2:Y:S04]  /*106c0*/  @!P0 LDG.E.U16 R0, [R4.64] ;  /* 0x0000000604008981 */ /* 0x0040a8000c1e1500 */
[----:B0-----:R-:W4:Y:S04]  /*106d0*/  LDL R4, [R1+0xd40] ;  /* 0x000d400001047983 */ /* 0x001f280000100800 */
[----:B------:R-:W4:Y:S01]  /*106e0*/  LDL R5, [R1+0xd44] ;  /* 0x000d440001057983 */ /* 0x000f220000100800 */
[----:B------:R-:W-:-:S03]  /*106f0*/  PRMT R2, RZ, 0x7610, R2 ;  /* 0x00007610ff027816 */ /* 0x000fc60000000002 */
[----:B--2---:R0:W-:Y:S04]  /*10700*/  STL [R1+0x1c], R0 ;  /* 0x00001c0001007387 */ /* 0x0041e80000100800 */
[----:B0-----:R-:W2:Y:S01]  /*10710*/  LDL R0, [R1+0xce4] ;  /* 0x000ce40001007983 */ /* 0x001ea20000100800 */
[----:B----4-:R-:W-:-:S03]  /*10720*/  @!P0 LOP3.LUT R5, R5, R4, RZ, 0x3c, !PT ;  /* 0x0000000405058212 */ /* 0x010fc600078e3cff */
[----:B------:R-:W4:Y:S01]  /*10730*/  LDL.LU R28, [R1+0x41c] ;  /* 0x00041c00011c7983 */ /* 0x000f220000300800 */
[----:B------:R-:W-:-:S04]  /*10740*/  @!P0 LOP3.LUT R4, R5, R4, RZ, 0x3c, !PT ;  /* 0x0000000405048212 */ /* 0x000fc800078e3cff */
[----:B------:R-:W-:-:S05]  /*10750*/  @!P0 LOP3.LUT R5, R5, R4, RZ, 0x3c, !PT ;  /* 0x0000000405058212 */ /* 0x000fca00078e3cff */
[----:B------:R0:W2:Y:S04]  /*10760*/  @!P0 LDG.E.U16 R2, [R4.64] ;  /* 0x0000000604028981 */ /* 0x0000a8000c1e1500 */
[----:B0-----:R-:W2:Y:S04]  /*10770*/  LDL R4, [R1+0xd20] ;  /* 0x000d200001047983 */ /* 0x001ea80000100800 */
[----:B------:R-:W2:Y:S01]  /*10780*/  LDL R5, [R1+0xd24] ;  /* 0x000d240001057983 */ /* 0x000ea20000100800 */
[----:B------:R-:W-:Y:S02]  /*10790*/  PRMT R14, RZ, 0x7610, R14 ;  /* 0x00007610ff0e7816 */ /* 0x000fe4000000000e */
[----:B--2---:R-:W-:-:S04]  /*107a0*/  @!P0 LOP3.LUT R5, R5, R4, RZ, 0x3c, !PT ;  /* 0x0000000405058212 */ /* 0x004fc800078e3cff */
[----:B------:R-:W-:-:S04]  /*107b0*/  @!P0 LOP3.LUT R4, R5, R4, RZ, 0x3c, !PT ;  /* 0x0000000405048212 */ /* 0x000fc800078e3cff */
[----:B------:R-:W-:-:S05]  /*107c0*/  @!P0 LOP3.LUT R5, R5, R4, RZ, 0x3c, !PT ;  /* 0x0000000405058212 */ /* 0x000fca00078e3cff */
[----:B------:R-:W2:Y:S04]  /*107d0*/  @!P0 LDG.E.U16 R14, [R4.64] ;  /* 0x00000006040e8981 */ /* 0x000ea8000c1e1500 */
[----:B------:R0:W-:Y:S04]  /*107e0*/  STL [R1+0x18], R2 ;  /* 0x0000180201007387 */ /* 0x0001e80000100800 */
[----:B0-----:R-:W3:Y:S04]  /*107f0*/  LDL.LU R2, [R1+0x5d0] ;  /* 0x0005d00001027983 */ /* 0x001ee80000300800 */
        /* <DEDUP_REMOVED lines=8> */
[----:B------:R-:W2:Y:S01]  /*10880*/  @!P0 LDG.E.U16 R15, [R4.64] ;  /* 0x00000006040f8981 */ /* 0x000ea2000c1e1500 */
[----:B------:R-:W-:-:S03]  /*10890*/  PRMT R3, RZ, 0x7610, R3 ;  /* 0x00007610ff037816 */ /* 0x000fc60000000003 */
[----:B--2---:R0:W-:Y:S04]  /*108a0*/  STL [R1+0x10], R15 ;  /* 0x0000100f01007387 */ /* 0x0041e80000100800 */
[----:B0-----:R-:W2:Y:S04]  /*108b0*/  LDL.LU R15, [R1+0x1e78] ;  /* 0x001e7800010f7983 */ /* 0x001ea80000300800 */
[----:B------:R-:W2:Y:S01]  /*108c0*/  LDL R5, [R1+0xce0] ;  /* 0x000ce00001057983 */ /* 0x000ea20000100800 */
[----:B------:R-:W-:-:S03]  /*108d0*/  @!P0 IMAD.MOV.U32 R4, RZ, RZ, R0 ;  /* 0x000000ffff048224 */ /* 0x000fc600078e0000 */
[----:B------:R-:W3:Y:S04]  /*108e0*/  LDL.LU R0, [R1+0x3b0] ;  /* 0x0003b00001007983 */ /* 0x000ee80000300800 */
[----:B--2---:R0:W2:Y:S04]  /*108f0*/  @!P0 LDG.E.U16 R3, [R4.64] ;  /* 0x0000000604038981 */ /* 0x0040a8000c1e1500 */
[----:B0-----:R-:W2:Y:S04]  /*10900*/  LDL R4, [R1+0xcc0] ;  /* 0x000cc00001047983 */ /* 0x001ea80000100800 */
[----:B------:R-:W2:Y:S01]  /*10910*/  LDL R5, [R1+0xcc4] ;  /* 0x000cc40001057983 */ /* 0x000ea20000100800 */
[----:B------:R-:W-:-:S02]  /*10920*/  PRMT R29, RZ, 0x7610, R29 ;  /* 0x00007610ff1d7816 */ /* 0x000fc4000000001d */
[----:B--2---:R-:W-:-:S04]  /*10930*/  @!P0 LOP3.LUT R5, R5, R4, RZ, 0x3c, !PT ;  /* 0x0000000405058212 */ /* 0x004fc800078e3cff */
[----:B------:R-:W-:-:S04]  /*10940*/  @!P0 LOP3.LUT R4, R5, R4, RZ, 0x3c, !PT ;  /* 0x0000000405048212 */ /* 0x000fc800078e3cff */
[----:B------:R-:W-:-:S05]  /*10950*/  @!P0 LOP3.LUT R5, R5, R4, RZ, 0x3c, !PT ;  /* 0x0000000405058212 */ /* 0x000fca00078e3cff */
[----:B------:R0:W2:Y:S04]  /*10960*/  @!P0 LDG.E.U16 R29, [R4.64] ;  /* 0x00000006041d8981 */ /* 0x0000a8000c1e1500 */
[----:B------:R-:W-:Y:S04]  /*10970*/  STS.U16 [R24+0x3200], R26 ;  /* 0x0032001a18007388 */ /* 0x000fe80000000400 */
[----:B------:R-:W-:Y:S04]  /*10980*/  STS.U16 [R24+0x3300], R27 ;  /* 0x0033001b18007388 */ /* 0x000fe80000000400 */
[----:B------:R-:W-:Y:S04]  /*10990*/  STS.U16 [R24+0x4200], R22 ;  /* 0x0042001618007388 */ /* 0x000fe80000000400 */
[----:B------:R-:W-:Y:S04]  /*109a0*/  STL [R1+0xc], R3 ;  /* 0x00000c0301007387 */ /* 0x000fe80000100800 */
[----:B---3--:R-:W-:Y:S04]  /*109b0*/  STS.U16 [R24+0x4300], R23 ;  /* 0x0043001718007388 */ /* 0x008fe80000000400 */
[----:B0-----:R-:W3:Y:S04]  /*109c0*/  LDL R4, [R1+0xca0] ;  /* 0x000ca00001047983 */ /* 0x001ee80000100800 */
[----:B------:R-:W3:Y:S04]  /*109d0*/  LDL R5, [R1+0xca4] ;  /* 0x000ca40001057983 */ /* 0x000ee80000100800 */
[----:B------:R-:W-:Y:S04]  /*109e0*/  STS.U16 [R24+0x5200], R18 ;  /* 0x0052001218007388 */ /* 0x000fe80000000400 */
[----:B------:R-:W-:Y:S04]  /*109f0*/  STS.U16 [R24+0x5300], R19 ;  /* 0x0053001318007388 */ /* 0x000fe80000000400 */
[----:B------:R-:W-:Y:S04]  /*10a00*/  STS.U16 [R24+0x6200], R14 ;  /* 0x0062000e18007388 */ /* 0x000fe80000000400 */
[----:B------:R-:W-:Y:S04]  /*10a10*/  STS.U16 [R24+0x6300], R15 ;  /* 0x0063000f18007388 */ /* 0x000fe80000000400 */
[----:B------:R-:W-:Y:S04]  /*10a20*/  STS.U16 [R24+0x7200], R10 ;  /* 0x0072000a18007388 */ /* 0x000fe80000000400 */
[----:B------:R-:W-:Y:S04]  /*10a30*/  STS.U16 [R24+0x7300], R11 ;  /* 0x0073000b18007388 */ /* 0x000fe80000000400 */
[----:B--2---:R0:W-:Y:S04]  /*10a40*/  STL [R1+0x8], R29 ;  /* 0x0000081d01007387 */ /* 0x0041e80000100800 */
[----:B0-----:R-:W2:Y:S04]  /*10a50*/  LDL.LU R29, [R1+0x35c] ;  /* 0x00035c00011d7983 */ /* 0x001ea80000300800 */
[----:B------:R-:W2:Y:S01]  /*10a60*/  LDL.LU R24, [R1+0x1e74] ;  /* 0x001e740001187983 */ /* 0x000ea20000300800 */
[----:B---3--:R-:W-:-:S04]  /*10a70*/  @!P0 LOP3.LUT R5, R5, R4, RZ, 0x3c, !PT ;  /* 0x0000000405058212 */ /* 0x008fc800078e3cff */
[----:B------:R-:W-:-:S04]  /*10a80*/  @!P0 LOP3.LUT R4, R5, R4, RZ, 0x3c, !PT ;  /* 0x0000000405048212 */ /* 0x000fc800078e3cff */
[----:B------:R-:W-:Y:S01]  /*10a90*/  @!P0 LOP3.LUT R5, R5, R4, RZ, 0x3c, !PT ;  /* 0x0000000405058212 */ /* 0x000fe200078e3cff */
[----:B------:R-:W0:Y:S01]  /*10aa0*/  S2R R3, SR_TID.X ;  /* 0x0000000000037919 */ /* 0x000e220000002100 */
[----:B--2---:R-:W-:-:S06]  /*10ab0*/  PRMT R24, RZ, 0x7610, R24 ;  /* 0x00007610ff187816 */ /* 0x004fcc0000000018 */
[----:B------:R-:W2:Y:S01]  /*10ac0*/  @!P0 LDG.E.U16 R24, [R4.64] ;  /* 0x0000000604188981 */ /* 0x000ea2000c1e1500 */
[----:B0-----:R-:W-:-:S05]  /*10ad0*/  LOP3.LUT R3, R3, 0x7f, RZ, 0xc0, !PT ;  /* 0x0000007f03037812 */ /* 0x001fca00078ec0ff */
[----:B------:R-:W-:-:S05]  /*10ae0*/  IMAD.SHL.U32 R3, R3, 0x2, RZ ;  /* 0x0000000203037824 */ /* 0x000fca00078e00ff */
[----:B------:R-:W-:-:S05]  /*10af0*/  LOP3.LUT R3, R3, 0x20, RZ, 0x3c, !PT ;  /* 0x0000002003037812 */ /* 0x000fca00078e3cff */
        /* <DEDUP_REMOVED lines=10> */
[----:B------:R0:W3:Y:S04]  /*10ba0*/  @!P0 LDG.E.U16 R28, [R4.64] ;  /* 0x00000006041c8981 */ /* 0x0000e8000c1e1500 */
[----:B0-----:R-:W4:Y:S04]  /*10bb0*/  LDL R4, [R1+0xc60] ;  /* 0x000c600001047983 */ /* 0x001f280000100800 */
[----:B------:R-:W4:Y:S01]  /*10bc0*/  LDL R5, [R1+0xc64] ;  /* 0x000c640001057983 */ /* 0x000f220000100800 */
[----:B------:R-:W-:-:S03]  /*10bd0*/  PRMT R27, RZ, 0x7610, R27 ;  /* 0x00007610ff1b7816 */ /* 0x000fc6000000001b */
[----:B------:R-:W-:Y:S01]  /*10be0*/  STS.U16 [R3+0x500], R2 ;  /* 0x0005000203007388 */ /* 0x000fe20000000400 */
[----:B----4-:R-:W-:-:S04]  /*10bf0*/  @!P0 LOP3.LUT R5, R5, R4, RZ, 0x3c, !PT ;  /* 0x0000000405058212 */ /* 0x010fc800078e3cff */
[----:B------:R-:W-:-:S04]  /*10c00*/  @!P0 LOP3.LUT R4, R5, R4, RZ, 0x3c, !PT ;  /* 0x0000000405048212 */ /* 0x000fc800078e3cff */
[----:B------:R-:W-:-:S05]  /*10c10*/  @!P0 LOP3.LUT R5, R5, R4, RZ, 0x3c, !PT ;  /* 0x0000000405058212 */ /* 0x000fca00078e3cff */
[----:B------:R0:W4:Y:S04]  /*10c20*/  @!P0 LDG.E.U16 R27, [R4.64] ;  /* 0x00000006041b8981 */ /* 0x000128000c1e1500 */
[----:B---3--:R1:W-:Y:S04]  /*10c30*/  STL [R1+0x1e08], R28 ;  /* 0x001e081c01007387 */ /* 0x0083e80000100800 */
[----:B-1----:R-:W3:Y:S04]  /*10c40*/  LDL R28, [R1+0xc44] ;  /* 0x000c4400011c7983 */ /* 0x002ee80000100800 */
[----:B------:R-:W2:Y:S04]  /*10c50*/  LDL.LU R3, [R1+0x1e68] ;  /* 0x001e680001037983 */ /* 0x000ea80000300800 */
[----:B------:R-:W2:Y:S04]  /*10c60*/  LDL.LU R2, [R1+0x1e64] ;  /* 0x001e640001027983 */ /* 0x000ea80000300800 */
[----:B0-----:R-:W2:Y:S04]  /*10c70*/  LDL.LU R4, [R1+0x3ac] ;  /* 0x0003ac0001047983 */ /* 0x001ea80000300800 */
[----:B------:R-:W2:Y:S01]  /*10c80*/  LDL R5, [R1+0xc40] ;  /* 0x000c400001057983 */ /* 0x000ea20000100800 */
[----:B------:R-:W-:-:S03]  /*10c90*/  PRMT R26, RZ, 0x7610, R26 ;  /* 0x00007610ff1a7816 */ /* 0x000fc6000000001a */
[----:B----4-:R0:W-:Y:S04]  /*10ca0*/  STL [R1+0x1e0c], R27 ;  /* 0x001e0c1b01007387 */ /* 0x0101e80000100800 */
[----:B0-----:R-:W0:Y:S02]  /*10cb0*/  S2R R27, SR_TID.X ;  /* 0x00000000001b7919 */ /* 0x001e240000002100 */
[----:B0-----:R-:W-:-:S05]  /*10cc0*/  LOP3.LUT R27, R27, 0x7f, RZ, 0xc0, !PT ;  /* 0x0000007f1b1b7812 */ /* 0x001fca00078ec0ff */
[----:B------:R-:W-:-:S05]  /*10cd0*/  IMAD.SHL.U32 R27, R27, 0x2, RZ ;  /* 0x000000021b1b7824 */ /* 0x000fca00078e00ff */
[----:B------:R-:W-:-:S05]  /*10ce0*/  LOP3.LUT R27, R27, 0x20, RZ, 0x3c, !PT ;  /* 0x000000201b1b7812 */ /* 0x000fca00078e3cff */
[----:B--2---:R3:W-:Y:S02]  /*10cf0*/  STS.U16 [R27+0x1400], R4 ;  /* 0x001400041b007388 */ /* 0x0047e40000000400 */
[----:B---3--:R-:W-:-:S05]  /*10d00*/  @!P0 IMAD.MOV.U32 R4, RZ, RZ, R28 ;  /* 0x000000ffff048224 */ /* 0x008fca00078e001c */
[----:B------:R0:W2:Y:S04]  /*10d10*/  @!P0 LDG.E.U16 R26, [R4.64] ;  /* 0x00000006041a8981 */ /* 0x0000a8000c1e1500 */
[----:B0-----:R-:W3:Y:S04]  /*10d20*/  LDL R4, [R1+0xc20] ;  /* 0x000c200001047983 */ /* 0x001ee80000100800 */
[----:B------:R-:W3:Y:S01]  /*10d30*/  LDL R5, [R1+0xc24] ;  /* 0x000c240001057983 */ /* 0x000ee20000100800 */
[----:B------:R-:W-:-:S03]  /*10d40*/  PRMT R25, RZ, 0x7610, R25 ;  /* 0x00007610ff197816 */ /* 0x000fc60000000019 */
[----:B------:R0:W-:Y:S04]  /*10d50*/  STS.U16 [R27+0x1500], R0 ;  /* 0x001500001b007388 */ /* 0x0001e80000000400 */
[----:B--2---:R1:W-:Y:S04]  /*10d60*/  STL [R1+0x1e10], R26 ;  /* 0x001e101a01007387 */ /* 0x0043e80000100800 */
[----:B0-----:R-:W2:Y:S04]  /*10d70*/  LDL R0, [R1+0xbe4] ;  /* 0x000be40001007983 */ /* 0x001ea80000100800 */
[----:B-1----:R-:W4:Y:S01]  /*10d80*/  LDL R26, [R1+0xc04] ;  /* 0x000c0400011a7983 */ /* 0x002f220000100800 */
[----:B---3--:R-:W-:-:S03]  /*10d90*/  @!P0 LOP3.LUT R5, R5, R4, RZ, 0x3c, !PT ;  /* 0x0000000405058212 */ /* 0x008fc600078e3cff */
[----:B------:R-:W3:Y:S01]  /*10da0*/  LDL.LU R28, [R1+0x260] ;  /* 0x00026000011c7983 */ /* 0x000ee20000300800 */
[----:B------:R-:W-:-:S04]  /*10db0*/  @!P0 LOP3.LUT R4, R5, R4, RZ, 0x3c, !PT ;  /* 0x0000000405048212 */ /* 0x000fc800078e3cff */
[----:B------:R-:W-:-:S05]  /*10dc0*/  @!P0 LOP3.LUT R5, R5, R4, RZ, 0x3c, !PT ;  /* 0x0000000405058212 */ /* 0x000fca00078e3cff */
[----:B------:R0:W2:Y:S04]  /*10dd0*/  @!P0 LDG.E.U16 R25, [R4.64] ;  /* 0x0000000604198981 */ /* 0x0000a8000c1e1500 */
[----:B0-----:R-:W3:Y:S01]  /*10de0*/  LDL R5, [R1+0xc00] ;  /* 0x000c000001057983 */ /* 0x001ee20000100800 */
[----:B------:R-:W-:-:S03]  /*10df0*/  PRMT R24, RZ, 0x7610, R24 ;  /* 0x00007610ff187816 */ /* 0x000fc60000000018 */
[----:B------:R0:W-:Y:S01]  /*10e00*/  STS.U16 [R27+0x2400], R29 ;  /* 0x0024001d1b007388 */ /* 0x0001e20000000400 */
[----:B----4-:R-:W-:-:S03]  /*10e10*/  @!P0 IMAD.MOV.U32 R4, RZ, RZ, R26 ;  /* 0x000000ffff048224 */ /* 0x010fc600078e001a */
[----:B--2---:R1:W-:Y:S04]  /*10e20*/  STL [R1+0x1e14], R25 ;  /* 0x001e141901007387 */ /* 0x0043e80000100800 */
[----:B0-----:R-:W2:Y:S04]  /*10e30*/  LDL.LU R29, [R1+0xb80] ;  /* 0x000b8000011d7983 */ /* 0x001ea80000300800 */
[----:B------:R-:W4:Y:S04]  /*10e40*/  LDL R26, [R1+0xba0] ;  /* 0x000ba000011a7983 */ /* 0x000f280000100800 */
[----:B-1----:R-:W2:Y:S04]  /*10e50*/  LDL R25, [R1+0xba4] ;  /* 0x000ba40001197983 */ /* 0x002ea80000100800 */
[----:B---3--:R0:W3:Y:S04]  /*10e60*/  @!P0 LDG.E.U16 R24, [R4.64] ;  /* 0x0000000604188981 */ /* 0x0080e8000c1e1500 */
[----:B0-----:R-:W2:Y:S04]  /*10e70*/  LDL.LU R4, [R1+0x360] ;  /* 0x0003600001047983 */ /* 0x001ea80000300800 */
[----:B------:R-:W4:Y:S01]  /*10e80*/  LDL R5, [R1+0xbe0] ;  /* 0x000be00001057983 */ /* 0x000f220000100800 */
[----:B------:R-:W-:-:S03]  /*10e90*/  PRMT R23, RZ, 0x7610, R23 ;  /* 0x00007610ff177816 */ /* 0x000fc60000000017 */
[----:B---3--:R0:W-:Y:S04]  /*10ea0*/  STL [R1+0x1e18], R24 ;  /* 0x001e181801007387 */ /* 0x0081e80000100800 */
[----:B--2---:R1:W-:Y:S04]  /*10eb0*/  STS.U16 [R27+0x2500], R4 ;  /* 0x002500041b007388 */ /* 0x0043e80000000400 */
[----:B0-----:R-:W2:Y:S01]  /*10ec0*/  LDL R24, [R1+0xbc4] ;  /* 0x000bc40001187983 */ /* 0x001ea20000100800 */
[----:B-1----:R-:W-:-:S03]  /*10ed0*/  @!P0 IMAD.MOV.U32 R4, RZ, RZ, R0 ;  /* 0x000000ffff048224 */ /* 0x002fc600078e0000 */
[----:B------:R-:W3:Y:S04]  /*10ee0*/  LDL R0, [R1+0xb84] ;  /* 0x000b840001007983 */ /* 0x000ee80000100800 */
[----:B----4-:R0:W4:Y:S04]  /*10ef0*/  @!P0 LDG.E.U16 R23, [R4.64] ;  /* 0x0000000604178981 */ /* 0x010128000c1e1500 */
[----:B0-----:R-:W2:Y:S04]  /*10f00*/  LDL.LU R4, [R1+0x280] ;  /* 0x0002800001047983 */ /* 0x001ea80000300800 */
[----:B------:R-:W3:Y:S01]  /*10f10*/  LDL R5, [R1+0xbc0] ;  /* 0x000bc00001057983 */ /* 0x000ee20000100800 */
[----:B------:R-:W-:-:S03]  /*10f20*/  PRMT R22, RZ, 0x7610, R22 ;  /* 0x00007610ff167816 */ /* 0x000fc60000000016 */
[----:B----4-:R0:W-:Y:S04]  /*10f30*/  STL [R1+0x1e1c], R23 ;  /* 0x001e1c1701007387 */ /* 0x0101e80000100800 */
[----:B--2---:R1:W-:Y:S04]  /*10f40*/  STS.U16 [R27+0x3400], R4 ;  /* 0x003400041b007388 */ /* 0x0043e80000000400 */
[----:B0-----:R-:W2:Y:S01]  /*10f50*/  LDL.LU R23, [R1+0x23c] ;  /* 0x00023c0001177983 */ /* 0x001ea20000300800 */
[----:B-1----:R-:W-:-:S03]  /*10f60*/  @!P0 IMAD.MOV.U32 R4, RZ, RZ, R24 ;  /* 0x000000ffff048224 */ /* 0x002fc600078e0018 */
[----:B------:R-:W4:Y:S04]  /*10f70*/  LDL.LU R24, [R1+0x240] ;  /* 0x0002400001187983 */ /* 0x000f280000300800 */
[----:B---3--:R0:W3:Y:S04]  /*10f80*/  @!P0 LDG.E.U16 R22, [R4.64] ;  /* 0x0000000604168981 */ /* 0x0080e8000c1e1500 */
[----:B0-----:R-:W2:Y:S01]  /*10f90*/  LDL.LU R5, [R1+0x284] ;  /* 0x0002840001057983 */ /* 0x001ea20000300800 */
[----:B------:R-:W-:Y:S01]  /*10fa0*/  PRMT R21, RZ, 0x7610, R21 ;  /* 0x00007610ff157816 */ /* 0x000fe20000000015 */
[----:B------:R-:W-:-:S02]  /*10fb0*/  @!P0 IMAD.MOV.U32 R4, RZ, RZ, R25 ;  /* 0x000000ffff048224 */ /* 0x000fc400078e0019 */
[----:B--2---:R0:W-:Y:S02]  /*10fc0*/  STS.U16 [R27+0x3500], R5 ;  /* 0x003500051b007388 */ /* 0x0041e40000000400 */
[----:B0-----:R-:W-:-:S05]  /*10fd0*/  @!P0 IMAD.MOV.U32 R5, RZ, RZ, R26 ;  /* 0x000000ffff058224 */ /* 0x001fca00078e001a */
[----:B------:R0:W2:Y:S01]  /*10fe0*/  @!P0 LDG.E.U16 R21, [R4.64] ;  /* 0x0000000604158981 */ /* 0x0000a2000c1e1500 */
[----:B------:R-:W-:-:S03]  /*10ff0*/  PRMT R20, RZ, 0x7610, R20 ;  /* 0x00007610ff147816 */ /* 0x000fc60000000014 */
[----:B---3--:R1:W-:Y:S04]  /*11000*/  STL [R1+0x1e20], R22 ;  /* 0x001e201601007387 */ /* 0x0083e80000100800 */
[----:B------:R-:W-:Y:S01]  /*11010*/  STS.U16 [R27+0x4400], R28 ;  /* 0x0044001c1b007388 */ /* 0x000fe20000000400 */
[----:B0-----:R-:W-:Y:S02]  /*11020*/  @!P0 IMAD.MOV.U32 R4, RZ, RZ, R0 ;  /* 0x000000ffff048224 */ /* 0x001fe400078e0000 */
[----:B------:R-:W-:Y:S01]  /*11030*/  @!P0 IMAD.MOV.U32 R5, RZ, RZ, R29 ;  /* 0x000000ffff058224 */ /* 0x000fe200078e001d */
[----:B-1----:R-:W3:Y:S04]  /*11040*/  LDL R22, [R1+0xd50] ;  /* 0x000d500001167983 */ /* 0x002ee80000100800 */
[----:B------:R-:W3:Y:S04]  /*11050*/  LDL.LU R25, [R1+0xf4] ;  /* 0x0000f40001197983 */ /* 0x000ee80000300800 */
[----:B------:R0:W3:Y:S04]  /*11060*/  @!P0 LDG.E.U16 R20, [R4.64] ;  /* 0x0000000604148981 */ /* 0x0000e8000c1e1500 */
[----:B--2---:R1:W-:Y:S04]  /*11070*/  STL [R1+0x1e24], R21 ;  /* 0x001e241501007387 */ /* 0x0043e80000100800 */
[----:B------:R-:W2:Y:S04]  /*11080*/  LDL.LU R26, [R1+0xf8] ;  /* 0x0000f800011a7983 */ /* 0x000ea80000300800 */
[----:B------:R-:W2:Y:S04]  /*11090*/  LDL R0, [R1+0xd1c] ;  /* 0x000d1c0001007983 */ /* 0x000ea80000100800 */
[----:B-1----:R-:W2:Y:S04]  /*110a0*/  LDL R21, [R1+0xd18] ;  /* 0x000d180001157983 */ /* 0x002ea80000100800 */
[----:B------:R-:W2:Y:S04]  /*110b0*/  LDL.LU R28, [R1+0xb8] ;  /* 0x0000b800011c7983 */ /* 0x000ea80000300800 */
[----:B------:R1:W-:Y:S04]  /*110c0*/  STL [R1+0xd90], R29 ;  /* 0x000d901d01007387 */ /* 0x0003e80000100800 */
[----:B-1----:R-:W2:Y:S04]  /*110d0*/  LDL R29, [R1+0xd3c] ;  /* 0x000d3c00011d7983 */ /* 0x002ea80000100800 */
[----:B0-----:R-:W2:Y:S04]  /*110e0*/  LDL.LU R4, [R1+0x264] ;  /* 0x0002640001047983 */ /* 0x001ea80000300800 */
[----:B------:R-:W4:Y:S01]  /*110f0*/  LDL R5, [R1+0xb68] ;  /* 0x000b680001057983 */ /* 0x000f220000100800 */
[----:B------:R-:W-:-:S03]  /*11100*/  PRMT R19, RZ, 0x7610, R19 ;  /* 0x00007610ff137816 */ /* 0x000fc60000000013 */
[----:B---3--:R0:W-:Y:S04]  /*11110*/  STL [R1+0x1e28], R20 ;  /* 0x001e281401007387 */ /* 0x0081e80000100800 */
[----:B0-----:R-:W3:Y:S04]  /*11120*/  LDL R20, [R1+0xd38] ;  /* 0x000d380001147983 */ /* 0x001ee80000100800 */
[----:B--2---:R0:W-:Y:S02]  /*11130*/  STS.U16 [R27+0x4500], R4 ;  /* 0x004500041b007388 */ /* 0x0041e40000000400 */
[----:B0-----:R-:W-:-:S05]  /*11140*/  @!P0 IMAD.MOV.U32 R4, RZ, RZ, R22 ;  /* 0x000000ffff048224 */ /* 0x001fca00078e0016 */
[----:B----4-:R3:W2:Y:S04]  /*11150*/  @!P0 LDG.E.U16 R19, [R4.64] ;  /* 0x0000000604138981 */ /* 0x0106a8000c1e1500 */
[----:B------:R0:W-:Y:S01]  /*11160*/  STS.U16 [R27+0x5400], R23 ;  /* 0x005400171b007388 */ /* 0x0001e20000000400 */
[----:B---3--:R-:W-:Y:S01]  /*11170*/  @!P0 IMAD.MOV.U32 R5, RZ, RZ, R20 ;  /* 0x000000ffff058224 */ /* 0x008fe200078e0014 */
[----:B------:R-:W-:Y:S02]  /*11180*/  PRMT R18, RZ, 0x7610, R18 ;  /* 0x00007610ff127816 */ /* 0x000fe40000000012 */
[----:B--2---:R1:W-:Y:S04]  /*11190*/  STL [R1+0x1e34], R19 ;  /* 0x001e341301007387 */ /* 0x0043e80000100800 */
[----:B0-----:R-:W2:Y:S04]  /*111a0*/  LDL R23, [R1+0xcf8] ;  /* 0x000cf80001177983 */ /* 0x001ea80000100800 */
[----:B------:R-:W3:Y:S04]  /*111b0*/  LDL R22, [R1+0xcfc] ;  /* 0x000cfc0001167983 */ /* 0x000ee80000100800 */
[----:B------:R-:W4:Y:S04]  /*111c0*/  LDL R20, [R1+0xcd8] ;  /* 0x000cd80001147983 */ /* 0x000f280000100800 */
[----:B-1----:R-:W4:Y:S01]  /*111d0*/  LDL R19, [R1+0xcdc] ;  /* 0x000cdc0001137983 */ /* 0x002f220000100800 */
[----:B------:R-:W-:Y:S01]  /*111e0*/  @!P0 IMAD.MOV.U32 R4, RZ, RZ, R29 ;  /* 0x000000ffff048224 */ /* 0x000fe200078e001d */
[----:B------:R-:W-:-:S04]  /*111f0*/  PRMT R17, RZ, 0x7610, R17 ;  /* 0x00007610ff117816 */ /* 0x000fc80000000011 */
[----:B------:R0:W4:Y:S01]  /*11200*/  @!P0 LDG.E.U16 R18, [R4.64] ;  /* 0x0000000604128981 */ /* 0x000122000c1e1500 */
[----:B------:R-:W-:Y:S01]  /*11210*/  PRMT R16, RZ, 0x7610, R16 ;  /* 0x00007610ff107816 */ /* 0x000fe20000000010 */
[----:B0-----:R-:W-:Y:S02]  /*11220*/  @!P0 IMAD.MOV.U32 R4, RZ, RZ, R0 ;  /* 0x000000ffff048224 */ /* 0x001fe400078e0000 */
[----:B------:R-:W-:-:S05]  /*11230*/  @!P0 IMAD.MOV.U32 R5, RZ, RZ, R21 ;  /* 0x000000ffff058224 */ /* 0x000fca00078e0015 */
[----:B------:R2:W4:Y:S01]  /*11240*/  @!P0 LDG.E.U16 R17, [R4.64] ;  /* 0x0000000604118981 */ /* 0x000522000c1e1500 */
[----:B------:R-:W-:Y:S01]  /*11250*/  PRMT R15, RZ, 0x7610, R15 ;  /* 0x00007610ff0f7816 */ /* 0x000fe2000000000f */
[----:B--2---:R-:W-:Y:S02]  /*11260*/  @!P0 IMAD.MOV.U32 R5, RZ, RZ, R23 ;  /* 0x000000ffff058224 */ /* 0x004fe400078e0017 */
[----:B---3--:R-:W-:-:S05]  /*11270*/  @!P0 IMAD.MOV.U32 R4, RZ, RZ, R22 ;  /* 0x000000ffff048224 */ /* 0x008fca00078e0016 */
[----:B------:R4:W2:Y:S02]  /*11280*/  @!P0 LDG.E.U16 R16, [R4.64] ;  /* 0x0000000604108981 */ /* 0x0008a4000c1e1500 */
[----:B----4-:R-:W-:Y:S02]  /*11290*/  @!P0 IMAD.MOV.U32 R4, RZ, RZ, R19 ;  /* 0x000000ffff048224 */ /* 0x010fe400078e0013 */
[----:B------:R-:W-:-:S05]  /*112a0*/  @!P0 IMAD.MOV.U32 R5, RZ, RZ, R20 ;  /* 0x000000ffff058224 */ /* 0x000fca00078e0014 */
[----:B------:R-:W3:Y:S04]  /*112b0*/  @!P0 LDG.E.U16 R15, [R4.64] ;  /* 0x00000006040f8981 */ /* 0x000ee8000c1e1500 */
[----:B------:R0:W-:Y:S04]  /*112c0*/  STL [R1+0x1e38], R18 ;  /* 0x001e381201007387 */ /* 0x0001e80000100800 */
[----:B------:R-:W4:Y:S04]  /*112d0*/  LDL R0, [R1+0xcbc] ;  /* 0x000cbc0001007983 */ /* 0x000f280000100800 */
[----:B0-----:R-:W4:Y:S04]  /*112e0*/  LDL R18, [R1+0xcb8] ;  /* 0x000cb80001127983 */ /* 0x001f280000100800 */
[----:B------:R-:W-:Y:S04]  /*112f0*/  STL [R1+0x1e3c], R17 ;  /* 0x001e3c1101007387 */ /* 0x000fe80000100800 */
[----:B------:R-:W4:Y:S04]  /*11300*/  LDL.LU R21, [R1+0x5fc] ;  /* 0x0005fc0001157983 */ /* 0x000f280000300800 */
[----:B------:R-:W-:Y:S04]  /*11310*/  STS.U16 [R27+0x5500], R24 ;  /* 0x005500181b007388 */ /* 0x000fe80000000400 */
[----:B--2---:R0:W-:Y:S04]  /*11320*/  STL [R1+0x1e40], R16 ;  /* 0x001e401001007387 */ /* 0x0041e80000100800 */
[----:B0-----:R-:W2:Y:S04]  /*11330*/  LDL R16, [R1+0xc9c] ;  /* 0x000c9c0001107983 */ /* 0x001ea80000100800 */
[----:B------:R-:W2:Y:S04]  /*11340*/  LDL.LU R24, [R1+0x600] ;  /* 0x0006000001187983 */ /* 0x000ea80000300800 */
[----:B---3--:R0:W-:Y:S04]  /*11350*/  STL [R1+0x1e44], R15 ;  /* 0x001e440f01007387 */ /* 0x0081e80000100800 */
[----:B------:R-:W3:Y:S01]  /*11360*/  LDL R17, [R1+0xc98] ;  /* 0x000c980001117983 */ /* 0x000ee20000100800 */
[----:B------:R-:W-:Y:S01]  /*11370*/  PRMT R14, RZ, 0x7610, R14 ;  /* 0x00007610ff0e7816 */ /* 0x000fe2000000000e */
[----:B----4-:R-:W-:Y:S01]  /*11380*/  @!P0 IMAD.MOV.U32 R4, RZ, RZ, R0 ;  /* 0x000000ffff048224 */ /* 0x010fe200078e0000 */
[----:B------:R-:W-:Y:S01]  /*11390*/  PRMT R13, RZ, 0x7610, R13 ;  /* 0x00007610ff0d7816 */ /* 0x000fe2000000000d */
[----:B------:R-:W4:Y:S01]  /*113a0*/  LDL R0, [R1+0xc7c] ;  /* 0x000c7c0001007983 */ /* 0x000f220000100800 */
[----:B------:R-:W-:-:S03]  /*113b0*/  @!P0 IMAD.MOV.U32 R5, RZ, RZ, R18 ;  /* 0x000000ffff058224 */ /* 0x000fc600078e0012 */
[----:B0-----:R-:W4:Y:S04]  /*113c0*/  LDL R15, [R1+0xc78] ;  /* 0x000c7800010f7983 */ /* 0x001f280000100800 */
[----:B------:R2:W4:Y:S04]  /*113d0*/  @!P0 LDG.E.U16 R14, [R4.64] ;  /* 0x00000006040e8981 */ /* 0x000528000c1e1500 */
[----:B------:R-:W-:Y:S01]  /*113e0*/  STS.U16 [R27+0x6400], R25 ;  /* 0x006400191b007388 */ /* 0x000fe20000000400 */
[----:B--2---:R-:W-:Y:S02]  /*113f0*/  @!P0 IMAD.MOV.U32 R4, RZ, RZ, R16 ;  /* 0x000000ffff048224 */ /* 0x004fe400078e0010 */
[----:B---3--:R-:W-:-:S05]  /*11400*/  @!P0 IMAD.MOV.U32 R5, RZ, RZ, R17 ;  /* 0x000000ffff058224 */ /* 0x008fca00078e0011 */
[----:B------:R4:W2:Y:S04]  /*11410*/  @!P0 LDG.E.U16 R13, [R4.64] ;  /* 0x00000006040d8981 */ /* 0x0008a8000c1e1500 */
[----:B------:R-:W-:Y:S04]  /*11420*/  STS.U16 [R27+0x6500], R26 ;  /* 0x0065001a1b007388 */ /* 0x000fe80000000400 */
[----:B------:R0:W-:Y:S04]  /*11430*/  STS.U16 [R27+0x7400], R28 ;  /* 0x0074001c1b007388 */ /* 0x0001e80000000400 */
[----:B0-----:R-:W0:Y:S04]  /*11440*/  S2R R28, SR_TID.X ;  /* 0x00000000001c7919 */ /* 0x001e280000002100 */
[----:B------:R1:W-:Y:S01]  /*11450*/  STS.U16 [R27+0x7500], R2 ;  /* 0x007500021b007388 */ /* 0x0003e20000000400 */
[----:B------:R-:W-:Y:S01]  /*11460*/  PRMT R12, RZ, 0x7610, R12 ;  /* 0x00007610ff0c7816 */ /* 0x000fe2000000000c */
[----:B----4-:R-:W-:-:S02]  /*11470*/  @!P0 IMAD.MOV.U32 R4, RZ, RZ, R0 ;  /* 0x000000ffff048224 */ /* 0x010fc400078e0000 */
[----:B------:R-:W-:-:S05]  /*11480*/  @!P0 IMAD.MOV.U32 R5, RZ, RZ, R15 ;  /* 0x000000ffff058224 */ /* 0x000fca00078e000f */
[----:B------:R-:W3:Y:S01]  /*11490*/  @!P0 LDG.E.U16 R12, [R4.64] ;  /* 0x00000006040c8981 */ /* 0x000ee2000c1e1500 */
[----:B0-----:R-:W-:-:S03]  /*114a0*/  LOP3.LUT R23, R28, 0x7f, RZ, 0xc0, !PT ;  /* 0x0000007f1c177812 */ /* 0x001fc600078ec0ff */
[----:B------:R-:W4:Y:S04]  /*114b0*/  LDL.LU R28, [R1+0x5d8] ;  /* 0x0005d800011c7983 */ /* 0x000f280000300800 */
[----:B------:R0:W-:Y:S04]  /*114c0*/  STL [R1+0x1e48], R14 ;  /* 0x001e480e01007387 */ /* 0x0001e80000100800 */
[----:B-1----:R-:W4:Y:S04]  /*114d0*/  LDL R2, [R1+0xc5c] ;  /* 0x000c5c0001027983 */ /* 0x002f280000100800 */
[----:B0-----:R-:W4:Y:S04]  /*114e0*/  LDL R14, [R1+0xc58] ;  /* 0x000c5800010e7983 */ /* 0x001f280000100800 */
[----:B------:R-:W4:Y:S04]  /*114f0*/  LDL.LU R25, [R1+0x5dc] ;  /* 0x0005dc0001197983 */ /* 0x000f280000300800 */
[----:B------:R-:W4:Y:S04]  /*11500*/  LDL.LU R26, [R1+0x404] ;  /* 0x00040400011a7983 */ /* 0x000f280000300800 */
[----:B------:R-:W4:Y:S04]  /*11510*/  LDL.LU R27, [R1+0x408] ;  /* 0x00040800011b7983 */ /* 0x000f280000300800 */
[----:B--2---:R0:W-:Y:S04]  /*11520*/  STL [R1+0x1e4c], R13 ;  /* 0x001e4c0d01007387 */ /* 0x0041e80000100800 */
[----:B------:R-:W2:Y:S04]  /*11530*/  LDL R18, [R1+0xc38] ;  /* 0x000c380001127983 */ /* 0x000ea80000100800 */
[----:B------:R-:W2:Y:S01]  /*11540*/  LDL R17, [R1+0xc3c] ;  /* 0x000c3c0001117983 */ /* 0x000ea20000100800 */
[----:B------:R-:W-:-:S02]  /*11550*/  PRMT R11, RZ, 0x7610, R11 ;  /* 0x00007610ff0b7816 */ /* 0x000fc4000000000b */
[----:B------:R-:W-:Y:S01]  /*11560*/  PRMT R10, RZ, 0x7610, R10 ;  /* 0x00007610ff0a7816 */ /* 0x000fe2000000000a */
[----:B------:R-:W2:Y:S04]  /*11570*/  LDL R16, [R1+0xc18] ;  /* 0x000c180001107983 */ /* 0x000ea80000100800 */
[----:B------:R-:W2:Y:S04]  /*11580*/  LDL R15, [R1+0xc1c] ;  /* 0x000c1c00010f7983 */ /* 0x000ea80000100800 */
[----:B------:R-:W2:Y:S04]  /*11590*/  LDL.LU R0, [R1+0x3a0] ;  /* 0x0003a00001007983 */ /* 0x000ea80000300800 */
[----:B---3--:R1:W-:Y:S04]  /*115a0*/  STL [R1+0x1e50], R12 ;  /* 0x001e500c01007387 */ /* 0x0083e80000100800 */
[----:B0-----:R-:W3:Y:S01]  /*115b0*/  LDL R13, [R1+0xbfc] ;  /* 0x000bfc00010d7983 */ /* 0x001ee20000100800 */
[----:B------:R-:W-:-:S02]  /*115c0*/  IMAD.SHL.U32 R22, R23, 0x2, RZ ;  /* 0x0000000217167824 */ /* 0x000fc400078e00ff */
[----:B----4-:R-:W-:Y:S01]  /*115d0*/  @!P0 IMAD.MOV.U32 R4, RZ, RZ, R2 ;  /* 0x000000ffff048224 */ /* 0x010fe200078e0002 */
[----:B------:R-:W-:Y:S01]  /*115e0*/  PRMT R9, RZ, 0x7610, R9 ;  /* 0x00007610ff097816 */ /* 0x000fe20000000009 */
[----:B------:R-:W4:Y:S01]  /*115f0*/  LDL R2, [R1+0xbdc] ;  /* 0x000bdc0001027983 */ /* 0x000f220000100800 */
[----:B------:R-:W-:-:S03]  /*11600*/  @!P0 IMAD.MOV.U32 R5, RZ, RZ, R14 ;  /* 0x000000ffff058224 */ /* 0x000fc600078e000e */
[----:B-1----:R-:W4:Y:S04]  /*11610*/  LDL R12, [R1+0xbd8] ;  /* 0x000bd800010c7983 */ /* 0x002f280000100800 */
[----:B------:R2:W4:Y:S04]  /*11620*/  @!P0 LDG.E.U16 R11, [R4.64] ;  /* 0x00000006040b8981 */ /* 0x000528000c1e1500 */
[----:B------:R-:W4:Y:S01]  /*11630*/  LDL R14, [R1+0xbf8] ;  /* 0x000bf800010e7983 */ /* 0x000f220000100800 */
[----:B--2---:R-:W-:Y:S02]  /*11640*/  @!P0 IMAD.MOV.U32 R5, RZ, RZ, R18 ;  /* 0x000000ffff058224 */ /* 0x004fe400078e0012 */
[----:B------:R-:W-:-:S05]  /*11650*/  @!P0 IMAD.MOV.U32 R4, RZ, RZ, R17 ;  /* 0x000000ffff048224 */ /* 0x000fca00078e0011 */
[----:B------:R0:W2:Y:S01]  /*11660*/  @!P0 LDG.E.U16 R10, [R4.64] ;  /* 0x00000006040a8981 */ /* 0x0000a2000c1e1500 */
[----:B------:R-:W-:-:S05]  /*11670*/  LOP3.LUT R22, R22, 0x30, RZ, 0x3c, !PT ;  /* 0x0000003016167812 */ /* 0x000fca00078e3cff */
[----:B------:R-:W-:Y:S01]  /*11680*/  STS.U16 [R22+0x600], R21 ;  /* 0x0006001516007388 */ /* 0x000fe20000000400 */
[----:B0-----:R-:W-:Y:S02]  /*11690*/  @!P0 IMAD.MOV.U32 R4, RZ, RZ, R15 ;  /* 0x000000ffff048224 */ /* 0x001fe400078e000f */
[----:B------:R-:W-:Y:S01]  /*116a0*/  @!P0 IMAD.MOV.U32 R5, RZ, RZ, R16 ;  /* 0x000000ffff058224 */ /* 0x000fe200078e0010 */
[----:B------:R-:W-:Y:S01]  /*116b0*/  STS.U16 [R22+0x700], R24 ;  /* 0x0007001816007388 */ /* 0x000fe20000000400 */
[----:B------:R-:W-:-:S03]  /*116c0*/  PRMT R8, RZ, 0x7610, R8 ;  /* 0x00007610ff087816 */ /* 0x000fc60000000008 */
[----:B------:R0:W-:Y:S04]  /*116d0*/  STS.U16 [R22+0x1600], R28 ;  /* 0x0016001c16007388 */ /* 0x0001e80000000400 */
[----:B------:R3:W2:Y:S02]  /*116e0*/  @!P0 LDG.E.U16 R9, [R4.64] ;  /* 0x0000000604098981 */ /* 0x0006a4000c1e1500 */
[----:B---3--:R-:W-:Y:S02]  /*116f0*/  @!P0 IMAD.MOV.U32 R4, RZ, RZ, R13 ;  /* 0x000000ffff048224 */ /* 0x008fe400078e000d */
[----:B----4-:R-:W-:Y:S04]  /*11700*/  STL [R1+0x1e54], R11 ;  /* 0x001e540b01007387 */ /* 0x010fe80000100800 */
[----:B0-----:R-:W3:Y:S01]  /*11710*/  LDL.LU R28, [R1+0x3a4] ;  /* 0x0003a400011c7983 */ /* 0x001ee20000300800 */
[----:B------:R-:W-:-:S03]  /*11720*/  @!P0 IMAD.MOV.U32 R5, RZ, RZ, R14 ;  /* 0x000000ffff058224 */ /* 0x000fc600078e000e */
[----:B------:R-:W4:Y:S04]  /*11730*/  LDL.LU R29, [R1+0xbb8] ;  /* 0x000bb800011d7983 */ /* 0x000f280000300800 */
[----:B------:R0:W3:Y:S02]  /*11740*/  @!P0 LDG.E.U16 R8, [R4.64] ;  /* 0x0000000604088981 */ /* 0x0000e4000c1e1500 */
[----:B0-----:R-:W-:Y:S02]  /*11750*/  @!P0 IMAD.MOV.U32 R4, RZ, RZ, R2 ;  /* 0x000000ffff048224 */ /* 0x001fe400078e0002 */
[----:B--2---:R0:W-:Y:S04]  /*11760*/  STL [R1+0x1e60], R10 ;  /* 0x001e600a01007387 */ /* 0x0041e80000100800 */
[----:B------:R-:W2:Y:S04]  /*11770*/  LDL R13, [R1+0xbbc] ;  /* 0x000bbc00010d7983 */ /* 0x000ea80000100800 */
[----:B------:R-:W2:Y:S04]  /*11780*/  LDL R18, [R1+0xb98] ;  /* 0x000b980001127983 */ /* 0x000ea80000100800 */
[----:B------:R-:W2:Y:S01]  /*11790*/  LDL R2, [R1+0xb9c] ;  /* 0x000b9c0001027983 */ /* 0x000ea20000100800 */
[----:B------:R-:W-:Y:S01]  /*117a0*/  PRMT R7, RZ, 0x7610, R7 ;  /* 0x00007610ff077816 */ /* 0x000fe20000000007 */
[----:B------:R-:W-:-:S02]  /*117b0*/  @!P0 IMAD.MOV.U32 R5, RZ, RZ, R12 ;  /* 0x000000ffff058224 */ /* 0x000fc400078e000c */
[----:B0-----:R-:W2:Y:S04]  /*117c0*/  LDL.LU R10, [R1+0x278] ;  /* 0x00027800010a7983 */ /* 0x001ea80000300800 */
[----:B------:R-:W2:Y:S04]  /*117d0*/  LDL.LU R11, [R1+0x274] ;  /* 0x00027400010b7983 */ /* 0x000ea80000300800 */
[----:B------:R0:W-:Y:S04]  /*117e0*/  STS.U16 [R22+0x1700], R25 ;  /* 0x0017001916007388 */ /* 0x0001e80000000400 */
[----:B------:R-:W2:Y:S04]  /*117f0*/  LDL.LU R12, [R1+0x248] ;  /* 0x00024800010c7983 */ /* 0x000ea80000300800 */
[----:B------:R1:W-:Y:S04]  /*11800*/  STS.U16 [R22+0x2600], R26 ;  /* 0x0026001a16007388 */ /* 0x0003e80000000400 */
[----:B------:R-:W2:Y:S01]  /*11810*/  LDL.LU R24, [R1+0x244] ;  /* 0x0002440001187983 */ /* 0x000ea20000300800 */
[----:B------:R-:W-:-:S03]  /*11820*/  PRMT R6, RZ, 0x7610, R6 ;  /* 0x00007610ff067816 */ /* 0x000fc60000000006 */
[----:B------:R-:W-:Y:S04]  /*11830*/  STS.U16 [R22+0x2700], R27 ;  /* 0x0027001b16007388 */ /* 0x000fe80000000400 */
[----:B0-----:R-:W2:Y:S04]  /*11840*/  LDL.LU R25, [R1+0xf0] ;  /* 0x0000f00001197983 */ /* 0x001ea80000300800 */
[----:B------:R0:W-:Y:S04]  /*11850*/  STS.U16 [R22+0x3600], R0 ;  /* 0x0036000016007388 */ /* 0x0001e80000000400 */
[----:B-1----:R-:W2:Y:S04]  /*11860*/  LDL.LU R26, [R1+0xec] ;  /* 0x0000ec00011a7983 */ /* 0x002ea80000300800 */
[----:B------:R1:W2:Y:S04]  /*11870*/  @!P0 LDG.E.U16 R7, [R4.64] ;  /* 0x0000000604078981 */ /* 0x0002a8000c1e1500 */
[----:B0-----:R-:W2:Y:S04]  /*11880*/  LDL.LU R0, [R1+0x620] ;  /* 0x0006200001007983 */ /* 0x001ea80000300800 */
[----:B----4-:R0:W-:Y:S01]  /*11890*/  STL [R1+0xd94], R29 ;  /* 0x000d941d01007387 */ /* 0x0101e20000100800 */
[----:B-1----:R-:W-:Y:S01]  /*118a0*/  @!P0 IMAD.MOV.U32 R5, RZ, RZ, R29 ;  /* 0x000000ffff058224 */ /* 0x002fe200078e001d */
[----:B------:R-:W-:-:S02]  /*118b0*/  PRMT R3, RZ, 0x7610, R3 ;  /* 0x00007610ff037816 */ /* 0x000fc40000000003 */
[----:B0-----:R-:W4:Y:S04]  /*118c0*/  LDL.LU R29, [R1+0x354] ;  /* 0x00035400011d7983 */ /* 0x001f280000300800 */
[----:B---3--:R0:W-:Y:S01]  /*118d0*/  STS.U16 [R22+0x3700], R28 ;  /* 0x0037001c16007388 */ /* 0x0081e20000000400 */
[----:B--2---:R-:W-:-:S03]  /*118e0*/  @!P0 IMAD.MOV.U32 R4, RZ, RZ, R13 ;  /* 0x000000ffff048224 */ /* 0x004fc600078e000d */
[----:B------:R-:W2:Y:S01]  /*118f0*/  LDL.LU R13, [R1+0x61c] ;  /* 0x00061c00010d7983 */ /* 0x000ea20000300800 */
[----:B------:R-:W3:Y:S02]  /*11900*/  LDL.LU R14, [R1+0x5f8] ;  /* 0x0005f800010e7983 */ /* 0x000ee40000300800 */
[----:B------:R-:W2:Y:S02]  /*11910*/  LDL.LU R15, [R1+0x5f4] ;  /* 0x0005f400010f7983 */ /* 0x000ea40000300800 */
[----:B------:R-:W2:Y:S01]  /*11920*/  LDL.LU R16, [R1+0x418] ;  /* 0x0004180001107983 */ /* 0x000ea20000300800 */
[----:B------:R1:W2:Y:S04]  /*11930*/  @!P0 LDG.E.U16 R6, [R4.64] ;  /* 0x0000000604068981 */ /* 0x0002a8000c1e1500 */
[----:B------:R-:W2:Y:S01]  /*11940*/  LDL.LU R17, [R1+0x414] ;  /* 0x0004140001117983 */ /* 0x000ea20000300800 */
[----:B------:R-:W2:Y:S02]  /*11950*/  LDL.LU R21, [R1+0x3a8] ;  /* 0x0003a80001157983 */ /* 0x000ea40000300800 */
[----:B-1----:R-:W-:-:S02]  /*11960*/  @!P0 IMAD.MOV.U32 R5, RZ, RZ, R18 ;  /* 0x000000ffff058224 */ /* 0x002fc400078e0012 */
[----:B------:R-:W-:Y:S01]  /*11970*/  @!P0 IMAD.MOV.U32 R4, RZ, RZ, R2 ;  /* 0x000000ffff048224 */ /* 0x000fe200078e0002 */
[----:B------:R-:W2:Y:S01]  /*11980*/  LDL.LU R18, [R1+0x39c] ;  /* 0x00039c0001127983 */ /* 0x000ea20000300800 */
[----:B------:R-:W2:Y:S02]  /*11990*/  LDL.LU R19, [R1+0x350] ;  /* 0x0003500001137983 */ /* 0x000ea40000300800 */
[----:B------:R-:W2:Y:S02]  /*119a0*/  LDL.LU R20, [R1+0x34c] ;  /* 0x00034c0001147983 */ /* 0x000ea40000300800 */
[----:B------:R-:W2:Y:S01]  /*119b0*/  LDL.LU R2, [R1+0x270] ;  /* 0x0002700001027983 */ /* 0x000ea20000300800 */
[----:B------:R-:W2:Y:S01]  /*119c0*/  LDL.LU R27, [R1+0x26c] ;  /* 0x00026c00011b7983 */ /* 0x000ea20000300800 */
[----:B0-----:R-:W2:Y:S03]  /*119d0*/  LDL.LU R28, [R1+0x238] ;  /* 0x00023800011c7983 */ /* 0x001ea60000300800 */
[----:B------:R0:W2:Y:S04]  /*119e0*/  @!P0 LDG.E.U16 R3, [R4.64] ;  /* 0x0000000604038981 */ /* 0x0000a8000c1e1500 */
[----:B0-----:R-:W2:Y:S04]  /*119f0*/  LDL.LU R5, [R1+0x358] ;  /* 0x0003580001057983 */ /* 0x001ea80000300800 */
[----:B--2---:R-:W-:Y:S01]  /*11a00*/  STS.U16 [R22+0x4600], R5 ;  /* 0x0046000516007388 */ /* 0x004fe20000000400 */
[----:B----4-:R-:W-:Y:S02]  /*11a10*/  STS.U16 [R22+0x4700], R29 ;  /* 0x0047001d16007388 */ /* 0x010fe40000000400 */
[----:B------:R-:W-:Y:S02]  /*11a20*/  STS.U16 [R22+0x5600], R10 ;  /* 0x0056000a16007388 */ /* 0x000fe40000000400 */
[----:B------:R-:W-:Y:S01]  /*11a30*/  STS.U16 [R22+0x5700], R11 ;  /* 0x0057000b16007388 */ /* 0x000fe20000000400 */
[----:B------:R0:W-:Y:S01]  /*11a40*/  STS.U16 [R22+0x6600], R12 ;  /* 0x0066000c16007388 */ /* 0x0001e20000000400 */
[----:B------:R-:W-:Y:S02]  /*11a50*/  STS.U16 [R22+0x6700], R24 ;  /* 0x0067001816007388 */ /* 0x000fe40000000400 */
[----:B------:R-:W-:Y:S02]  /*11a60*/  STS.U16 [R22+0x7600], R25 ;  /* 0x0076001916007388 */ /* 0x000fe40000000400 */
[----:B------:R1:W-:Y:S02]  /*11a70*/  STS.U16 [R22+0x7700], R26 ;  /* 0x0077001a16007388 */ /* 0x0003e40000000400 */
[----:B0-----:R-:W-:Y:S01]  /*11a80*/  IMAD.SHL.U32 R12, R23, 0x2, RZ ;  /* 0x00000002170c7824 */ /* 0x001fe200078e00ff */
[----:B-1----:R-:W2:Y:S01]  /*11a90*/  LDL.LU R22, [R1+0x234] ;  /* 0x0002340001167983 */ /* 0x002ea20000300800 */
[----:B------:R-:W4:Y:S03]  /*11aa0*/  LDL.LU R23, [R1+0xe8] ;  /* 0x0000e80001177983 */ /* 0x000f260000300800 */
[----:B------:R-:W-:Y:S01]  /*11ab0*/  LOP3.LUT R12, R12, 0x40, RZ, 0x3c, !PT ;  /* 0x000000400c0c7812 */ /* 0x000fe200078e3cff */
[----:B------:R-:W4:Y:S01]  /*11ac0*/  LDL.LU R24, [R1+0xe4] ;  /* 0x0000e40001187983 */ /* 0x000f220000300800 */
[----:B------:R-:W4:Y:S04]  /*11ad0*/  LDL.LU R25, [R1+0x618] ;  /* 0x0006180001197983 */ /* 0x000f280000300800 */
[----:B------:R0:W-:Y:S01]  /*11ae0*/  STS.U16 [R12+0x800], R0 ;  /* 0x000800000c007388 */ /* 0x0001e20000000400 */
[----:B------:R-:W-:Y:S02]  /*11af0*/  STS.U16 [R12+0x900], R13 ;  /* 0x0009000d0c007388 */ /* 0x000fe40000000400 */
[----:B---3--:R-:W-:Y:S02]  /*11b00*/  STS.U16 [R12+0x1800], R14 ;  /* 0x0018000e0c007388 */ /* 0x008fe40000000400 */
[----:B------:R-:W-:Y:S01]  /*11b10*/  STS.U16 [R12+0x1900], R15 ;  /* 0x0019000f0c007388 */ /* 0x000fe20000000400 */
[----:B------:R-:W-:Y:S01]  /*11b20*/  STS.U16 [R12+0x2800], R16 ;  /* 0x002800100c007388 */ /* 0x000fe20000000400 */
[----:B------:R-:W-:Y:S02]  /*11b30*/  STS.U16 [R12+0x2900], R17 ;  /* 0x002900110c007388 */ /* 0x000fe40000000400 */
[----:B------:R-:W-:Y:S02]  /*11b40*/  STS.U16 [R12+0x3800], R21 ;  /* 0x003800150c007388 */ /* 0x000fe40000000400 */
[----:B------:R-:W-:Y:S01]  /*11b50*/  STS.U16 [R12+0x3900], R18 ;  /* 0x003900120c007388 */ /* 0x000fe20000000400 */
[----:B------:R-:W3:Y:S04]  /*11b60*/  LDL.LU R26, [R1+0x614] ;  /* 0x00061400011a7983 */ /* 0x000ee80000300800 */
[----:B------:R-:W-:Y:S01]  /*11b70*/  STS.U16 [R12+0x4800], R19 ;  /* 0x004800130c007388 */ /* 0x000fe20000000400 */
[----:B0-----:R-:W3:Y:S02]  /*11b80*/  LDL.LU R0, [R1+0x5f0] ;  /* 0x0005f00001007983 */ /* 0x001ee40000300800 */
[----:B------:R-:W-:Y:S02]  /*11b90*/  STS.U16 [R12+0x4900], R20 ;  /* 0x004900140c007388 */ /* 0x000fe40000000400 */
[----:B------:R0:W-:Y:S02]  /*11ba0*/  STS.U16 [R12+0x5800], R2 ;  /* 0x005800020c007388 */ /* 0x0001e40000000400 */
[----:B0-----:R-:W3:Y:S04]  /*11bb0*/  LDL.LU R2, [R1+0x5ec] ;  /* 0x0005ec0001027983 */ /* 0x001ee80000300800 */
[----:B------:R-:W0:Y:S01]  /*11bc0*/  S2R R21, SR_TID.X ;  /* 0x0000000000157919 */ /* 0x000e220000002100 */
[----:B------:R-:W3:Y:S02]  /*11bd0*/  LDL.LU R10, [R1+0x410] ;  /* 0x00041000010a7983 */ /* 0x000ee40000300800 */
[----:B------:R-:W3:Y:S02]  /*11be0*/  LDL.LU R4, [R1+0x40c] ;  /* 0x00040c0001047983 */ /* 0x000ee40000300800 */
[----:B------:R-:W3:Y:S01]  /*11bf0*/  LDL.LU R29, [R1+0x398] ;  /* 0x00039800011d7983 */ /* 0x000ee20000300800 */
[----:B------:R-:W3:Y:S01]  /*11c00*/  LDL.LU R11, [R1+0x394] ;  /* 0x00039400010b7983 */ /* 0x000ee20000300800 */
[----:B------:R-:W3:Y:S02]  /*11c10*/  LDL.LU R18, [R1+0x348] ;  /* 0x0003480001127983 */ /* 0x000ee40000300800 */
[----:B------:R-:W3:Y:S01]  /*11c20*/  LDL.LU R19, [R1+0x344] ;  /* 0x0003440001137983 */ /* 0x000ee20000300800 */
[----:B------:R1:W-:Y:S01]  /*11c30*/  STS.U16 [R12+0x5900], R27 ;  /* 0x0059001b0c007388 */ /* 0x0003e20000000400 */
[----:B------:R0:W-:Y:S02]  /*11c40*/  STS.U16 [R12+0x6800], R28 ;  /* 0x0068001c0c007388 */ /* 0x0001e40000000400 */
[----:B0-----:R-:W-:-:S02]  /*11c50*/  LOP3.LUT R20, R21, 0x7f, RZ, 0xc0, !PT ;  /* 0x0000007f15147812 */ /* 0x001fc400078ec0ff */
[----:B------:R-:W3:Y:S01]  /*11c60*/  LDL.LU R21, [R1+0x268] ;  /* 0x0002680001157983 */ /* 0x000ee20000300800 */
[----:B-1----:R-:W3:Y:S02]  /*11c70*/  LDL.LU R27, [R1+0x25c] ;  /* 0x00025c00011b7983 */ /* 0x002ee40000300800 */
[----:B------:R-:W3:Y:S02]  /*11c80*/  LDL.LU R28, [R1+0x230] ;  /* 0x00023000011c7983 */ /* 0x000ee40000300800 */
[----:B------:R-:W-:-:S05]  /*11c90*/  IMAD.SHL.U32 R5, R20, 0x2, RZ ;  /* 0x0000000214057824 */ /* 0x000fca00078e00ff */
[----:B------:R-:W-:Y:S01]  /*11ca0*/  LOP3.LUT R5, R5, 0x50, RZ, 0x3c, !PT ;  /* 0x0000005005057812 */ /* 0x000fe200078e3cff */
[----:B--2---:R-:W-:Y:S01]  /*11cb0*/  STS.U16 [R12+0x6900], R22 ;  /* 0x006900160c007388 */ /* 0x004fe20000000400 */
[----:B----4-:R-:W-:Y:S03]  /*11cc0*/  STS.U16 [R12+0x7800], R23 ;  /* 0x007800170c007388 */ /* 0x010fe60000000400 */
[----:B------:R0:W-:Y:S04]  /*11cd0*/  STS.U16 [R12+0x7900], R24 ;  /* 0x007900180c007388 */ /* 0x0001e80000000400 */
[----:B------:R1:W-:Y:S04]  /*11ce0*/  STS.U16 [R5+0xa00], R25 ;  /* 0x000a001905007388 */ /* 0x0003e80000000400 */
[----:B0-----:R-:W2:Y:S01]  /*11cf0*/  LDL.LU R12, [R1+0x10c] ;  /* 0x00010c00010c7983 */ /* 0x001ea20000300800 */
[----:B------:R-:W4:Y:S02]  /*11d00*/  LDL.LU R13, [R1+0xe0] ;  /* 0x0000e000010d7983 */ /* 0x000f240000300800 */
[----:B------:R-:W4:Y:S02]  /*11d10*/  LDL.LU R14, [R1+0xdc] ;  /* 0x0000dc00010e7983 */ /* 0x000f240000300800 */
[----:B------:R-:W4:Y:S01]  /*11d20*/  LDL.LU R15, [R1+0x610] ;  /* 0x00061000010f7983 */ /* 0x000f220000300800 */
[----:B------:R-:W4:Y:S01]  /*11d30*/  LDL.LU R16, [R1+0x60c] ;  /* 0x00060c0001107983 */ /* 0x000f220000300800 */
[----:B------:R-:W4:Y:S02]  /*11d40*/  LDL.LU R17, [R1+0x5e8] ;  /* 0x0005e80001117983 */ /* 0x000f240000300800 */
[----:B------:R-:W4:Y:S02]  /*11d50*/  LDL.LU R22, [R1+0x5e4] ;  /* 0x0005e40001167983 */ /* 0x000f240000300800 */
[----:B------:R-:W4:Y:S01]  /*11d60*/  LDL.LU R23, [R1+0x400] ;  /* 0x0004000001177983 */ /* 0x000f220000300800 */
[----:B---3--:R-:W-:Y:S04]  /*11d70*/  STS.U16 [R5+0xb00], R26 ;  /* 0x000b001a05007388 */ /* 0x008fe80000000400 */
[----:B------:R-:W3:Y:S01]  /*11d80*/  LDL.LU R24, [R1+0x3bc] ;  /* 0x0003bc0001187983 */ /* 0x000ee20000300800 */
[----:B------:R0:W-:Y:S02]  /*11d90*/  STS.U16 [R5+0x1a00], R0 ;  /* 0x001a000005007388 */ /* 0x0001e40000000400 */
[----:B-1----:R-:W3:Y:S01]  /*11da0*/  LDL.LU R25, [R1+0x390] ;  /* 0x0003900001197983 */ /* 0x002ee20000300800 */
[----:B------:R1:W-:Y:S04]  /*11db0*/  STS.U16 [R5+0x1b00], R2 ;  /* 0x001b000205007388 */ /* 0x0003e80000000400 */
[----:B0-----:R-:W3:Y:S01]  /*11dc0*/  LDL.LU R0, [R1+0x36c] ;  /* 0x00036c0001007983 */ /* 0x001ee20000300800 */
[----:B------:R-:W3:Y:S03]  /*11dd0*/  LDL.LU R26, [R1+0x340] ;  /* 0x00034000011a7983 */ /* 0x000ee60000300800 */
[----:B-1----:R-:W3:Y:S01]  /*11de0*/  LDL.LU R2, [R1+0x28c] ;  /* 0x00028c0001027983 */ /* 0x002ee20000300800 */
[----:B------:R0:W-:Y:S02]  /*11df0*/  STS.U16 [R5+0x2a00], R10 ;  /* 0x002a000a05007388 */ /* 0x0001e40000000400 */
[----:B------:R-:W-:Y:S02]  /*11e00*/  STS.U16 [R5+0x2b00], R4 ;  /* 0x002b000405007388 */ /* 0x000fe40000000400 */
[----:B------:R-:W-:Y:S01]  /*11e10*/  STS.U16 [R5+0x3a00], R29 ;  /* 0x003a001d05007388 */ /* 0x000fe20000000400 */
[----:B------:R-:W-:Y:S01]  /*11e20*/  STS.U16 [R5+0x3b00], R11 ;  /* 0x003b000b05007388 */ /* 0x000fe20000000400 */
[----:B------:R1:W-:Y:S02]  /*11e30*/  STS.U16 [R5+0x4a00], R18 ;  /* 0x004a001205007388 */ /* 0x0003e40000000400 */
[----:B------:R-:W-:Y:S01]  /*11e40*/  STS.U16 [R5+0x4b00], R19 ;  /* 0x004b001305007388 */ /* 0x000fe20000000400 */
[----:B0-----:R-:W3:Y:S04]  /*11e50*/  LDL.LU R10, [R1+0x1e60] ;  /* 0x001e6000010a7983 */ /* 0x001ee80000300800 */
[----:B-1----:R-:W3:Y:S04]  /*11e60*/  LDL.LU R18, [R1+0x258] ;  /* 0x0002580001127983 */ /* 0x002ee80000300800 */
[----:B------:R-:W-:Y:S01]  /*11e70*/  STS.U16 [R5+0x5a00], R21 ;  /* 0x005a001505007388 */ /* 0x000fe20000000400 */
[----:B------:R0:W-:Y:S02]  /*11e80*/  STS.U16 [R5+0x5b00], R27 ;  /* 0x005b001b05007388 */ /* 0x0001e40000000400 */
[----:B------:R1:W-:Y:S02]  /*11e90*/  STS.U16 [R5+0x6a00], R28 ;  /* 0x006a001c05007388 */ /* 0x0003e40000000400 */
[----:B------:R-:W-:Y:S01]  /*11ea0*/  IMAD.SHL.U32 R4, R20, 0x2, RZ ;  /* 0x0000000214047824 */ /* 0x000fe200078e00ff */
[----:B0-----:R-:W3:Y:S01]  /*11eb0*/  LDL.LU R27, [R1+0x254] ;  /* 0x00025400011b7983 */ /* 0x001ee20000300800 */
[----:B-1----:R-:W3:Y:S02]  /*11ec0*/  LDL.LU R28, [R1+0x108] ;  /* 0x00010800011c7983 */ /* 0x002ee40000300800 */
[----:B------:R-:W3:Y:S02]  /*11ed0*/  LDL.LU R21, [R1+0xd4] ;  /* 0x0000d40001157983 */ /* 0x000ee40000300800 */
[----:B------:R-:W3:Y:S01]  /*11ee0*/  LDL.LU R19, [R1+0x104] ;  /* 0x0001040001137983 */ /* 0x000ee20000300800 */
[----:B------:R-:W3:Y:S01]  /*11ef0*/  LDL.LU R20, [R1+0xd8] ;  /* 0x0000d80001147983 */ /* 0x000ee20000300800 */
[----:B------:R-:W-:-:S03]  /*11f00*/  LOP3.LUT R4, R4, 0x60, RZ, 0x3c, !PT ;  /* 0x0000006004047812 */ /* 0x000fc600078e3cff */
[----:B--2---:R-:W-:Y:S01]  /*11f10*/  STS.U16 [R5+0x6b00], R12 ;  /* 0x006b000c05007388 */ /* 0x004fe20000000400 */
[----:B----4-:R-:W-:Y:S03]  /*11f20*/  STS.U16 [R5+0x7a00], R13 ;  /* 0x007a000d05007388 */ /* 0x010fe60000000400 */
[----:B------:R-:W-:Y:S01]  /*11f30*/  STS.U16 [R5+0x7b00], R14 ;  /* 0x007b000e05007388 */ /* 0x000fe20000000400 */
[----:B------:R-:W-:Y:S03]  /*11f40*/  STS.U16 [R4+0xc00], R15 ;  /* 0x000c000f04007388 */ /* 0x000fe60000000400 */
[----:B------:R-:W-:Y:S01]  /*11f50*/  STS.U16 [R4+0xd00], R16 ;  /* 0x000d001004007388 */ /* 0x000fe20000000400 */
[----:B------:R-:W-:Y:S02]  /*11f60*/  STS.U16 [R4+0x1c00], R17 ;  /* 0x001c001104007388 */ /* 0x000fe40000000400 */
[----:B------:R-:W-:Y:S02]  /*11f70*/  STS.U16 [R4+0x1d00], R22 ;  /* 0x001d001604007388 */ /* 0x000fe40000000400 */
[----:B------:R-:W-:Y:S01]  /*11f80*/  STS.U16 [R4+0x2c00], R23 ;  /* 0x002c001704007388 */ /* 0x000fe20000000400 */
[----:B---3--:R-:W-:Y:S01]  /*11f90*/  STS.U16 [R4+0x2d00], R24 ;  /* 0x002d001804007388 */ /* 0x008fe20000000400 */
[----:B------:R-:W-:Y:S03]  /*11fa0*/  STS.U16 [R4+0x3c00], R25 ;  /* 0x003c001904007388 */ /* 0x000fe60000000400 */
[----:B------:R0:W-:Y:S01]  /*11fb0*/  STS.U16 [R4+0x3d00], R0 ;  /* 0x003d000004007388 */ /* 0x0001e20000000400 */
[----:B------:R-:W-:Y:S03]  /*11fc0*/  STS.U16 [R4+0x4c00], R26 ;  /* 0x004c001a04007388 */ /* 0x000fe60000000400 */
[----:B------:R1:W-:Y:S04]  /*11fd0*/  STS.U16 [R4+0x4d00], R2 ;  /* 0x004d000204007388 */ /* 0x0003e80000000400 */
[----:B0-----:R-:W2:Y:S04]  /*11fe0*/  LDL.LU R0, [R1+0x608] ;  /* 0x0006080001007983 */ /* 0x001ea80000300800 */
[----:B-1----:R-:W3:Y:S01]  /*11ff0*/  LDL.LU R2, [R1+0x604] ;  /* 0x0006040001027983 */ /* 0x002ee20000300800 */
[----:B------:R-:W4:Y:S02]  /*12000*/  LDL.LU R5, [R1+0x5e0] ;  /* 0x0005e00001057983 */ /* 0x000f240000300800 */
[----:B------:R-:W4:Y:S02]  /*12010*/  LDL.LU R29, [R1+0x5d4] ;  /* 0x0005d400011d7983 */ /* 0x000f240000300800 */
[----:B------:R-:W4:Y:S01]  /*12020*/  LDL.LU R11, [R1+0x3b8] ;  /* 0x0003b800010b7983 */ /* 0x000f220000300800 */
[----:B------:R-:W4:Y:S04]  /*12030*/  LDL.LU R22, [R1+0x3b4] ;  /* 0x0003b40001167983 */ /* 0x000f280000300800 */
[----:B------:R-:W-:Y:S01]  /*12040*/  STS.U16 [R4+0x5c00], R18 ;  /* 0x005c001204007388 */ /* 0x000fe20000000400 */
[----:B------:R-:W4:Y:S02]  /*12050*/  LDL.LU R23, [R1+0x368] ;  /* 0x0003680001177983 */ /* 0x000f240000300800 */
[----:B------:R-:W4:Y:S02]  /*12060*/  LDL.LU R24, [R1+0x364] ;  /* 0x0003640001187983 */ /* 0x000f240000300800 */
[----:B------:R-:W4:Y:S01]  /*12070*/  LDL.LU R25, [R1+0x288] ;  /* 0x0002880001197983 */ /* 0x000f220000300800 */
[----:B------:R-:W4:Y:S04]  /*12080*/  LDL.LU R26, [R1+0x27c] ;  /* 0x00027c00011a7983 */ /* 0x000f280000300800 */
[----:B------:R0:W-:Y:S01]  /*12090*/  STS.U16 [R4+0x5d00], R27 ;  /* 0x005d001b04007388 */ /* 0x0001e20000000400 */
[----:B------:R1:W-:Y:S02]  /*120a0*/  STS.U16 [R4+0x6c00], R28 ;  /* 0x006c001c04007388 */ /* 0x0003e40000000400 */
[----:B------:R-:W-:Y:S01]  /*120b0*/  STS.U16 [R4+0x6d00], R19 ;  /* 0x006d001304007388 */ /* 0x000fe20000000400 */
[----:B------:R-:W-:Y:S01]  /*120c0*/  STS.U16 [R4+0x7c00], R20 ;  /* 0x007c001404007388 */ /* 0x000fe20000000400 */
[----:B------:R1:W-:Y:S03]  /*120d0*/  STS.U16 [R4+0x7d00], R21 ;  /* 0x007d001504007388 */ /* 0x0003e60000000400 */
[----:B0-----:R-:W4:Y:S01]  /*120e0*/  LDL.LU R27, [R1+0x24c] ;  /* 0x00024c00011b7983 */ /* 0x001f220000300800 */
[----:B-1----:R-:W4:Y:S02]  /*120f0*/  LDL.LU R28, [R1+0x100] ;  /* 0x00010000011c7983 */ /* 0x002f240000300800 */
[----:B------:R-:W4:Y:S02]  /*12100*/  LDL.LU R12, [R1+0xfc] ;  /* 0x0000fc00010c7983 */ /* 0x000f240000300800 */
[----:B------:R-:W4:Y:S01]  /*12110*/  LDL.LU R13, [R1+0xd0] ;  /* 0x0000d000010d7983 */ /* 0x000f220000300800 */
[----:B------:R-:W4:Y:S04]  /*12120*/  LDL.LU R14, [R1+0xcc] ;  /* 0x0000cc00010e7983 */ /* 0x000f280000300800 */
[----:B------:R-:W0:Y:S01]  /*12130*/  S2R R21, SR_TID.X ;  /* 0x0000000000157919 */ /* 0x000e220000002100 */
[----:B------:R-:W4:Y:S02]  /*12140*/  LDL.LU R15, [R1+0xc4] ;  /* 0x0000c400010f7983 */ /* 0x000f240000300800 */
[----:B------:R-:W4:Y:S02]  /*12150*/  LDL.LU R16, [R1+0xbc] ;  /* 0x0000bc0001107983 */ /* 0x000f240000300800 */
[----:B------:R-:W4:Y:S01]  /*12160*/  LDL.LU R17, [R1+0xb4] ;  /* 0x0000b40001117983 */ /* 0x000f220000300800 */
[----:B------:R-:W4:Y:S01]  /*12170*/  LDL.LU R18, [R1+0xb0] ;  /* 0x0000b00001127983 */ /* 0x000f220000300800 */
[----:B------:R-:W4:Y:S02]  /*12180*/  LDL.LU R19, [R1+0xac] ;  /* 0x0000ac0001137983 */ /* 0x000f240000300800 */
[----:B------:R-:W4:Y:S01]  /*12190*/  LDL.LU R20, [R1+0xa8] ;  /* 0x0000a80001147983 */ /* 0x000f220000300800 */
[----:B0-----:R-:W-:-:S05]  /*121a0*/  LOP3.LUT R21, R21, 0x7f, RZ, 0xc0, !PT ;  /* 0x0000007f15157812 */ /* 0x001fca00078ec0ff */
[----:B------:R-:W-:Y:S02]  /*121b0*/  IMAD.SHL.U32 R4, R21, 0x2, RZ ;  /* 0x0000000215047824 */ /* 0x000fe400078e00ff */
[----:B------:R-:W4:Y:S03]  /*121c0*/  LDL.LU R21, [R1+0xa4] ;  /* 0x0000a40001157983 */ /* 0x000f260000300800 */
[----:B------:R-:W-:-:S05]  /*121d0*/  LOP3.LUT R4, R4, 0x70, RZ, 0x3c, !PT ;  /* 0x0000007004047812 */ /* 0x000fca00078e3cff */
[----:B--2---:R0:W-:Y:S04]  /*121e0*/  STS.U16 [R4+0xe00], R0 ;  /* 0x000e000004007388 */ /* 0x0041e80000000400 */
[----:B---3--:R1:W-:Y:S04]  /*121f0*/  STS.U16 [R4+0xf00], R2 ;  /* 0x000f000204007388 */ /* 0x0083e80000000400 */
[----:B0-----:R-:W2:Y:S04]  /*12200*/  LDL.LU R0, [R1+0xa0] ;  /* 0x0000a00001007983 */ /* 0x001ea80000300800 */
[----:B-1----:R-:W3:Y:S01]  /*12210*/  LDL.LU R2, [R1+0x1e5c] ;  /* 0x001e5c0001027983 */ /* 0x002ee20000300800 */
[----:B----4-:R-:W-:Y:S03]  /*12220*/  STS.U16 [R4+0x1e00], R5 ;  /* 0x001e000504007388 */ /* 0x010fe60000000400 */
[----:B------:R-:W-:Y:S01]  /*12230*/  STS.U16 [R4+0x1f00], R29 ;  /* 0x001f001d04007388 */ /* 0x000fe20000000400 */
[----:B------:R-:W-:Y:S03]  /*12240*/  STS.U16 [R4+0x2e00], R11 ;  /* 0x002e000b04007388 */ /* 0x000fe60000000400 */
[----:B------:R-:W-:Y:S01]  /*12250*/  STS.U16 [R4+0x2f00], R22 ;  /* 0x002f001604007388 */ /* 0x000fe20000000400 */
[----:B------:R-:W-:Y:S02]  /*12260*/  STS.U16 [R4+0x3e00], R23 ;  /* 0x003e001704007388 */ /* 0x000fe40000000400 */
[----:B------:R-:W-:Y:S02]  /*12270*/  STS.U16 [R4+0x3f00], R24 ;  /* 0x003f001804007388 */ /* 0x000fe40000000400 */
[----:B------:R-:W-:Y:S01]  /*12280*/  STS.U16 [R4+0x4e00], R25 ;  /* 0x004e001904007388 */ /* 0x000fe20000000400 */
[----:B------:R-:W-:Y:S04]  /*12290*/  STS.U16 [R4+0x4f00], R26 ;  /* 0x004f001a04007388 */ /* 0x000fe80000000400 */
[----:B---3--:R0:W-:Y:S04]  /*122a0*/  STS.U16 [R4+0x5e00], R2 ;  /* 0x005e000204007388 */ /* 0x0081e80000000400 */
[----:B0-----:R-:W3:Y:S01]  /*122b0*/  LDL.LU R2, [R1+0x1e58] ;  /* 0x001e580001027983 */ /* 0x001ee20000300800 */
[----:B------:R-:W2:Y:S02]  /*122c0*/  LDL.LU R22, [R1+0x9c] ;  /* 0x00009c0001167983 */ /* 0x000ea40000300800 */
[----:B------:R-:W2:Y:S02]  /*122d0*/  LDL.LU R23, [R1+0x98] ;  /* 0x0000980001177983 */ /* 0x000ea40000300800 */
[----:B------:R-:W2:Y:S01]  /*122e0*/  LDL.LU R24, [R1+0x94] ;  /* 0x0000940001187983 */ /* 0x000ea20000300800 */
[----:B------:R-:W2:Y:S04]  /*122f0*/  LDL.LU R25, [R1+0x90] ;  /* 0x0000900001197983 */ /* 0x000ea80000300800 */
[----:B------:R0:W-:Y:S01]  /*12300*/  STS.U16 [R4+0x5f00], R27 ;  /* 0x005f001b04007388 */ /* 0x0001e20000000400 */
[----:B------:R-:W2:Y:S02]  /*12310*/  LDL.LU R26, [R1+0x8c] ;  /* 0x00008c00011a7983 */ /* 0x000ea40000300800 */
[----:B------:R1:W-:Y:S02]  /*12320*/  STS.U16 [R4+0x6e00], R28 ;  /* 0x006e001c04007388 */ /* 0x0003e40000000400 */
[----:B------:R1:W-:Y:S01]  /*12330*/  STS.U16 [R4+0x6f00], R12 ;  /* 0x006f000c04007388 */ /* 0x0003e20000000400 */
[----:B------:R1:W-:Y:S04]  /*12340*/  STS.U16 [R4+0x7e00], R13 ;  /* 0x007e000d04007388 */ /* 0x0003e80000000400 */
[----:B0-----:R-:W2:Y:S01]  /*12350*/  LDL.LU R27, [R1+0x88] ;  /* 0x00008800011b7983 */ /* 0x001ea20000300800 */
[----:B-1----:R-:W2:Y:S03]  /*12360*/  LDL.LU R28, [R1+0x84] ;  /* 0x00008400011c7983 */ /* 0x002ea60000300800 */
[----:B------:R-:W2:Y:S01]  /*12370*/  LDL.LU R11, [R1+0x80] ;  /* 0x00008000010b7983 */ /* 0x000ea20000300800 */
[----:B------:R-:W2:Y:S03]  /*12380*/  LDL.LU R12, [R1+0x7c] ;  /* 0x00007c00010c7983 */ /* 0x000ea60000300800 */
[----:B------:R0:W-:Y:S04]  /*12390*/  STS.U16 [R4+0x7f00], R14 ;  /* 0x007f000e04007388 */ /* 0x0001e80000000400 */
[----:B------:R-:W2:Y:S04]  /*123a0*/  LDL.LU R13, [R1+0x78] ;  /* 0x00007800010d7983 */ /* 0x000ea80000300800 */
[----:B0-----:R-:W2:Y:S04]  /*123b0*/  LDL.LU R14, [R1+0x74] ;  /* 0x00007400010e7983 */ /* 0x001ea80000300800 */
[----:B---3--:R0:W-:Y:S04]  /*123c0*/  STS.U16 [R2+0x8000], R15 ;  /* 0x0080000f02007388 */ /* 0x0081e80000000400 */
[----:B------:R1:W-:Y:S04]  /*123d0*/  STS.U16 [R2+0x8400], R16 ;  /* 0x0084001002007388 */ /* 0x0003e80000000400 */
[----:B------:R3:W-:Y:S04]  /*123e0*/  STS.U16 [R2+0x8800], R17 ;  /* 0x0088001102007388 */ /* 0x0007e80000000400 */
[----:B------:R3:W-:Y:S04]  /*123f0*/  STS.U16 [R2+0x8c00], R18 ;  /* 0x008c001202007388 */ /* 0x0007e80000000400 */
[----:B------:R3:W-:Y:S04]  /*12400*/  STS.U16 [R2+0x9000], R19 ;  /* 0x0090001302007388 */ /* 0x0007e80000000400 */
[----:B--2---:R2:W-:Y:S04]  /*12410*/  STS.U16 [R2+0x9c00], R0 ;  /* 0x009c000002007388 */ /* 0x0045e80000000400 */
[----:B0-----:R-:W4:Y:S01]  /*12420*/  LDL.LU R15, [R1+0x70] ;  /* 0x00007000010f7983 */ /* 0x001f220000300800 */
[----:B-1----:R-:W4:Y:S02]  /*12430*/  LDL.LU R16, [R1+0x4c] ;  /* 0x00004c0001107983 */ /* 0x002f240000300800 */
[----:B---3--:R-:W3:Y:S02]  /*12440*/  LDL.LU R17, [R1+0x48] ;  /* 0x0000480001117983 */ /* 0x008ee40000300800 */
[----:B------:R-:W3:Y:S01]  /*12450*/  LDL.LU R18, [R1+0x44] ;  /* 0x0000440001127983 */ /* 0x000ee20000300800 */
[----:B------:R-:W3:Y:S04]  /*12460*/  LDL.LU R19, [R1+0x40] ;  /* 0x0000400001137983 */ /* 0x000ee80000300800 */
[----:B--2---:R-:W2:Y:S01]  /*12470*/  LDL.LU R0, [R1+0x3c] ;  /* 0x00003c0001007983 */ /* 0x004ea20000300800 */
[----:B------:R-:W2:Y:S02]  /*12480*/  LDL.LU R29, [R1+0x38] ;  /* 0x00003800011d7983 */ /* 0x000ea40000300800 */
[----:B------:R-:W2:Y:S01]  /*12490*/  LDL.LU R4, [R1+0x30] ;  /* 0x0000300001047983 */ /* 0x000ea20000300800 */
[----:B------:R0:W-:Y:S04]  /*124a0*/  STS.U16 [R2+0x9400], R20 ;  /* 0x0094001402007388 */ /* 0x0001e80000000400 */
[----:B------:R-:W2:Y:S04]  /*124b0*/  LDL.LU R5, [R1+0x2c] ;  /* 0x00002c0001057983 */ /* 0x000ea80000300800 */
[----:B------:R1:W-:Y:S04]  /*124c0*/  STS.U16 [R2+0x9800], R21 ;  /* 0x0098001502007388 */ /* 0x0003e80000000400 */
[----:B------:R1:W-:Y:S04]  /*124d0*/  STS.U16 [R2+0xa400], R23 ;  /* 0x00a4001702007388 */ /* 0x0003e80000000400 */
[----:B------:R1:W-:Y:S04]  /*124e0*/  STS.U16 [R2+0xa800], R24 ;  /* 0x00a8001802007388 */ /* 0x0003e80000000400 */
[----:B------:R1:W-:Y:S04]  /*124f0*/  STS.U16 [R2+0xac00], R25 ;  /* 0x00ac001902007388 */ /* 0x0003e80000000400 */
[----:B------:R1:W-:Y:S04]  /*12500*/  STS.U16 [R2+0xa000], R22 ;  /* 0x00a0001602007388 */ /* 0x0003e80000000400 */
[----:B0-----:R-:W2:Y:S01]  /*12510*/  LDL.LU R20, [R1+0x28] ;  /* 0x0000280001147983 */ /* 0x001ea20000300800 */
[----:B-1----:R-:W2:Y:S02]  /*12520*/  LDL.LU R21, [R1+0x24] ;  /* 0x0000240001157983 */ /* 0x002ea40000300800 */
[----:B------:R-:W2:Y:S01]  /*12530*/  LDL.LU R23, [R1+0x20] ;  /* 0x0000200001177983 */ /* 0x000ea20000300800 */
[----:B------:R0:W-:Y:S04]  /*12540*/  STS.U16 [R2+0xb000], R26 ;  /* 0x00b0001a02007388 */ /* 0x0001e80000000400 */
[----:B------:R-:W2:Y:S01]  /*12550*/  LDL.LU R24, [R1+0x1c] ;  /* 0x00001c0001187983 */ /* 0x000ea20000300800 */
[----:B------:R-:W2:Y:S03]  /*12560*/  LDL.LU R25, [R1+0x18] ;  /* 0x0000180001197983 */ /* 0x000ea60000300800 */
[----:B------:R1:W-:Y:S01]  /*12570*/  STS.U16 [R2+0xb400], R27 ;  /* 0x00b4001b02007388 */ /* 0x0003e20000000400 */
[----:B------:R-:W-:-:S03]  /*12580*/  LOP3.LUT R22, R2, 0x20, RZ, 0x3c, !PT ;  /* 0x0000002002167812 */ /* 0x000fc600078e3cff */
[----:B------:R1:W-:Y:S04]  /*12590*/  STS.U16 [R2+0xb800], R28 ;  /* 0x00b8001c02007388 */ /* 0x0003e80000000400 */
[----:B------:R1:W-:Y:S04]  /*125a0*/  STS.U16 [R2+0xbc00], R11 ;  /* 0x00bc000b02007388 */ /* 0x0003e80000000400 */
[----:B0-----:R-:W2:Y:S01]  /*125b0*/  LDL.LU R26, [R1+0x14] ;  /* 0x00001400011a7983 */ /* 0x001ea20000300800 */
[----:B-1----:R-:W2:Y:S02]  /*125c0*/  LDL.LU R27, [R1+0x10] ;  /* 0x00001000011b7983 */ /* 0x002ea40000300800 */
[----:B------:R-:W-:Y:S01]  /*125d0*/  STS.U16 [R22+0x8100], R12 ;  /* 0x0081000c16007388 */ /* 0x000fe20000000400 */
[----:B------:R-:W2:Y:S01]  /*125e0*/  LDL.LU R28, [R1+0xc] ;  /* 0x00000c00011c7983 */ /* 0x000ea20000300800 */
[----:B------:R-:W2:Y:S02]  /*125f0*/  LDL.LU R11, [R1+0x1e54] ;  /* 0x001e5400010b7983 */ /* 0x000ea40000300800 */
[----:B------:R0:W-:Y:S02]  /*12600*/  STL [R1+0xd98], R2 ;  /* 0x000d980201007387 */ /* 0x0001e40000100800 */
[----:B------:R1:W-:Y:S01]  /*12610*/  STS.U16 [R22+0x8500], R13 ;  /* 0x0085000d16007388 */ /* 0x0003e20000000400 */
[----:B------:R1:W-:Y:S04]  /*12620*/  STS.U16 [R22+0x8900], R14 ;  /* 0x0089000e16007388 */ /* 0x0003e80000000400 */
[----:B0-----:R-:W2:Y:S01]  /*12630*/  LDL.LU R2, [R1+0x4] ;  /* 0x0000040001027983 */ /* 0x001ea20000300800 */
[----:B------:R-:W2:Y:S02]  /*12640*/  LDL.LU R12, [R1+0x1e50] ;  /* 0x001e5000010c7983 */ /* 0x000ea40000300800 */
[----:B-1----:R-:W2:Y:S02]  /*12650*/  LDL.LU R13, [R1+0x1e4c] ;  /* 0x001e4c00010d7983 */ /* 0x002ea40000300800 */
[----:B------:R-:W2:Y:S01]  /*12660*/  LDL.LU R14, [R1+0x1e48] ;  /* 0x001e4800010e7983 */ /* 0x000ea20000300800 */
[----:B----4-:R0:W-:Y:S01]  /*12670*/  STS.U16 [R22+0x8d00], R15 ;  /* 0x008d000f16007388 */ /* 0x0101e20000000400 */
[----:B------:R1:W-:Y:S02]  /*12680*/  STS.U16 [R22+0x9100], R16 ;  /* 0x0091001016007388 */ /* 0x0003e40000000400 */
[----:B---3--:R3:W-:Y:S01]  /*12690*/  STS.U16 [R22+0x9500], R17 ;  /* 0x0095001116007388 */ /* 0x0087e20000000400 */
[----:B------:R4:W-:Y:S04]  /*126a0*/  STS.U16 [R22+0x9900], R18 ;  /* 0x0099001216007388 */ /* 0x0009e80000000400 */
[----:B------:R2:W-:Y:S02]  /*126b0*/  STS.U16 [R22+0x9d00], R19 ;  /* 0x009d001316007388 */ /* 0x0005e40000000400 */
[----:B--2---:R4:W-:Y:S02]  /*126c0*/  STS.U16 [R22+0xa100], R0 ;  /* 0x00a1000016007388 */ /* 0x0049e40000000400 */
[----:B0-----:R-:W2:Y:S01]  /*126d0*/  LDL.LU R15, [R1+0x1e44] ;  /* 0x001e4400010f7983 */ /* 0x001ea20000300800 */
[----:B-1----:R-:W2:Y:S02]  /*126e0*/  LDL.LU R16, [R1+0x1e40] ;  /* 0x001e400001107983 */ /* 0x002ea40000300800 */
[----:B---3--:R-:W3:Y:S02]  /*126f0*/  LDL.LU R17, [R1+0x1e3c] ;  /* 0x001e3c0001117983 */ /* 0x008ee40000300800 */
[----:B----4-:R-:W4:Y:S01]  /*12700*/  LDL.LU R18, [R1+0x1e38] ;  /* 0x001e380001127983 */ /* 0x010f220000300800 */
[----:B------:R-:W2:Y:S01]  /*12710*/  LDL.LU R19, [R1+0x1e34] ;  /* 0x001e340001137983 */ /* 0x000ea20000300800 */
[----:B------:R-:W2:Y:S03]  /*12720*/  LDL.LU R0, [R1+0x1e30] ;  /* 0x001e300001007983 */ /* 0x000ea60000300800 */
[----:B------:R0:W-:Y:S04]  /*12730*/  STS.U16 [R22+0xa500], R29 ;  /* 0x00a5001d16007388 */ /* 0x0001e80000000400 */
[----:B0-----:R-:W0:Y:S04]  /*12740*/  S2R R29, SR_TID.X ;  /* 0x00000000001d7919 */ /* 0x001e280000002100 */
[----:B--2---:R1:W-:Y:S04]  /*12750*/  STS.U16 [R22+0xa900], R0 ;  /* 0x00a9000016007388 */ /* 0x0043e80000000400 */
[----:B-1----:R-:W2:Y:S01]  /*12760*/  LDL.LU R0, [R1+0x1e2c] ;  /* 0x001e2c0001007983 */ /* 0x002ea20000300800 */
[----:B------:R-:W-:Y:S02]  /*12770*/  STS.U16 [R22+0xad00], R4 ;  /* 0x00ad000416007388 */ /* 0x000fe40000000400 */
[----:B------:R0:W-:Y:S02]  /*12780*/  STS.U16 [R22+0xb100], R5 ;  /* 0x00b1000516007388 */ /* 0x0001e40000000400 */
[----:B0-----:R-:W-:-:S04]  /*12790*/  SHF.R.S32.HI R5, RZ, 0x6, R29 ;  /* 0x00000006ff057819 */ /* 0x001fc8000001141d */
[----:B------:R-:W-:Y:S01]  /*127a0*/  SGXT R5, R5, 0x1 ;  /* 0x000000010505781a */ /* 0x000fe20000000200 */
[----:B------:R0:W-:Y:S01]  /*127b0*/  STS.U16 [R22+0xb500], R20 ;  /* 0x00b5001416007388 */ /* 0x0001e20000000400 */
[----:B------:R1:W-:Y:S02]  /*127c0*/  STS.U16 [R22+0xb900], R21 ;  /* 0x00b9001516007388 */ /* 0x0003e40000000400 */
[----:B------:R0:W-:Y:S02]  /*127d0*/  STS.U16 [R22+0xbd00], R23 ;  /* 0x00bd001716007388 */ /* 0x0001e40000000400 */
[----:B--2---:R-:W-:-:S05]  /*127e0*/  IMAD.SHL.U32 R4, R0, 0x2, RZ ;  /* 0x0000000200047824 */ /* 0x004fca00078e00ff */
[----:B------:R-:W-:Y:S02]  /*127f0*/  LOP3.LUT R4, R4, 0x90, R5, 0x78, !PT ;  /* 0x0000009004047812 */ /* 0x000fe400078e7805 */
[----:B------:R-:W2:Y:S01]  /*12800*/  LDL.LU R5, [R1+0x8] ;  /* 0x0000080001057983 */ /* 0x000ea20000300800 */
[----:B0-----:R-:W3:Y:S01]  /*12810*/  LDL.LU R20, [R1+0x1e28] ;  /* 0x001e280001147983 */ /* 0x001ee20000300800 */
[----:B------:R-:W-:Y:S01]  /*12820*/  LOP3.LUT R4, R4, 0x40, RZ, 0x3c, !PT ;  /* 0x0000004004047812 */ /* 0x000fe200078e3cff */
[----:B-1----:R-:W3:Y:S01]  /*12830*/  LDL.LU R21, [R1+0x1e24] ;  /* 0x001e240001157983 */ /* 0x002ee20000300800 */
[----:B------:R-:W3:Y:S01]  /*12840*/  LDL.LU R22, [R1+0x1e20] ;  /* 0x001e200001167983 */ /* 0x000ee20000300800 */
[----:B------:R-:W3:Y:S03]  /*12850*/  LDL.LU R23, [R1+0x1e1c] ;  /* 0x001e1c0001177983 */ /* 0x000ee60000300800 */
[----:B------:R0:W-:Y:S01]  /*12860*/  STS.U16 [R4+0x8200], R24 ;  /* 0x0082001804007388 */ /* 0x0001e20000000400 */
[----:B------:R1:W-:Y:S02]  /*12870*/  STS.U16 [R4+0x8600], R25 ;  /* 0x0086001904007388 */ /* 0x0003e40000000400 */
[----:B------:R4:W-:Y:S02]  /*12880*/  STS.U16 [R4+0x8a00], R26 ;  /* 0x008a001a04007388 */ /* 0x0009e40000000400 */
[----:B------:R4:W-:Y:S01]  /*12890*/  STS.U16 [R4+0x8e00], R27 ;  /* 0x008e001b04007388 */ /* 0x0009e20000000400 */
[----:B------:R4:W-:Y:S04]  /*128a0*/  STS.U16 [R4+0x9200], R28 ;  /* 0x0092001c04007388 */ /* 0x0009e80000000400 */
[----:B0-----:R-:W3:Y:S01]  /*128b0*/  LDL.LU R24, [R1+0x1e18] ;  /* 0x001e180001187983 */ /* 0x001ee20000300800 */
[----:B-1----:R-:W3:Y:S02]  /*128c0*/  LDL.LU R25, [R1+0x1e14] ;  /* 0x001e140001197983 */ /* 0x002ee40000300800 */
[----:B----4-:R-:W4:Y:S01]  /*128d0*/  LDL.LU R26, [R1+0x1e10] ;  /* 0x001e1000011a7983 */ /* 0x010f220000300800 */
[----:B------:R-:W3:Y:S04]  /*128e0*/  LDL.LU R27, [R1+0x1e0c] ;  /* 0x001e0c00011b7983 */ /* 0x000ee80000300800 */
[----:B------:R-:W3:Y:S04]  /*128f0*/  LDL.LU R28, [R1+0x1e08] ;  /* 0x001e0800011c7983 */ /* 0x000ee80000300800 */
[----:B--2---:R-:W-:Y:S01]  /*12900*/  STS.U16 [R4+0x9600], R5 ;  /* 0x0096000504007388 */ /* 0x004fe20000000400 */
[----:B------:R-:W-:Y:S03]  /*12910*/  STS.U16 [R4+0x9a00], R2 ;  /* 0x009a000204007388 */ /* 0x000fe60000000400 */
[----:B---3--:R0:W-:Y:S04]  /*12920*/  STS.U16 [R4+0x9e00], R28 ;  /* 0x009e001c04007388 */ /* 0x0081e80000000400 */
[----:B0-----:R-:W2:Y:S01]  /*12930*/  LDL.LU R28, [R1+0x1e04] ;  /* 0x001e0400011c7983 */ /* 0x001ea20000300800 */
[----:B------:R-:W-:Y:S01]  /*12940*/  SHF.R.S32.HI R2, RZ, 0x6, R29 ;  /* 0x00000006ff027819 */ /* 0x000fe2000001141d */
[----:B------:R-:W-:-:S03]  /*12950*/  IMAD.SHL.U32 R0, R0, 0x2, RZ ;  /* 0x0000000200007824 */ /* 0x000fc600078e00ff */
[----:B------:R-:W-:Y:S01]  /*12960*/  SGXT R2, R2, 0x1 ;  /* 0x000000010202781a */ /* 0x000fe20000000200 */
[----:B------:R-:W-:Y:S01]  /*12970*/  STS.U16 [R4+0xa200], R27 ;  /* 0x00a2001b04007388 */ /* 0x000fe20000000400 */
[----:B----4-:R-:W-:Y:S02]  /*12980*/  STS.U16 [R4+0xa600], R26 ;  /* 0x00a6001a04007388 */ /* 0x010fe40000000400 */
[----:B------:R-:W-:Y:S01]  /*12990*/  LOP3.LUT R0, R0, 0x90, R2, 0x78, !PT ;  /* 0x0000009000007812 */ /* 0x000fe200078e7802 */
[----:B------:R-:W-:Y:S01]  /*129a0*/  STS.U16 [R4+0xaa00], R25 ;  /* 0x00aa001904007388 */ /* 0x000fe20000000400 */
[----:B------:R-:W-:Y:S02]  /*129b0*/  STS.U16 [R4+0xae00], R24 ;  /* 0x00ae001804007388 */ /* 0x000fe40000000400 */
[----:B------:R-:W-:Y:S01]  /*129c0*/  STS.U16 [R4+0xb200], R23 ;  /* 0x00b2001704007388 */ /* 0x000fe20000000400 */
[----:B------:R-:W-:Y:S01]  /*129d0*/  LOP3.LUT R0, R0, 0x60, RZ, 0x3c, !PT ;  /* 0x0000006000007812 */ /* 0x000fe200078e3cff */
[----:B------:R-:W-:Y:S01]  /*129e0*/  STS.U16 [R4+0xb600], R22 ;  /* 0x00b6001604007388 */ /* 0x000fe20000000400 */
[----:B------:R-:W-:Y:S02]  /*129f0*/  STS.U16 [R4+0xba00], R21 ;  /* 0x00ba001504007388 */ /* 0x000fe40000000400 */
[----:B------:R-:W-:Y:S01]  /*12a00*/  STS.U16 [R4+0xbe00], R20 ;  /* 0x00be001404007388 */ /* 0x000fe20000000400 */
[----:B--2---:R0:W-:Y:S01]  /*12a10*/  STS.U16 [R0+0xbf00], R28 ;  /* 0x00bf001c00007388 */ /* 0x0041e20000000400 */
[----:B------:R-:W-:Y:S02]  /*12a20*/  STS.U16 [R0+0x8300], R19 ;  /* 0x0083001300007388 */ /* 0x000fe40000000400 */
[----:B------:R-:W-:Y:S02]  /*12a30*/  STS.U16 [R0+0x8700], R18 ;  /* 0x0087001200007388 */ /* 0x000fe40000000400 */
[----:B------:R-:W-:Y:S01]  /*12a40*/  STS.U16 [R0+0x8b00], R17 ;  /* 0x008b001100007388 */ /* 0x000fe20000000400 */
[----:B------:R-:W-:Y:S01]  /*12a50*/  STS.U16 [R0+0x8f00], R16 ;  /* 0x008f001000007388 */ /* 0x000fe20000000400 */
[----:B------:R-:W-:Y:S02]  /*12a60*/  STS.U16 [R0+0x9300], R15 ;  /* 0x0093000f00007388 */ /* 0x000fe40000000400 */
[----:B------:R-:W-:Y:S02]  /*12a70*/  STS.U16 [R0+0x9700], R14 ;  /* 0x0097000e00007388 */ /* 0x000fe40000000400 */
[----:B------:R-:W-:Y:S01]  /*12a80*/  STS.U16 [R0+0x9b00], R13 ;  /* 0x009b000d00007388 */ /* 0x000fe20000000400 */
[----:B------:R1:W-:Y:S04]  /*12a90*/  STS.U16 [R0+0x9f00], R12 ;  /* 0x009f000c00007388 */ /* 0x0003e80000000400 */
[----:B0-----:R-:W2:Y:S01]  /*12aa0*/  LDL.LU R28, [R1+0x1e00] ;  /* 0x001e0000011c7983 */ /* 0x001ea20000300800 */
[----:B------:R-:W3:Y:S03]  /*12ab0*/  LDL R21, [R1+0x754] ;  /* 0x0007540001157983 */ /* 0x000ee60000100800 */
[----:B-1----:R-:W4:Y:S01]  /*12ac0*/  LDL.LU.64 R12, [R1+0x320] ;  /* 0x00032000010c7983 */ /* 0x002f220000300a00 */
[----:B------:R-:W4:Y:S02]  /*12ad0*/  LDL.LU.64 R14, [R1+0x328] ;  /* 0x00032800010e7983 */ /* 0x000f240000300a00 */
[----:B------:R-:W-:Y:S02]  /*12ae0*/  STS.U16 [R0+0xa300], R11 ;  /* 0x00a3000b00007388 */ /* 0x000fe40000000400 */
[----:B------:R-:W-:Y:S01]  /*12af0*/  STS.U16 [R0+0xa700], R10 ;  /* 0x00a7000a00007388 */ /* 0x000fe20000000400 */
[----:B------:R-:W-:Y:S01]  /*12b00*/  STS.U16 [R0+0xab00], R9 ;  /* 0x00ab000900007388 */ /* 0x000fe20000000400 */
[----:B------:R-:W-:Y:S02]  /*12b10*/  STS.U16 [R0+0xaf00], R8 ;  /* 0x00af000800007388 */ /* 0x000fe40000000400 */
[----:B------:R-:W-:Y:S02]  /*12b20*/  STS.U16 [R0+0xb300], R7 ;  /* 0x00b3000700007388 */ /* 0x000fe40000000400 */
[----:B------:R-:W-:Y:S01]  /*12b30*/  STS.U16 [R0+0xb700], R6 ;  /* 0x00b7000600007388 */ /* 0x000fe20000000400 */
[----:B------:R-:W-:Y:S01]  /*12b40*/  STS.U16 [R0+0xbb00], R3 ;  /* 0x00bb000300007388 */ /* 0x000fe20000000400 */
[----:B------:R-:W-:Y:S06]  /*12b50*/  BAR.SYNC.DEFER_BLOCKING 0x0 ;  /* 0x0000000000007b1d */ /* 0x000fec0000010000 */
[----:B--2---:R-:W-:Y:S04]  /*12b60*/  LDSM.16.MT88.4 R4, [R28] ;  /* 0x000000001c04783b */ /* 0x004fe80000004200 */
[----:B---3--:R-:W0:Y:S04]  /*12b70*/  LDSM.16.M88.4 R24, [R21+0x8000] ;  /* 0x008000001518783b */ /* 0x008e280000000200 */
[----:B------:R-:W-:Y:S04]  /*12b80*/  LDSM.16.M88.4 R8, [R21+0x9800] ;  /* 0x009800001508783b */ /* 0x000fe80000000200 */
[----:B------:R-:W-:Y:S04]  /*12b90*/  LDSM.16.M88.4 R16, [R21+0x8800] ;  /* 0x008800001510783b */ /* 0x000fe80000000200 */
[----:B----4-:R-:W-:Y:S01]  /*12ba0*/  STL.64 [R1+0x1de8], R14 ;  /* 0x001de80e01007387 */ /* 0x010fe20000100a00 */
[----:B------:R1:W-:Y:S03]  /*12bb0*/  STL.64 [R1+0x1de0], R12 ;  /* 0x001de00c01007387 */ /* 0x0003e60000100a00 */
[----:B-1----:R-:W2:Y:S01]  /*12bc0*/  LDL.LU.64 R12, [R1+0x330] ;  /* 0x00033000010c7983 */ /* 0x002ea20000300a00 */
[----:B------:R-:W3:Y:S03]  /*12bd0*/  LDL.LU.64 R14, [R1+0x338] ;  /* 0x00033800010e7983 */ /* 0x000ee60000300a00 */
[----:B---3--:R-:W-:Y:S01]  /*12be0*/  STL.64 [R1+0x1df8], R14 ;  /* 0x001df80e01007387 */ /* 0x008fe20000100a00 */
[----:B--2---:R-:W-:Y:S02]  /*12bf0*/  STL.64 [R1+0x1df0], R12 ;  /* 0x001df00c01007387 */ /* 0x004fe40000100a00 */
[----:B------:R-:W1:Y:S04]  /*12c00*/  LDSM.16.M88.4 R12, [R21+0x9000] ;  /* 0x00900000150c783b */ /* 0x000e680000000200 */
[----:B0-----:R-:W-:Y:S01]  /*12c10*/  STL.64 [R1+0x20], R24 ;  /* 0x0000201801007387 */ /* 0x001fe20000100a00 */
[----:B-1----:R-:W-:Y:S01]  /*12c20*/  STL.64 [R1], R12 ;  /* 0x0000000c01007387 */ /* 0x002fe20000100a00 */
[----:B------:R-:W-:Y:S02]  /*12c30*/  STL.64 [R1+0x8], R14 ;  /* 0x0000080e01007387 */ /* 0x000fe40000100a00 */
[----:B------:R-:W0:Y:S04]  /*12c40*/  LDSM.16.M88.4 R12, [R21+0xa000] ;  /* 0x00a00000150c783b */ /* 0x000e280000000200 */
[----:B------:R-:W-:Y:S01]  /*12c50*/  STL.64 [R1+0x28], R26 ;  /* 0x0000281a01007387 */ /* 0x000fe20000100a00 */
[----:B------:R-:W-:Y:S01]  /*12c60*/  STL [R1+0x1a4c], R10 ;  /* 0x001a4c0a01007387 */ /* 0x000fe20000100800 */
[----:B------:R-:W-:Y:S02]  /*12c70*/  STL.64 [R1+0x10], R16 ;  /* 0x0000101001007387 */ /* 0x000fe40000100a00 */
[----:B------:R-:W-:Y:S02]  /*12c80*/  STL.64 [R1+0x18], R18 ;  /* 0x0000181201007387 */ /* 0x000fe40000100a00 */
[----:B------:R-:W-:Y:S01]  /*12c90*/  STL [R1+0x1a48], R11 ;  /* 0x001a480b01007387 */ /* 0x000fe20000100800 */
[----:B0-----:R-:W-:Y:S01]  /*12ca0*/  STL.64 [R1+0x40], R12 ;  /* 0x0000400c01007387 */ /* 0x001fe20000100a00 */
[----:B------:R-:W-:-:S02]  /*12cb0*/  IMAD.MOV.U32 R23, RZ, RZ, R12 ;  /* 0x000000ffff177224 */ /* 0x000fc400078e000c */
[----:B------:R-:W-:Y:S02]  /*12cc0*/  STL.64 [R1+0x48], R14 ;  /* 0x0000480e01007387 */ /* 0x000fe40000100a00 */
[----:B------:R-:W-:Y:S02]  /*12cd0*/  IMAD.MOV.U32 R22, RZ, RZ, R13 ;  /* 0x000000ffff167224 */ /* 0x000fe400078e000d */
[----:B------:R-:W0:Y:S04]  /*12ce0*/  LDSM.16.M88.4 R12, [R21+0xa800] ;  /* 0x00a80000150c783b */ /* 0x000e280000000200 */
[----:B0-----:R-:W-:Y:S01]  /*12cf0*/  STL.64 [R1+0x30], R12 ;  /* 0x0000300c01007387 */ /* 0x001fe20000100a00 */
[----:B------:R0:W-:Y:S03]  /*12d00*/  STL.64 [R1+0x38], R14 ;  /* 0x0000380e01007387 */ /* 0x0001e60000100a00 */
[----:B0-----:R-:W2:Y:S01]  /*12d10*/  LDL.LU.64 R14, [R1+0x1df8] ;  /* 0x001df800010e7983 */ /* 0x001ea20000300a00 */
[----:B------:R-:W2:Y:S02]  /*12d20*/  LDL.LU.64 R12, [R1+0x1df0] ;  /* 0x001df000010c7983 */ /* 0x000ea40000300a00 */
[----:B--2---:R-:W-:Y:S11]  /*12d30*/  HMMA.16816.F32 R12, R4, R24, R12 ;  /* 0x00000018040c723c */ /* 0x004ff6000000180c */
[----:B------:R-:W-:Y:S11]  /*12d40*/  @!UPT UIADD3 URZ, URZ, URZ, URZ ;  /* 0x0000003f3f3ff290 */ /* 0x000ff6000fffe03f */
[----:B------:R-:W-:Y:S01]  /*12d50*/  @!UPT UIADD3 URZ, URZ, URZ, URZ ;  /* 0x0000003f3f3ff290 */ /* 0x000fe2000fffe03f */
[----:B------:R-:W-:Y:S01]  /*12d60*/  STL.64 [R1+0x270], R12 ;  /* 0x0002700c01007387 */ /* 0x000fe20000100a00 */
[----:B------:R0:W-:Y:S03]  /*12d70*/  STL.64 [R1+0x278], R14 ;  /* 0x0002780e01007387 */ /* 0x0001e60000100a00 */
[----:B0-----:R-:W2:Y:S01]  /*12d80*/  LDL.LU.64 R14, [R1+0x1de8] ;  /* 0x001de800010e7983 */ /* 0x001ea20000300a00 */
[----:B------:R-:W2:Y:S02]  /*12d90*/  LDL.LU.64 R12, [R1+0x1de0] ;  /* 0x001de000010c7983 */ /* 0x000ea40000300a00 */
[----:B------:R-:W-:Y:S02]  /*12da0*/  IMAD.MOV.U32 R10, RZ, RZ, R24 ;  /* 0x000000ffff0a7224 */ /* 0x000fe400078e0018 */
[----:B------:R-:W-:Y:S02]  /*12db0*/  IMAD.MOV.U32 R3, RZ, RZ, R25 ;  /* 0x000000ffff037224 */ /* 0x000fe400078e0019 */
[----:B------:R-:W0:Y:S01]  /*12dc0*/  LDSM.16.M88.4 R24, [R21+0xb000] ;  /* 0x00b000001518783b */ /* 0x000e220000000200 */
[----:B------:R-:W-:-:S02]  /*12dd0*/  IMAD.MOV.U32 R11, RZ, RZ, R17 ;  /* 0x000000ffff0b7224 */ /* 0x000fc400078e0011 */
[----:B------:R-:W-:Y:S01]  /*12de0*/  IMAD.MOV.U32 R20, RZ, RZ, R16 ;  /* 0x000000ffff147224 */ /* 0x000fe200078e0010 */
[----:B--2---:R-:W-:Y:S11]  /*12df0*/  HMMA.16816.F32 R12, R4, R16, R12 ;  /* 0x00000010040c723c */ /* 0x004ff6000000180c */
[----:B------:R-:W-:Y:S11]  /*12e00*/  @!UPT UIADD3 URZ, URZ, URZ, URZ ;  /* 0x0000003f3f3ff290 */ /* 0x000ff6000fffe03f */
[----:B------:R-:W-:Y:S01]  /*12e10*/  @!UPT UIADD3 URZ, URZ, URZ, URZ ;  /* 0x0000003f3f3ff290 */ /* 0x000fe2000fffe03f */
[----:B------:R-:W-:Y:S01]  /*12e20*/  STL.64 [R1+0x360], R12 ;  /* 0x0003600c01007387 */ /* 0x000fe20000100a00 */
[----:B------:R-:W-:Y:S02]  /*12e30*/  STL.64 [R1+0x1dd8], R6 ;  /* 0x001dd80601007387 */ /* 0x000fe40000100a00 */
[----:B------:R-:W-:Y:S02]  /*12e40*/  STL.64 [R1+0x1dd0], R4 ;  /* 0x001dd00401007387 */ /* 0x000fe40000100a00 */
[----:B------:R-:W1:Y:S04]  /*12e50*/  LDSM.16.M88.4 R4, [R21+0xb800] ;  /* 0x00b800001504783b */ /* 0x000e680000000200 */
[----:B------:R-:W2:Y:S01]  /*12e60*/  LDL.LU.64 R16, [R1+0x5b0] ;  /* 0x0005b00001107983 */ /* 0x000ea20000300a00 */
[----:B------:R-:W2:Y:S02]  /*12e70*/  LDL.LU.64 R18, [R1+0x5b8] ;  /* 0x0005b80001127983 */ /* 0x000ea40000300a00 */
[----:B------:R-:W-:Y:S02]  /*12e80*/  STL.64 [R1+0x1dc8], R10 ;  /* 0x001dc80a01007387 */ /* 0x000fe40000100a00 */
[----:B------:R3:W-:Y:S02]  /*12e90*/  STL.64 [R1+0x1dc0], R8 ;  /* 0x001dc00801007387 */ /* 0x0007e40000100a00 */
[----:B------:R-:W-:-:S02]  /*12ea0*/  IMAD.MOV.U32 R2, RZ, RZ, R14 ;  /* 0x000000ffff027224 */ /* 0x000fc400078e000e */
[----:B------:R-:W-:Y:S01]  /*12eb0*/  IMAD.MOV.U32 R0, RZ, RZ, R15 ;  /* 0x000000ffff007224 */ /* 0x000fe200078e000f */
[----:B---3--:R-:W3:Y:S01]  /*12ec0*/  LDL.64 R8, [R1] ;  /* 0x0000000001087983 */ /* 0x008ee20000100a00 */
[----:B------:R-:W4:Y:S02]  /*12ed0*/  LDL.LU.64 R12, [R1+0x5a0] ;  /* 0x0005a000010c7983 */ /* 0x000f240000300a00 */
[----:B------:R-:W4:Y:S02]  /*12ee0*/  LDL.LU.64 R14, [R1+0x5a8] ;  /* 0x0005a800010e7983 */ /* 0x000f240000300a00 */
[----:B0-----:R-:W-:Y:S01]  /*12ef0*/  STL.64 [R1+0x70], R24 ;  /* 0x0000701801007387 */ /* 0x001fe20000100a00 */
[----:B------:R-:W-:Y:S01]  /*12f00*/  STL.64 [R1+0x78], R26 ;  /* 0x0000781a01007387 */ /* 0x000fe20000100a00 */
[----:B------:R-:W-:Y:S02]  /*12f10*/  STL.64 [R1+0x1db0], R24 ;  /* 0x001db01801007387 */ /* 0x000fe40000100a00 */
[----:B------:R-:W-:Y:S02]  /*12f20*/  STL [R1+0x1b14], R0 ;  /* 0x001b140001007387 */ /* 0x000fe40000100800 */
[----:B------:R0:W-:Y:S01]  /*12f30*/  STL [R1+0x1b10], R2 ;  /* 0x001b100201007387 */ /* 0x0001e20000100800 */
[----:B-1----:R-:W-:Y:S01]  /*12f40*/  STL.64 [R1+0x80], R4 ;  /* 0x0000800401007387 */ /* 0x002fe20000100a00 */
[----:B------:R1:W-:Y:S02]  /*12f50*/  STL.64 [R1+0x88], R6 ;  /* 0x0000880601007387 */ /* 0x0003e40000100a00 */
[----:B------:R-:W-:-:S02]  /*12f60*/  IMAD.MOV.U32 R21, RZ, RZ, R4 ;  /* 0x000000ffff157224 */ /* 0x000fc400078e0004 */
[----:B0-----:R-:W-:Y:S01]  /*12f70*/  IMAD.MOV.U32 R2, RZ, RZ, R5 ;  /* 0x000000ffff027224 */ /* 0x001fe200078e0005 */
[----:B-1----:R-:W2:Y:S01]  /*12f80*/  LDL.LU.64 R6, [R1+0x1dd8] ;  /* 0x001dd80001067983 */ /* 0x002ea20000300a00 */
[----:B------:R-:W2:Y:S02]  /*12f90*/  LDL.LU.64 R4, [R1+0x1dd0] ;  /* 0x001dd00001047983 */ /* 0x000ea40000300a00 */
[----:B------:R0:W-:Y:S02]  /*12fa0*/  STL.64 [R1+0x1db8], R20 ;  /* 0x001db81401007387 */ /* 0x0001e40000100a00 */
[----:B------:R-:W-:Y:S02]  /*12fb0*/  IMAD.MOV.U32 R24, RZ, RZ, R23 ;  /* 0x000000ffff187224 */ /* 0x000fe400078e0017 */
[----:B------:R-:W-:Y:S01]  /*12fc0*/  IMAD.MOV.U32 R25, RZ, RZ, R22 ;  /* 0x000000ffff197224 */ /* 0x000fe200078e0016 */
[----:B0-----:R-:W4:Y:S01]  /*12fd0*/  LDL.LU.64 R20, [R1+0x2f0] ;  /* 0x0002f00001147983 */ /* 0x001f220000300a00 */
[----:B------:R-:W4:Y:S02]  /*12fe0*/  LDL.LU.64 R22, [R1+0x2f8] ;  /* 0x0002f80001167983 */ /* 0x000f240000300a00 */
[----:B---3--:R-:W-:Y:S01]  /*12ff0*/  IMAD.MOV.U32 R0, RZ, RZ, R9 ;  /* 0x000000ffff007224 */ /* 0x008fe200078e0009 */
[C---:B--2---:R-:W-:Y:S11]  /*13000*/  HMMA.16816.F32 R16, R4.reuse, R8, R16 ;  /* 0x000000080410723c */ /* 0x044ff60000001810 */
[----:B------:R-:W-:Y:S11]  /*13010*/  @!UPT UIADD3 URZ, URZ, URZ, URZ ;  /* 0x0000003f3f3ff290 */ /* 0x000ff6000fffe03f */
[----:B------:R-:W-:Y:S01]  /*13020*/  @!UPT UIADD3 URZ, URZ, URZ, URZ ;  /* 0x0000003f3f3ff290 */ /* 0x000fe2000fffe03f */
[----:B------:R0:W-:Y:S01]  /*13030*/  STL.64 [R1+0x350], R16 ;  /* 0x0003501001007387 */ /* 0x0001e20000100a00 */
[----:B------:R-:W-:Y:S02]  /*13040*/  STL.64 [R1+0x358], R18 ;  /* 0x0003581201007387 */ /* 0x000fe40000100a00 */
[----:B------:R-:W2:Y:S02]  /*13050*/  LDL.LU.64 R10, [R1+0x1dc8] ;  /* 0x001dc800010a7983 */ /* 0x000ea40000300a00 */
[----:B0-----:R-:W-:Y:S02]  /*13060*/  IMAD.MOV.U32 R16, RZ, RZ, R8 ;  /* 0x000000ffff107224 */ /* 0x001fe400078e0008 */
[----:B------:R-:W3:Y:S01]  /*13070*/  LDL.LU.64 R8, [R1+0x1dc0] ;  /* 0x001dc00001087983 */ /* 0x000ee20000300a00 */
[C---:B----4-:R-:W-:Y:S08]  /*13080*/  HMMA.16816.F32 R24, R4.reuse, R24, R20 ;  /* 0x000000180418723c */ /* 0x050ff00000001814 */
[----:B---3--:R-:W-:Y:S01]  /*13090*/  HMMA.16816.F32 R12, R4, R8, R12 ;  /* 0x00000008040c723c */ /* 0x008fe2000000180c */
[----:B------:R0:W-:Y:S06]  /*130a0*/  STL.64 [R1+0x1d58], R8 ;  /* 0x001d580801007387 */ /* 0x0001ec0000100a00 */
[----:B0-----:R-:W-:-:S02]  /*130b0*/  IMAD.MOV.U32 R8, RZ, RZ, R16 ;  /* 0x000000ffff087224 */ /* 0x001fc400078e0010 */
[----:B------:R-:W-:Y:S11]  /*130c0*/  LDSM.16.MT88.4 R16, [R28+0x100] ;  /* 0x000100001c10783b */ /* 0x000ff60000004200 */
[----:B------:R-:W-:Y:S03]  /*130d0*/  @!UPT UIADD3 URZ, URZ, URZ, URZ ;  /* 0x0000003f3f3ff290 */ /* 0x000fe6000fffe03f */
[----:B------:R-:W-:Y:S01]  /*130e0*/  STL.64 [R1+0x340], R12 ;  /* 0x0003400c01007387 */ /* 0x000fe20000100a00 */
[----:B------:R-:W-:Y:S02]  /*130f0*/  STL.64 [R1+0x348], R14 ;  /* 0x0003480e01007387 */ /* 0x000fe40000100a00 */
[----:B------:R-:W0:Y:S04]  /*13100*/  LDSM.16.MT88.4 R12, [R28+0x80] ;  /* 0x000080001c0c783b */ /* 0x000e280000004200 */
[----:B------:R-:W-:Y:S01]  /*13110*/  IMAD.MOV.U32 R9, RZ, RZ, R0 ;  /* 0x000000ffff097224 */ /* 0x000fe200078e0000 */
[----:B0-----:R-:W-:Y:S01]  /*13120*/  STL.64 [R1+0x1da0], R14 ;  /* 0x001da00e01007387 */ /* 0x001fe20000100a00 */
[----:B------:R0:W-:Y:S03]  /*13130*/  STL.64 [R1+0x1d98], R12 ;  /* 0x001d980c01007387 */ /* 0x0001e60000100a00 */
[----:B0-----:R-:W3:Y:S01]  /*13140*/  LDL.LU.64 R12, [R1+0x310] ;  /* 0x00031000010c7983 */ /* 0x001ee20000300a00 */
[----:B------:R-:W3:Y:S02]  /*13150*/  LDL.LU.64 R14, [R1+0x318] ;  /* 0x00031800010e7983 */ /* 0x000ee40000300a00 */
[----:B------:R-:W4:Y:S02]  /*13160*/  LDL.LU.64 R20, [R1+0x1db8] ;  /* 0x001db80001147983 */ /* 0x000f240000300a00 */
[----:B------:R0:W-:Y:S01]  /*13170*/  STL.64 [R1+0x330], R24 ;  /* 0x0003301801007387 */ /* 0x0001e20000100a00 */
[----:B------:R-:W-:Y:S04]  /*13180*/  STL.64 [R1+0x338], R26 ;  /* 0x0003381a01007387 */ /* 0x000fe80000100a00 */
[----:B0-----:R-:W3:Y:S01]  /*13190*/  LDL.LU.64 R24, [R1+0x1db0] ;  /* 0x001db00001187983 */ /* 0x001ee20000300a00 */
[----:B------:R-:W-:Y:S02]  /*131a0*/  STL.64 [R1+0x1d68], R8 ;  /* 0x001d680801007387 */ /* 0x000fe40000100a00 */
[----:B------:R-:W-:Y:S02]  /*131b0*/  STL.64 [R1+0x1d40], R18 ;  /* 0x001d401201007387 */ /* 0x000fe40000100a00 */
[----:B------:R0:W-:Y:S02]  /*131c0*/  STL.64 [R1+0x1d38], R16 ;  /* 0x001d381001007387 */ /* 0x0001e40000100a00 */
[----:B0-----:R-:W3:Y:S01]  /*131d0*/  LDL.64 R16, [R1+0x30] ;  /* 0x0000300001107983 */ /* 0x001ee20000100a00 */
[----:B--2---:R-:W-:-:S02]  /*131e0*/  IMAD.MOV.U32 R9, RZ, RZ, R11 ;  /* 0x000000ffff097224 */ /* 0x004fc400078e000b */
[----:B----4-:R-:W-:Y:S01]  /*131f0*/  IMAD.MOV.U32 R8, RZ, RZ, R20 ;  /* 0x000000ffff087224 */ /* 0x010fe200078e0014 */
[----:B---3--:R-:W-:Y:S11]  /*13200*/  HMMA.16816.F32 R12, R4, R16, R12 ;  /* 0x00000010040c723c */ /* 0x008ff6000000180c */
[----:B------:R-:W-:Y:S11]  /*13210*/  @!UPT UIADD3 URZ, URZ, URZ, URZ ;  /* 0x0000003f3f3ff290 */ /* 0x000ff6000fffe03f */
[----:B------:R-:W-:Y:S01]  /*13220*/  @!UPT UIADD3 URZ, URZ, URZ, URZ ;  /* 0x0000003f3f3ff290 */ /* 0x000fe2000fffe03f */
[----:B------:R0:W-:Y:S02]  /*13230*/  STL.64 [R1+0x320], R12 ;  /* 0x0003200c01007387 */ /* 0x0001e40000100a00 */
[----:B0-----:R-:W-:Y:S02]  /*13240*/  IMAD.MOV.U32 R12, RZ, RZ, R21 ;  /* 0x000000ffff0c7224 */ /* 0x001fe400078e0015 */
[----:B------:R-:W0:Y:S04]  /*13250*/  LDSM.16.MT88.4 R20, [R28+0x180] ;  /* 0x000180001c14783b */ /* 0x000e280000004200 */
[----:B------:R-:W-:Y:S01]  /*13260*/  STL.64 [R1+0x328], R14 ;  /* 0x0003280e01007387 */ /* 0x000fe20000100a00 */
[----:B------:R1:W-:Y:S02]  /*13270*/  STL.64 [R1+0x1d80], R8 ;  /* 0x001d800801007387 */ /* 0x0003e40000100a00 */
[----:B-1----:R-:W-:-:S02]  /*13280*/  IMAD.MOV.U32 R8, RZ, RZ, R10 ;  /* 0x000000ffff087224 */ /* 0x002fc400078e000a */
[----:B------:R-:W-:-:S05]  /*13290*/  IMAD.MOV.U32 R9, RZ, RZ, R3 ;  /* 0x000000ffff097224 */ /* 0x000fca00078e0003 */
[----:B------:R1:W-:Y:S04]  /*132a0*/  STL.64 [R1+0x1da8], R8 ;  /* 0x001da80801007387 */ /* 0x0003e80000100a00 */
[----:B-1----:R-:W2:Y:S01]  /*132b0*/  LDL.LU.64 R8, [R1+0x4d0] ;  /* 0x0004d00001087983 */ /* 0x002ea20000300a00 */
[----:B------:R-:W2:Y:S02]  /*132c0*/  LDL.LU.64 R10, [R1+0x4d8] ;  /* 0x0004d800010a7983 */ /* 0x000ea40000300a00 */
[----:B------:R-:W-:Y:S01]  /*132d0*/  STL.64 [R1+0x1d50], R16 ;  /* 0x001d501001007387 */ /* 0x000fe20000100a00 */
[----:B0-----:R-:W-:Y:S01]  /*132e0*/  STL.64 [R1+0x1cc8], R22 ;  /* 0x001cc81601007387 */ /* 0x001fe20000100a00 */
[----:B------:R0:W-:Y:S03]  /*132f0*/  STL.64 [R1+0x1cc0], R20 ;  /* 0x001cc01401007387 */ /* 0x0001e60000100a00 */
[----:B0-----:R-:W3:Y:S01]  /*13300*/  LDL.64 R20, [R1+0x40] ;  /* 0x0000400001147983 */ /* 0x001ee20000100a00 */
[----:B--2---:R-:W-:Y:S03]  /*13310*/  HMMA.16816.F32 R8, R4, R24, R8 ;  /* 0x000000180408723c */ /* 0x004fe60000001808 */
[----:B---3--:R-:W-:Y:S01]  /*13320*/  STL.64 [R1+0x1d60], R20 ;  /* 0x001d601401007387 */ /* 0x008fe20000100a00 */
[----:B------:R-:W-:Y:S11]  /*13330*/  STL [R1+0x1c10], R28 ;  /* 0x001c101c01007387 */ /* 0x000ff60000100800 */
[----:B------:R-:W-:Y:S08]  /*13340*/  @!UPT UIADD3 URZ, URZ, URZ, URZ ;  /* 0x0000003f3f3ff290 */ /* 0x000ff0000fffe03f */
[----:B------:R0:W-:Y:S02]  /*13350*/  STL.64 [R1+0x310], R8 ;  /* 0x0003100801007387 */ /* 0x0001e40000100a00 */
[----:B------:R1:W-:Y:S01]  /*13360*/  STL.64 [R1+0x318], R10 ;  /* 0x0003180a01007387 */ /* 0x0003e20000100a00 */
[----:B0-----:R-:W2:Y:S01]  /*13370*/  LDL.LU.64 R8, [R1+0x220] ;  /* 0x0002200001087983 */ /* 0x001ea20000300a00 */
[----:B-1----:R-:W2:Y:S02]  /*13380*/  LDL.LU.64 R10, [R1+0x228] ;  /* 0x00022800010a7983 */ /* 0x002ea40000300a00 */
[----:B------:R-:W3:Y:S02]  /*13390*/  LDL.LU.64 R20, [R1+0x580] ;  /* 0x0005800001147983 */ /* 0x000ee40000300a00 */
[----:B------:R-:W4:Y:S01]  /*133a0*/  LDL.LU.64 R22, [R1+0x588] ;  /* 0x0005880001167983 */ /* 0x000f220000300a00 */
[----:B------:R-:W-:Y:S01]  /*133b0*/  LOP3.LUT R0, R28, 0x40, RZ, 0x3c, !PT ;  /* 0x000000401c007812 */ /* 0x000fe200078e3cff */
[----:B------:R-:W-:-:S02]  /*133c0*/  IMAD.MOV.U32 R13, RZ, RZ, R2 ;  /* 0x000000ffff0d7224 */ /* 0x000fc400078e0002 */
[----:B------:R-:W-:Y:S02]  /*133d0*/  IMAD.MOV.U32 R3, RZ, RZ, R24 ;  /* 0x000000ffff037224 */ /* 0x000fe400078e0018 */
[----:B------:R-:W-:Y:S02]  /*133e0*/  IMAD.MOV.U32 R2, RZ, RZ, R25 ;  /* 0x000000ffff027224 */ /* 0x000fe400078e0019 */
[----:B------:R-:W0:Y:S04]  /*133f0*/  LDSM.16.MT88.4 R24, [R0] ;  /* 0x000000000018783b */ /* 0x000e280000004200 */
[----:B----4-:R-:W-:Y:S01]  /*13400*/  STL.64 [R1+0x1d78], R22 ;  /* 0x001d781601007387 */ /* 0x010fe20000100a00 */
[----:B---3--:R1:W-:Y:S03]  /*13410*/  STL.64 [R1+0x1d70], R20 ;  /* 0x001d701401007387 */ /* 0x0083e60000100a00 */
[----:B-1----:R-:W3:Y:S01]  /*13420*/  LDL.LU.64 R20, [R1+0x590] ;  /* 0x0005900001147983 */ /* 0x002ee20000300a00 */
[----:B------:R-:W4:Y:S01]  /*13430*/  LDL.LU.64 R22, [R1+0x598] ;  /* 0x0005980001167983 */ /* 0x000f220000300a00 */
[----:B--2---:R-:W-:Y:S02]  /*13440*/  HMMA.16816.F32 R4, R4, R12, R8 ;  /* 0x0000000c0404723c */ /* 0x004fe40000001808 */
[----:B----4-:R-:W-:Y:S01]  /*13450*/  STL.64 [R1+0x1d90], R22 ;  /* 0x001d901601007387 */ /* 0x010fe20000100a00 */
[----:B---3--:R1:W-:Y:S03]  /*13460*/  STL.64 [R1+0x1d88], R20 ;  /* 0x001d881401007387 */ /* 0x0083e60000100a00 */
[----:B-1----:R-:W2:Y:S01]  /*13470*/  LDL.LU.64 R20, [R1+0x5c0] ;  /* 0x0005c00001147983 */ /* 0x002ea20000300a00 */
[----:B------:R-:W2:Y:S02]  /*13480*/  LDL.LU.64 R22, [R1+0x5c8] ;  /* 0x0005c80001167983 */ /* 0x000ea40000300a00 */
[----:B------:R-:W3:Y:S02]  /*13490*/  LDL.LU.64 R16, [R1+0x570] ;  /* 0x0005700001107983 */ /* 0x000ee40000300a00 */
[----:B------:R-:W3:Y:S01]  /*134a0*/  LDL.LU.64 R18, [R1+0x578] ;  /* 0x0005780001127983 */ /* 0x000ee20000300a00 */
[----:B0-----:R-:W-:Y:S01]  /*134b0*/  STL.64 [R1+0x1c58], R26 ;  /* 0x001c581a01007387 */ /* 0x001fe20000100a00 */
[----:B------:R-:W-:Y:S02]  /*134c0*/  STL.64 [R1+0x1c50], R24 ;  /* 0x001c501801007387 */ /* 0x000fe40000100a00 */
[----:B------:R-:W2:Y:S02]  /*134d0*/  LDL.LU.64 R8, [R1+0x1da8] ;  /* 0x001da80001087983 */ /* 0x000ea40000300a00 */
[----:B------:R-:W2:Y:S01]  /*134e0*/  LDL.LU.64 R14, [R1+0x1da0] ;  /* 0x001da000010e7983 */ /* 0x000ea20000300a00 */
[----:B------:R-:W2:Y:S05]  /*134f0*/  LDL.LU.64 R12, [R1+0x1d98] ;  /* 0x001d9800010c7983 */ /* 0x000eaa0000300a00 */
[----:B------:R-:W-:Y:S02]  /*13500*/  STL.64 [R1+0x260], R4 ;  /* 0x0002600401007387 */ /* 0x000fe40000100a00 */
[----:B------:R-:W-:Y:S02]  /*13510*/  STL.64 [R1+0x268], R6 ;  /* 0x0002680601007387 */ /* 0x000fe40000100a00 */
[----:B------:R-:W0:Y:S04]  /*13520*/  LDSM.16.MT88.4 R4, [R0+0x80] ;  /* 0x000080000004783b */ /* 0x000e280000004200 */
[----:B0-----:R-:W-:Y:S01]  /*13530*/  STL.64 [R1+0x1bf8], R6 ;  /* 0x001bf80601007387 */ /* 0x001fe20000100a00 */
[----:B------:R0:W-:Y:S03]  /*13540*/  STL.64 [R1+0x1bf0], R4 ;  /* 0x001bf00401007387 */ /* 0x0001e60000100a00 */
[----:B0-----:R-:W4:Y:S01]  /*13550*/  LDL.64 R4, [R1+0x80] ;  /* 0x0000800001047983 */ /* 0x001f220000100a00 */
[----:B--2---:R-:W-:Y:S03]  /*13560*/  HMMA.16816.F32 R8, R12, R8, R20 ;  /* 0x000000080c08723c */ /* 0x004fe60000001814 */
[----:B----4-:R0:W-:Y:S04]  /*13570*/  STL.64 [R1+0x1d48], R4 ;  /* 0x001d480401007387 */ /* 0x0101e80000100a00 */
[----:B0-----:R-:W2:Y:S01]  /*13580*/  LDL.LU.64 R4, [R1+0x210] ;  /* 0x0002100001047983 */ /* 0x001ea20000300a00 */
[----:B------:R-:W2:Y:S02]  /*13590*/  LDL.LU.64 R6, [R1+0x218] ;  /* 0x0002180001067983 */ /* 0x000ea40000300a00 */
[----:B------:R-:W4:Y:S02]  /*135a0*/  LDL.LU.64 R22, [R1+0x1d90] ;  /* 0x001d900001167983 */ /* 0x000f240000300a00 */
[----:B------:R-:W4:Y:S11]  /*135b0*/  LDL.LU.64 R20, [R1+0x1d88] ;  /* 0x001d880001147983 */ /* 0x000f360000300a00 */
[----:B------:R0:W-:Y:S04]  /*135c0*/  STL.64 [R1+0x250], R8 ;  /* 0x0002500801007387 */ /* 0x0001e80000100a00 */
[----:B0-----:R-:W4:Y:S01]  /*135d0*/  LDL.LU.64 R8, [R1+0x1d80] ;  /* 0x001d800001087983 */ /* 0x001f220000300a00 */
[----:B------:R-:W-:-:S02]  /*135e0*/  IMAD.MOV.U32 R24, RZ, RZ, R3 ;  /* 0x000000ffff187224 */ /* 0x000fc400078e0003 */
[----:B------:R-:W-:Y:S02]  /*135f0*/  IMAD.MOV.U32 R29, RZ, RZ, R10 ;  /* 0x000000ffff1d7224 */ /* 0x000fe400078e000a */
[----:B------:R-:W-:-:S05]  /*13600*/  IMAD.MOV.U32 R3, RZ, RZ, R11 ;  /* 0x000000ffff037224 */ /* 0x000fca00078e000b */
[----:B------:R-:W-:Y:S01]  /*13610*/  STL [R1+0x1a54], R3 ;  /* 0x001a540301007387 */ /* 0x000fe20000100800 */
[----:B------:R-:W-:Y:S01]  /*13620*/  STL [R1+0x1a50], R29 ;  /* 0x001a501d01007387 */ /* 0x000fe20000100800 */
[C---:B----4-:R-:W-:Y:S02]  /*13630*/  HMMA.16816.F32 R8, R12.reuse, R8, R20 ;  /* 0x000000080c08723c */ /* 0x050fe40000001814 */
[----:B------:R-:W4:Y:S01]  /*13640*/  LDL.LU.64 R22, [R1+0x1d78] ;  /* 0x001d780001167983 */ /* 0x000f220000300a00 */
[----:B------:R-:W4:Y:S11]  /*13650*/  LDL.LU.64 R20, [R1+0x1d70] ;  /* 0x001d700001147983 */ /* 0x000f360000300a00 */
[----:B------:R-:W-:Y:S09]  /*13660*/  @!UPT UIADD3 URZ, URZ, URZ, URZ ;  /* 0x0000003f3f3ff290 */ /* 0x000ff2000fffe03f */
[----:B------:R0:W-:Y:S01]  /*13670*/  STL.64 [R1+0x240], R8 ;  /* 0x0002400801007387 */ /* 0x0001e20000100a00 */
[----:B------:R4:W-:Y:S03]  /*13680*/  STL.64 [R1+0x248], R10 ;  /* 0x0002480a01007387 */ /* 0x0009e60000100a00 */
[----:B0-----:R-:W4:Y:S02]  /*13690*/  LDL.LU.64 R8, [R1+0x1d68] ;  /* 0x001d680001087983 */ /* 0x001f240000300a00 */
[C---:B----4-:R-:W-:Y:S02]  /*136a0*/  HMMA.16816.F32 R8, R12.reuse, R8, R20 ;  /* 0x000000080c08723c */ /* 0x050fe40000001814 */
[----:B------:R-:W2:Y:S11]  /*136b0*/  LDL.LU.64 R20, [R1+0x1d60] ;  /* 0x001d600001147983 */ /* 0x000eb60000300a00 */
[----:B------:R-:W-:Y:S10]  /*136c0*/  @!UPT UIADD3 URZ, URZ, URZ, URZ ;  /* 0x0000003f3f3ff290 */ /* 0x000ff4000fffe03f */
[----:B------:R0:W-:Y:S01]  /*136d0*/  STL.64 [R1+0x230], R8 ;  /* 0x0002300801007387 */ /* 0x0001e20000100a00 */
[----:B------:R-:W-:Y:S03]  /*136e0*/  STL.64 [R1+0x238], R10 ;  /* 0x0002380a01007387 */ /* 0x000fe60000100a00 */
[----:B0-----:R-:W3:Y:S01]  /*136f0*/  LDL.LU.64 R8, [R1+0x1d58] ;  /* 0x001d580001087983 */ /* 0x001ee20000300a00 */
[C---:B--2---:R-:W-:Y:S08]  /*13700*/  HMMA.16816.F32 R4, R12.reuse, R20, R4 ;  /* 0x000000140c04723c */ /* 0x044ff00000001804 */
[----:B---3--:R-:W-:Y:S11]  /*13710*/  HMMA.16816.F32 R16, R12, R8, R16 ;  /* 0x000000080c10723c */ /* 0x008ff60000001810 */
[----:B------:R-:W-:Y:S11]  /*13720*/  @!UPT UIADD3 URZ, URZ, URZ, URZ ;  /* 0x0000003f3f3ff290 */ /* 0x000ff6000fffe03f */
[----:B------:R-:W-:Y:S01]  /*13730*/  @!UPT UIADD3 URZ, URZ, URZ, URZ ;  /* 0x0000003f3f3ff290 */ /* 0x000fe2000fffe03f */
[----:B------:R0:W-:Y:S01]  /*13740*/  STL.64 [R1+0x220], R16 ;  /* 0x0002201001007387 */ /* 0x0001e20000100a00 */
[----:B------:R-:W-:Y:S03]  /*13750*/  STL.64 [R1+0x228], R18 ;  /* 0x0002281201007387 */ /* 0x000fe60000100a00 */
[----:B0-----:R-:W2:Y:S01]  /*13760*/  LDL.LU.64 R16, [R1+0x1d50] ;  /* 0x001d500001107983 */ /* 0x001ea20000300a00 */
[----:B------:R0:W-:Y:S02]  /*13770*/  STL.64 [R1+0x210], R4 ;  /* 0x0002100401007387 */ /* 0x0001e40000100a00 */
[----:B------:R1:W-:Y:S01]  /*13780*/  STL.64 [R1+0x218], R6 ;  /* 0x0002180601007387 */ /* 0x0003e20000100a00 */
[----:B0-----:R-:W3:Y:S01]  /*13790*/  LDL.LU.64 R4, [R1+0x1f0] ;  /* 0x0001f00001047983 */ /* 0x001ee20000300a00 */
[----:B-1----:R-:W3:Y:S02]  /*137a0*/  LDL.LU.64 R6, [R1+0x1f8] ;  /* 0x0001f80001067983 */ /* 0x002ee40000300a00 */
[----:B------:R0:W-:Y:S02]  /*137b0*/  STL.64 [R1+0x1d20], R20 ;  /* 0x001d201401007387 */ /* 0x0001e40000100a00 */
[----:B0-----:R-:W4:Y:S01]  /*137c0*/  LDL.LU.64 R20, [R1+0x200] ;  /* 0x0002000001147983 */ /* 0x001f220000300a00 */
[----:B------:R-:W4:Y:S02]  /*137d0*/  LDL.LU.64 R22, [R1+0x208] ;  /* 0x0002080001167983 */ /* 0x000f240000300a00 */
[----:B--2---:R-:W-:-:S02]  /*137e0*/  IMAD.MOV.U32 R10, RZ, RZ, R16 ;  /* 0x000000ffff0a7224 */ /* 0x004fc400078e0010 */
[----:B------:R-:W-:Y:S01]  /*137f0*/  IMAD.MOV.U32 R3, RZ, RZ, R17 ;  /* 0x000000ffff037224 */ /* 0x000fe200078e0011 */
[C---:B----4-:R-:W-:Y:S11]  /*13800*/  HMMA.16816.F32 R20, R12.reuse, R16, R20 ;  /* 0x000000100c14723c */ /* 0x050ff60000001814 */
[----:B------:R-:W-:Y:S11]  /*13810*/  @!UPT UIADD3 URZ, URZ, URZ, URZ ;  /* 0x0000003f3f3ff290 */ /* 0x000ff6000fffe03f */
[----:B------:R-:W-:Y:S01]  /*13820*/  @!UPT UIADD3 URZ, URZ, URZ, URZ ;  /* 0x0000003f3f3ff290 */ /* 0x000fe2000fffe03f */
[----:B------:R0:W-:Y:S01]  /*13830*/  STL.64 [R1+0x200], R20 ;  /* 0x0002001401007387 */ /* 0x0001e20000100a00 */
[----:B------:R1:W-:Y:S02]  /*13840*/  STL.64 [R1+0x208], R22 ;  /* 0x0002081601007387 */ /* 0x0003e40000100a00 */
[----:B------:R-:W2:Y:S02]  /*13850*/  LDL.LU.64 R16, [R1+0x4c0] ;  /* 0x0004c00001107983 */ /* 0x000ea40000300a00 */
[----:B------:R-:W2:Y:S01]  /*13860*/  LDL.LU.64 R18, [R1+0x4c8] ;  /* 0x0004c80001127983 */ /* 0x000ea20000300a00 */
[----:B0-----:R-:W4:Y:S01]  /*13870*/  LDL.LU.64 R20, [R1+0x540] ;  /* 0x0005400001147983 */ /* 0x001f220000300a00 */
[----:B-1----:R-:W2:Y:S02]  /*13880*/  LDL.LU.64 R22, [R1+0x548] ;  /* 0x0005480001167983 */ /* 0x002ea40000300a00 */
[----:B------:R-:W-:Y:S01]  /*13890*/  IMAD.MOV.U32 R25, RZ, RZ, R2 ;  /* 0x000000ffff197224 */ /* 0x000fe200078e0002 */
[----:B--2---:R-:W-:Y:S01]  /*138a0*/  STL.64 [R1+0x1d30], R22 ;  /* 0x001d301601007387 */ /* 0x004fe20000100a00 */
[----:B----4-:R0:W-:Y:S03]  /*138b0*/  STL.64 [R1+0x1d28], R20 ;  /* 0x001d281401007387 */ /* 0x0101e60000100a00 */
[----:B0-----:R-:W2:Y:S01]  /*138c0*/  LDL.64 R20, [R1+0x20] ;  /* 0x0000200001147983 */ /* 0x001ea20000100a00 */
[----:B------:R-:W-:Y:S02]  /*138d0*/  STL [R1+0x1d00], R10 ;  /* 0x001d000a01007387 */ /* 0x000fe40000100800 */
[----:B------:R0:W-:Y:S02]  /*138e0*/  STL.64 [R1+0x1cf8], R8 ;  /* 0x001cf80801007387 */ /* 0x0001e40000100a00 */
[----:B0-----:R-:W4:Y:S01]  /*138f0*/  LDL.64 R8, [R1] ;  /* 0x0000000001087983 */ /* 0x001f220000100a00 */
[C---:B---3--:R-:W-:Y:S03]  /*13900*/  HMMA.16816.F32 R24, R12.reuse, R24, R4 ;  /* 0x000000180c18723c */ /* 0x048fe60000001804 */
[----:B----4-:R0:W-:Y:S04]  /*13910*/  STL.64 [R1+0x1d18], R8 ;  /* 0x001d180801007387 */ /* 0x0101e80000100a00 */
[----:B0-----:R-:W3:Y:S01]  /*13920*/  LDL.64 R8, [R1+0x10] ;  /* 0x0000100001087983 */ /* 0x001ee20000100a00 */
[----:B------:R-:W4:Y:S11]  /*13930*/  LDL.LU.64 R4, [R1+0x1d48] ;  /* 0x001d480001047983 */ /* 0x000f360000300a00 */
[----:B------:R-:W-:Y:S04]  /*13940*/  @!UPT UIADD3 URZ, URZ, URZ, URZ ;  /* 0x0000003f3f3ff290 */ /* 0x000fe8000fffe03f */
[----:B------:R0:W-:Y:S02]  /*13950*/  STL.64 [R1+0x1f0], R24 ;  /* 0x0001f01801007387 */ /* 0x0001e40000100a00 */
[----:B------:R1:W-:Y:S01]  /*13960*/  STL.64 [R1+0x1f8], R26 ;  /* 0x0001f81a01007387 */ /* 0x0003e20000100a00 */
[----:B0-----:R-:W2:Y:S01]  /*13970*/  LDL.LU.64 R24, [R1+0x520] ;  /* 0x0005200001187983 */ /* 0x001ea20000300a00 */
[----:B-1----:R-:W2:Y:S01]  /*13980*/  LDL.LU.64 R26, [R1+0x528] ;  /* 0x00052800011a7983 */ /* 0x002ea20000300a00 */
[----:B----4-:R-:W-:Y:S02]  /*13990*/  HMMA.16816.F32 R12, R12, R4, R16 ;  /* 0x000000040c0c723c */ /* 0x010fe40000001810 */
[----:B--2---:R-:W-:Y:S01]  /*139a0*/  STL.64 [R1+0x1d10], R26 ;  /* 0x001d101a01007387 */ /* 0x004fe20000100a00 */
[----:B------:R0:W-:Y:S03]  /*139b0*/  STL.64 [R1+0x1d08], R24 ;  /* 0x001d081801007387 */ /* 0x0001e60000100a00 */
[----:B0-----:R-:W2:Y:S01]  /*139c0*/  LDL.LU.64 R24, [R1+0x530] ;  /* 0x0005300001187983 */ /* 0x001ea20000300a00 */
[----:B------:R-:W2:Y:S02]  /*139d0*/  LDL.LU.64 R26, [R1+0x538] ;  /* 0x00053800011a7983 */ /* 0x000ea40000300a00 */
[----:B------:R-:W4:Y:S02]  /*139e0*/  LDL.LU.64 R18, [R1+0x1d40] ;  /* 0x001d400001127983 */ /* 0x000f240000300a00 */
[----:B------:R-:W4:Y:S11]  /*139f0*/  LDL.LU.64 R16, [R1+0x1d38] ;  /* 0x001d380001107983 */ /* 0x000f360000300a00 */
[----:B------:R-:W-:Y:S01]  /*13a00*/  @!UPT UIADD3 URZ, URZ, URZ, URZ ;  /* 0x0000003f3f3ff290 */ /* 0x000fe2000fffe03f */
[----:B------:R0:W-:Y:S01]  /*13a10*/  STL.64 [R1+0x100], R12 ;  /* 0x0001000c01007387 */ /* 0x0001e20000100a00 */
[----:B------:R-:W-:Y:S03]  /*13a20*/  STL.64 [R1+0x108], R14 ;  /* 0x0001080e01007387 */ /* 0x000fe60000100a00 */
[----:B0-----:R-:W2:Y:S04]  /*13a30*/  LDL.64 R12, [R1+0x70] ;  /* 0x00007000010c7983 */ /* 0x001ea80000100a00 */
[----:B--2---:R0:W-:Y:S04]  /*13a40*/  STL.64 [R1+0x1ce0], R12 ;  /* 0x001ce00c01007387 */ /* 0x0041e80000100a00 */
[----:B0-----:R-:W4:Y:S01]  /*13a50*/  LDL.LU.64 R12, [R1+0x560] ;  /* 0x00056000010c7983 */ /* 0x001f220000300a00 */
[----:B------:R-:W4:Y:S02]  /*13a60*/  LDL.LU.64 R14, [R1+0x568] ;  /* 0x00056800010e7983 */ /* 0x000f240000300a00 */
[----:B------:R-:W-:Y:S01]  /*13a70*/  IMAD.MOV.U32 R2, RZ, RZ, R21 ;  /* 0x000000ffff027224 */ /* 0x000fe200078e0015 */
[C---:B----4-:R-:W-:Y:S11]  /*13a80*/  HMMA.16816.F32 R12, R16.reuse, R20, R12 ;  /* 0x00000014100c723c */ /* 0x050ff6000000180c */
[----:B------:R-:W-:Y:S11]  /*13a90*/  @!UPT UIADD3 URZ, URZ, URZ, URZ ;  /* 0x0000003f3f3ff290 */ /* 0x000ff6000fffe03f */
[----:B------:R-:W-:Y:S01]  /*13aa0*/  @!UPT UIADD3 URZ, URZ, URZ, URZ ;  /* 0x0000003f3f3ff290 */ /* 0x000fe2000fffe03f */
[----:B------:R-:W-:Y:S01]  /*13ab0*/  STL.64 [R1+0xf0], R12 ;  /* 0x0000f00c01007387 */ /* 0x000fe20000100a00 */
[----:B------:R0:W-:Y:S02]  /*13ac0*/  STL.64 [R1+0xf8], R14 ;  /* 0x0000f80e01007387 */ /* 0x0001e40000100a00 */
[----:B------:R-:W2:Y:S02]  /*13ad0*/  LDL.LU.64 R22, [R1+0x1d30] ;  /* 0x001d300001167983 */ /* 0x000ea40000300a00 */
[----:B0-----:R-:W-:Y:S02]  /*13ae0*/  IMAD.MOV.U32 R14, RZ, RZ, R20 ;  /* 0x000000ffff0e7224 */ /* 0x001fe400078e0014 */
[----:B------:R-:W2:Y:S01]  /*13af0*/  LDL.LU.64 R20, [R1+0x1d28] ;  /* 0x001d280001147983 */ /* 0x000ea20000300a00 */
[----:B---3--:R-:W-:Y:S01]  /*13b00*/  IMAD.MOV.U32 R15, RZ, RZ, R9 ;  /* 0x000000ffff0f7224 */ /* 0x008fe200078e0009 */
[C---:B--2---:R-:W-:Y:S11]  /*13b10*/  HMMA.16816.F32 R20, R16.reuse, R8, R20 ;  /* 0x000000081014723c */ /* 0x044ff60000001814 */
[----:B------:R-:W-:Y:S11]  /*13b20*/  @!UPT UIADD3 URZ, URZ, URZ, URZ ;  /* 0x0000003f3f3ff290 */ /* 0x000ff6000fffe03f */
[----:B------:R-:W-:Y:S01]  /*13b30*/  @!UPT UIADD3 URZ, URZ, URZ, URZ ;  /* 0x0000003f3f3ff290 */ /* 0x000fe2000fffe03f */
[----:B------:R0:W-:Y:S01]  /*13b40*/  STL.64 [R1+0xe0], R20 ;  /* 0x0000e01401007387 */ /* 0x0001e20000100a00 */
[----:B------:R1:W-:Y:S03]  /*13b50*/  STL.64 [R1+0xe8], R22 ;  /* 0x0000e81601007387 */ /* 0x0003e60000100a00 */
[----:B0-----:R-:W2:Y:S01]  /*13b60*/  LDL.LU.64 R20, [R1+0x1d20] ;  /* 0x001d200001147983 */ /* 0x001ea20000300a00 */
[----:B-1----:R-:W-:Y:S02]  /*13b70*/  IMAD.MOV.U32 R22, RZ, RZ, R8 ;  /* 0x000000ffff167224 */ /* 0x002fe400078e0008 */
[----:B------:R-:W3:Y:S02]  /*13b80*/  LDL.LU.64 R8, [R1+0x1d18] ;  /* 0x001d180001087983 */ /* 0x000ee40000300a00 */
[----:B---3--:R-:W-:Y:S01]  /*13b90*/  HMMA.16816.F32 R24, R16, R8, R24 ;  /* 0x000000081018723c */ /* 0x008fe20000001818 */
[----:B------:R-:W-:-:S02]  /*13ba0*/  IMAD.MOV.U32 R7, RZ, RZ, R8 ;  /* 0x000000ffff077224 */ /* 0x000fc400078e0008 */
[----:B------:R-:W-:Y:S11]  /*13bb0*/  IMAD.MOV.U32 R6, RZ, RZ, R9 ;  /* 0x000000ffff067224 */ /* 0x000ff600078e0009 */
[----:B------:R-:W-:Y:S09]  /*13bc0*/  @!UPT UIADD3 URZ, URZ, URZ, URZ ;  /* 0x0000003f3f3ff290 */ /* 0x000ff2000fffe03f */
[----:B------:R-:W-:Y:S01]  /*13bd0*/  STL.64 [R1+0xd0], R24 ;  /* 0x0000d01801007387 */ /* 0x000fe20000100a00 */
[----:B------:R0:W-:Y:S03]  /*13be0*/  STL.64 [R1+0xd8], R26 ;  /* 0x0000d81a01007387 */ /* 0x0001e60000100a00 */
[----:B0-----:R-:W3:Y:S01]  /*13bf0*/  LDL.LU.64 R26, [R1+0x1d10] ;  /* 0x001d1000011a7983 */ /* 0x001ee20000300a00 */
[----:B------:R-:W3:Y:S02]  /*13c00*/  LDL.LU.64 R24, [R1+0x1d08] ;  /* 0x001d080001187983 */ /* 0x000ee40000300a00 */
[----:B------:R-:W4:Y:S02]  /*13c10*/  LDL.LU R10, [R1+0x1d00] ;  /* 0x001d0000010a7983 */ /* 0x000f240000300800 */
[----:B------:R-:W3:Y:S02]  /*13c20*/  LDL.LU.64 R8, [R1+0x1cf8] ;  /* 0x001cf80001087983 */ /* 0x000ee40000300a00 */
[----:B------:R-:W-:Y:S01]  /*13c30*/  IMAD.MOV.U32 R13, RZ, RZ, R3 ;  /* 0x000000ffff0d7224 */ /* 0x000fe200078e0003 */
[----:B------:R-:W-:Y:S01]  /*13c40*/  STL.64 [R1+0x1cd8], R6 ;  /* 0x001cd80601007387 */ /* 0x000fe20000100a00 */
[----:B------:R-:W-:Y:S01]  /*13c50*/  STL.64 [R1+0x1cd0], R4 ;  /* 0x001cd00401007387 */ /* 0x000fe20000100a00 */
[----:B---3--:R-:W-:Y:S01]  /*13c60*/  HMMA.16816.F32 R24, R16, R8, R24 ;  /* 0x000000081018723c */ /* 0x008fe20000001818 */
[----:B----4-:R-:W-:Y:S11]  /*13c70*/  IMAD.MOV.U32 R12, RZ, RZ, R10 ;  /* 0x000000ffff0c7224 */ /* 0x010ff600078e000a */
[----:B------:R-:W-:Y:S11]  /*13c80*/  @!UPT UIADD3 URZ, URZ, URZ, URZ ;  /* 0x0000003f3f3ff290 */ /* 0x000ff6000fffe03f */
[----:B------:R-:W-:Y:S01]  /*13c90*/  @!UPT UIADD3 URZ, URZ, URZ, URZ ;  /* 0x0000003f3f3ff290 */ /* 0x000fe2000fffe03f */
[----:B------:R-:W-:Y:S02]  /*13ca0*/  IMAD.MOV.U32 R3, RZ, RZ, R24 ;  /* 0x000000ffff037224 */ /* 0x000fe400078e0018 */
[----:B------:R-:W-:Y:S02]  /*13cb0*/  IMAD.MOV.U32 R29, RZ, RZ, R25 ;  /* 0x000000ffff1d7224 */ /* 0x000fe400078e0019 */
[----:B------:R-:W-:Y:S02]  /*13cc0*/  IMAD.MOV.U32 R10, RZ, RZ, R26 ;  /* 0x000000ffff0a7224 */ /* 0x000fe400078e001a */
[----:B------:R-:W-:Y:S01]  /*13cd0*/  IMAD.MOV.U32 R11, RZ, RZ, R27 ;  /* 0x000000ffff0b7224 */ /* 0x000fe200078e001b */
[----:B------:R-:W3:Y:S01]  /*13ce0*/  LDL.LU.64 R24, [R1+0x1d0] ;  /* 0x0001d00001187983 */ /* 0x000ee20000300a00 */
[----:B------:R-:W3:Y:S03]  /*13cf0*/  LDL.LU.64 R26, [R1+0x1d8] ;  /* 0x0001d800011a7983 */ /* 0x000ee60000300a00 */
[----:B------:R-:W-:Y:S01]  /*13d00*/  STL.64 [R1+0x1c90], R10 ;  /* 0x001c900a01007387 */ /* 0x000fe20000100a00 */
[----:B------:R0:W-:Y:S02]  /*13d10*/  STL.64 [R1+0x1c88], R8 ;  /* 0x001c880801007387 */ /* 0x0001e40000100a00 */
[----:B0-----:R-:W-:-:S02]  /*13d20*/  IMAD.MOV.U32 R8, RZ, RZ, R22 ;  /* 0x000000ffff087224 */ /* 0x001fc400078e0016 */
[----:B------:R-:W-:-:S05]  /*13d30*/  IMAD.MOV.U32 R9, RZ, RZ, R15 ;  /* 0x000000ffff097224 */ /* 0x000fca00078e000f */
[----:B------:R0:W-:Y:S01]  /*13d40*/  STL.64 [R1+0x1ca8], R8 ;  /* 0x001ca80801007387 */ /* 0x0001e20000100a00 */
[----:B------:R-:W4:Y:S02]  /*13d50*/  LDL.LU.64 R4, [R1+0x470] ;  /* 0x0004700001047983 */ /* 0x000f240000300a00 */
[----:B------:R-:W4:Y:S02]  /*13d60*/  LDL.LU.64 R6, [R1+0x478] ;  /* 0x0004780001067983 */ /* 0x000f240000300a00 */
[----:B--2---:R-:W-:Y:S02]  /*13d70*/  IMAD.MOV.U32 R10, RZ, RZ, R20 ;  /* 0x000000ffff0a7224 */ /* 0x004fe400078e0014 */
[----:B0-----:R-:W-:Y:S02]  /*13d80*/  IMAD.MOV.U32 R9, RZ, RZ, R2 ;  /* 0x000000ffff097224 */ /* 0x001fe400078e0002 */
[----:B------:R-:W-:Y:S01]  /*13d90*/  IMAD.MOV.U32 R2, RZ, RZ, R21 ;  /* 0x000000ffff027224 */ /* 0x000fe200078e0015 */
[C---:B---3--:R-:W-:Y:S01]  /*13da0*/  HMMA.16816.F32 R24, R16.reuse, R20, R24 ;  /* 0x000000141018723c */ /* 0x048fe20000001818 */
[----:B----4-:R-:W-:Y:S01]  /*13db0*/  STL.64 [R1+0x1cf0], R6 ;  /* 0x001cf00601007387 */ /* 0x010fe20000100a00 */
[----:B------:R0:W-:Y:S03]  /*13dc0*/  STL.64 [R1+0x1ce8], R4 ;  /* 0x001ce80401007387 */ /* 0x0001e60000100a00 */
[----:B0-----:R-:W2:Y:S01]  /*13dd0*/  LDL.LU.64 R4, [R1+0x4a0] ;  /* 0x0004a00001047983 */ /* 0x001ea20000300a00 */
[----:B------:R-:W2:Y:S11]  /*13de0*/  LDL.LU.64 R6, [R1+0x4a8] ;  /* 0x0004a80001067983 */ /* 0x000eb60000300a00 */
[----:B------:R-:W-:Y:S06]  /*13df0*/  @!UPT UIADD3 URZ, URZ, URZ, URZ ;  /* 0x0000003f3f3ff290 */ /* 0x000fec000fffe03f */
[----:B------:R0:W-:Y:S02]  /*13e00*/  STL.64 [R1+0x1d0], R24 ;  /* 0x0001d01801007387 */ /* 0x0001e40000100a00 */
[----:B------:R1:W-:Y:S01]  /*13e10*/  STL.64 [R1+0x1d8], R26 ;  /* 0x0001d81a01007387 */ /* 0x0003e20000100a00 */
[----:B------:R-:W3:Y:S01]  /*13e20*/  LDL.LU.64 R20, [R1+0x380] ;  /* 0x0003800001147983 */ /* 0x000ee20000300a00 */
[----:B------:R-:W3:Y:S03]  /*13e30*/  LDL.LU.64 R22, [R1+0x388] ;  /* 0x0003880001167983 */ /* 0x000ee60000300a00 */
[----:B0-----:R-:W4:Y:S01]  /*13e40*/  LDL.LU.64 R24, [R1+0x430] ;  /* 0x0004300001187983 */ /* 0x001f220000300a00 */
[----:B-1----:R-:W2:Y:S02]  /*13e50*/  LDL.LU.64 R26, [R1+0x438] ;  /* 0x00043800011a7983 */ /* 0x002ea40000300a00 */
[----:B------:R-:W-:Y:S01]  /*13e60*/  IMAD.MOV.U32 R8, RZ, RZ, R14 ;  /* 0x000000ffff087224 */ /* 0x000fe200078e000e */
[----:B--2---:R-:W-:Y:S01]  /*13e70*/  STL.64 [R1+0x1ca0], R26 ;  /* 0x001ca01a01007387 */ /* 0x004fe20000100a00 */
[----:B----4-:R0:W-:Y:S03]  /*13e80*/  STL.64 [R1+0x1c98], R24 ;  /* 0x001c981801007387 */ /* 0x0101e60000100a00 */
[----:B0-----:R-:W2:Y:S01]  /*13e90*/  LDL.LU.64 R24, [R1+0x450] ;  /* 0x0004500001187983 */ /* 0x001ea20000300a00 */
[----:B------:R-:W4:Y:S01]  /*13ea0*/  LDL.LU.64 R26, [R1+0x458] ;  /* 0x00045800011a7983 */ /* 0x000f220000300a00 */
[C---:B------:R-:W-:Y:S02]  /*13eb0*/  HMMA.16816.F32 R12, R16.reuse, R12, R4 ;  /* 0x0000000c100c723c */ /* 0x040fe40000001804 */
[----:B----4-:R-:W-:Y:S01]  /*13ec0*/  STL.64 [R1+0x1cb8], R26 ;  /* 0x001cb81a01007387 */ /* 0x010fe20000100a00 */
[----:B--2---:R0:W-:Y:S03]  /*13ed0*/  STL.64 [R1+0x1cb0], R24 ;  /* 0x001cb01801007387 */ /* 0x0041e60000100a00 */
[----:B0-----:R-:W2:Y:S01]  /*13ee0*/  LDL.LU.64 R24, [R1+0x460] ;  /* 0x0004600001187983 */ /* 0x001ea20000300a00 */
[----:B------:R-:W2:Y:S02]  /*13ef0*/  LDL.LU.64 R26, [R1+0x468] ;  /* 0x00046800011a7983 */ /* 0x000ea40000300a00 */
[----:B------:R-:W4:Y:S02]  /*13f00*/  LDL.LU.64 R6, [R1+0x1cf0] ;  /* 0x001cf00001067983 */ /* 0x000f240000300a00 */
[----:B------:R-:W4:Y:S11]  /*13f10*/  LDL.LU.64 R4, [R1+0x1ce8] ;  /* 0x001ce80001047983 */ /* 0x000f360000300a00 */
[----:B------:R-:W-:Y:S01]  /*13f20*/  @!UPT UIADD3 URZ, URZ, URZ, URZ ;  /* 0x0000003f3f3ff290 */ /* 0x000fe2000fffe03f */
[----:B------:R0:W-:Y:S01]  /*13f30*/  STL.64 [R1+0x280], R12 ;  /* 0x0002800c01007387 */ /* 0x0001e20000100a00 */
[----:B------:R-:W-:Y:S03]  /*13f40*/  STL.64 [R1+0x288], R14 ;  /* 0x0002880e01007387 */ /* 0x000fe60000100a00 */
[----:B0-----:R-:W4:Y:S02]  /*13f50*/  LDL.LU.64 R12, [R1+0x1ce0] ;  /* 0x001ce000010c7983 */ /* 0x001f240000300a00 */
[C---:B----4-:R-:W-:Y:S11]  /*13f60*/  HMMA.16816.F32 R4, R16.reuse, R12, R4 ;  /* 0x0000000c1004723c */ /* 0x050ff60000001804 */
[----:B------:R-:W-:Y:S11]  /*13f70*/  @!UPT UIADD3 URZ, URZ, URZ, URZ ;  /* 0x0000003f3f3ff290 */ /* 0x000ff6000fffe03f */
[----:B------:R-:W-:Y:S01]  /*13f80*/  @!UPT UIADD3 URZ, URZ, URZ, URZ ;  /* 0x0000003f3f3ff290 */ /* 0x000fe2000fffe03f */
[----:B------:R-:W-:Y:S01]  /*13f90*/  STL.64 [R1+0x390], R4 ;  /* 0x0003900401007387 */ /* 0x000fe20000100a00 */
[----:B------:R0:W-:Y:S03]  /*13fa0*/  STL.64 [R1+0x398], R6 ;  /* 0x0003980601007387 */ /* 0x0001e60000100a00 */
[----:B0-----:R-:W4:Y:S01]  /*13fb0*/  LDL.LU.64 R6, [R1+0x1cd8] ;  /* 0x001cd80001067983 */ /* 0x001f220000300a00 */
[----:B------:R-:W3:Y:S02]  /*13fc0*/  LDL.LU.64 R4, [R1+0x1cd0] ;  /* 0x001cd00001047983 */ /* 0x000ee40000300a00 */
[----:B------:R0:W-:Y:S02]  /*13fd0*/  STL.64 [R1+0x1c70], R12 ;  /* 0x001c700c01007387 */ /* 0x0001e40000100a00 */
[----:B0-----:R-:W2:Y:S01]  /*13fe0*/  LDL.64 R12, [R1+0x30] ;  /* 0x00003000010c7983 */ /* 0x001ea20000100a00 */
[----:B---3--:R-:W-:Y:S03]  /*13ff0*/  HMMA.16816.F32 R16, R16, R4, R20 ;  /* 0x000000041010723c */ /* 0x008fe60000001814 */
[----:B--2---:R-:W-:Y:S01]  /*14000*/  STL.64 [R1+0x1c80], R12 ;  /* 0x001c800c01007387 */ /* 0x004fe20000100a00 */
[----:B------:R-:W2:Y:S02]  /*14010*/  LDL.LU.64 R22, [R1+0x1cc8] ;  /* 0x001cc80001167983 */ /* 0x000ea40000300a00 */
[----:B------:R-:W2:Y:S02]  /*14020*/  LDL.LU.64 R20, [R1+0x1cc0] ;  /* 0x001cc00001147983 */ /* 0x000ea40000300a00 */
[----:B------:R0:W-:Y:S02]  /*14030*/  STL.64 [R1+0x1c78], R4 ;  /* 0x001c780401007387 */ /* 0x0001e40000100a00 */
[----:B0-----:R-:W3:Y:S11]  /*14040*/  LDL.LU.64 R4, [R1+0x440] ;  /* 0x0004400001047983 */ /* 0x001ef60000300a00 */
[----:B------:R-:W-:Y:S02]  /*14050*/  @!UPT UIADD3 URZ, URZ, URZ, URZ ;  /* 0x0000003f3f3ff290 */ /* 0x000fe4000fffe03f */
[----:B------:R0:W-:Y:S02]  /*14060*/  STL.64 [R1+0x380], R16 ;  /* 0x0003801001007387 */ /* 0x0001e40000100a00 */
[----:B0-----:R-:W-:Y:S02]  /*14070*/  IMAD.MOV.U32 R16, RZ, RZ, R10 ;  /* 0x000000ffff107224 */ /* 0x001fe400078e000a */
[----:B----4-:R-:W-:Y:S02]  /*14080*/  IMAD.MOV.U32 R12, RZ, RZ, R7 ;  /* 0x000000ffff0c7224 */ /* 0x010fe400078e0007 */
[----:B------:R-:W-:Y:S01]  /*14090*/  IMAD.MOV.U32 R13, RZ, RZ, R6 ;  /* 0x000000ffff0d7224 */ /* 0x000fe200078e0006 */
[----:B------:R-:W-:Y:S01]  /*140a0*/  STL.64 [R1+0x388], R18 ;  /* 0x0003881201007387 */ /* 0x000fe20000100a00 */
[----:B------:R-:W3:Y:S01]  /*140b0*/  LDL.LU.64 R6, [R1+0x448] ;  /* 0x0004480001067983 */ /* 0x000ee20000300a00 */
[C---:B--2---:R-:W-:Y:S02]  /*140c0*/  HMMA.16816.F32 R8, R20.reuse, R8, R24 ;  /* 0x000000081408723c */ /* 0x044fe40000001818 */
[----:B------:R-:W2:Y:S01]  /*140d0*/  LDL.LU.64 R26, [R1+0x1cb8] ;  /* 0x001cb800011a7983 */ /* 0x000ea20000300a00 */
[----:B------:R-:W2:Y:S11]  /*140e0*/  LDL.LU.64 R24, [R1+0x1cb0] ;  /* 0x001cb00001187983 */ /* 0x000eb60000300a00 */
[----:B------:R-:W-:Y:S09]  /*140f0*/  @!UPT UIADD3 URZ, URZ, URZ, URZ ;  /* 0x0000003f3f3ff290 */ /* 0x000ff2000fffe03f */
[----:B------:R0:W-:Y:S01]  /*14100*/  STL.64 [R1+0x470], R8 ;  /* 0x0004700801007387 */ /* 0x0001e20000100a00 */
[----:B------:R2:W-:Y:S03]  /*14110*/  STL.64 [R1+0x478], R10 ;  /* 0x0004780a01007387 */ /* 0x0005e60000100a00 */
[----:B0-----:R-:W2:Y:S02]  /*14120*/  LDL.LU.64 R8, [R1+0x1ca8] ;  /* 0x001ca80001087983 */ /* 0x001ea40000300a00 */
[C---:B--2---:R-:W-:Y:S02]  /*14130*/  HMMA.16816.F32 R8, R20.reuse, R8, R24 ;  /* 0x000000081408723c */ /* 0x044fe40000001818 */
[----:B------:R-:W2:Y:S01]  /*14140*/  LDL.LU.64 R26, [R1+0x1ca0] ;  /* 0x001ca000011a7983 */ /* 0x000ea20000300a00 */
[----:B------:R-:W2:Y:S11]  /*14150*/  LDL.LU.64 R24, [R1+0x1c98] ;  /* 0x001c980001187983 */ /* 0x000eb60000300a00 */
[----:B------:R-:W-:Y:S09]  /*14160*/  @!UPT UIADD3 URZ, URZ, URZ, URZ ;  /* 0x0000003f3f3ff290 */ /* 0x000ff2000fffe03f */
[----:B------:R-:W-:Y:S01]  /*14170*/  STL.64 [R1+0x460], R8 ;  /* 0x0004600801007387 */ /* 0x000fe20000100a00 */
[----:B------:R0:W-:Y:S03]  /*14180*/  STL.64 [R1+0x468], R10 ;  /* 0x0004680a01007387 */ /* 0x0001e60000100a00 */
[----:B0-----:R-:W4:Y:S01]  /*14190*/  LDL.LU.64 R10, [R1+0x1c90] ;  /* 0x001c9000010a7983 */ /* 0x001f220000300a00 */
[----:B------:R-:W2:Y:S01]  /*141a0*/  LDL.LU.64 R8, [R1+0x1c88] ;  /* 0x001c880001087983 */ /* 0x000ea20000300a00 */
[C---:B---3--:R-:W-:Y:S01]  /*141b0*/  HMMA.16816.F32 R4, R20.reuse, R12, R4 ;  /* 0x0000000c1404723c */ /* 0x048fe20000001804 */
[----:B------:R-:W3:Y:S01]  /*141c0*/  LDL.LU.64 R12, [R1+0x420] ;  /* 0x00042000010c7983 */ /* 0x000ee20000300a00 */
[----:B------:R-:W3:Y:S11]  /*141d0*/  LDL.LU.64 R14, [R1+0x428] ;  /* 0x00042800010e7983 */ /* 0x000ef60000300a00 */
[----:B------:R-:W-:Y:S10]  /*141e0*/  @!UPT UIADD3 URZ, URZ, URZ, URZ ;  /* 0x0000003f3f3ff290 */ /* 0x000ff4000fffe03f */
[----:B------:R0:W-:Y:S01]  /*141f0*/  STL.64 [R1+0x450], R4 ;  /* 0x0004500401007387 */ /* 0x0001e20000100a00 */
[----:B------:R1:W-:Y:S03]  /*14200*/  STL.64 [R1+0x458], R6 ;  /* 0x0004580601007387 */ /* 0x0003e60000100a00 */
[----:B0-----:R-:W3:Y:S01]  /*14210*/  LDL.LU.64 R4, [R1+0x370] ;  /* 0x0003700001047983 */ /* 0x001ee20000300a00 */
[----:B-1----:R-:W3:Y:S01]  /*14220*/  LDL.LU.64 R6, [R1+0x378] ;  /* 0x0003780001067983 */ /* 0x002ee20000300a00 */
[----:B--2---:R-:W-:Y:S11]  /*14230*/  HMMA.16816.F32 R24, R20, R8, R24 ;  /* 0x000000081418723c */ /* 0x004ff60000001818 */
[----:B------:R-:W-:Y:S11]  /*14240*/  @!UPT UIADD3 URZ, URZ, URZ, URZ ;  /* 0x0000003f3f3ff290 */ /* 0x000ff6000fffe03f */
[----:B------:R-:W-:Y:S01]  /*14250*/  @!UPT UIADD3 URZ, URZ, URZ, URZ ;  /* 0x0000003f3f3ff290 */ /* 0x000fe2000fffe03f */
[----:B------:R0:W-:Y:S01]  /*14260*/  STL.64 [R1+0x440], R24 ;  /* 0x0004401801007387 */ /* 0x0001e20000100a00 */
[----:B------:R1:W-:Y:S03]  /*14270*/  STL.64 [R1+0x448], R26 ;  /* 0x0004481a01007387 */ /* 0x0003e60000100a00 */
[----:B0-----:R-:W2:Y:S01]  /*14280*/  LDL.LU.64 R24, [R1+0x1b0] ;  /* 0x0001b00001187983 */ /* 0x001ea20000300a00 */
[----:B-1----:R-:W2:Y:S03]  /*14290*/  LDL.LU.64 R26, [R1+0x1b8] ;  /* 0x0001b800011a7983 */ /* 0x002ea60000300a00 */
[----:B--2---:R-:W-:Y:S01]  /*142a0*/  STL.64 [R1+0x1c68], R26 ;  /* 0x001c681a01007387 */ /* 0x004fe20000100a00 */
[----:B------:R0:W-:Y:S03]  /*142b0*/  STL.64 [R1+0x1c60], R24 ;  /* 0x001c601801007387 */ /* 0x0001e60000100a00 */
[----:B0-----:R-:W2:Y:S01]  /*142c0*/  LDL.LU.64 R24, [R1+0x300] ;  /* 0x0003000001187983 */ /* 0x001ea20000300a00 */
[----:B------:R-:W2:Y:S02]  /*142d0*/  LDL.LU.64 R26, [R1+0x308] ;  /* 0x00030800011a7983 */ /* 0x000ea40000300a00 */
[----:B----4-:R-:W-:Y:S02]  /*142e0*/  STL.64 [R1+0x1c30], R10 ;  /* 0x001c300a01007387 */ /* 0x010fe40000100a00 */
[----:B------:R0:W-:Y:S02]  /*142f0*/  STL.64 [R1+0x1c28], R8 ;  /* 0x001c280801007387 */ /* 0x0001e40000100a00 */
[----:B0-----:R-:W4:Y:S01]  /*14300*/  LDL.64 R8, [R1] ;  /* 0x0000000001087983 */ /* 0x001f220000100a00 */
[----:B------:R-:W-:-:S07]  /*14310*/  IMAD.MOV.U32 R17, RZ, RZ, R2 ;  /* 0x000000ffff117224 */ /* 0x000fce00078e0002 */
[C---:B---3--:R-:W-:Y:S01]  /*14320*/  HMMA.16816.F32 R12, R20.reuse, R16, R12 ;  /* 0x00000010140c723c */ /* 0x048fe2000000180c */
[----:B----4-:R0:W-:Y:S04]  /*14330*/  STL.64 [R1+0x1c40], R8 ;  /* 0x001c400801007387 */ /* 0x0101e80000100a00 */
[----:B0-----:R-:W3:Y:S04]  /*14340*/  LDL.64 R8, [R1+0x10] ;  /* 0x0000100001087983 */ /* 0x001ee80000100a00 */
[----:B---3--:R0:W-:Y:S04]  /*14350*/  STL.64 [R1+0x1c48], R8 ;  /* 0x001c480801007387 */ /* 0x0081e80000100a00 */
[----:B0-----:R-:W3:Y:S01]  /*14360*/  LDL.LU.64 R8, [R1+0x3f0] ;  /* 0x0003f00001087983 */ /* 0x001ee20000300a00 */
[----:B------:R-:W3:Y:S09]  /*14370*/  LDL.LU.64 R10, [R1+0x3f8] ;  /* 0x0003f800010a7983 */ /* 0x000ef20000300a00 */
[----:B------:R0:W-:Y:S02]  /*14380*/  STL.64 [R1+0x430], R12 ;  /* 0x0004300c01007387 */ /* 0x0001e40000100a00 */
[----:B------:R-:W-:Y:S01]  /*14390*/  STL.64 [R1+0x438], R14 ;  /* 0x0004380e01007387 */ /* 0x000fe20000100a00 */
[----:B0-----:R-:W4:Y:S02]  /*143a0*/  LDL.LU.64 R12, [R1+0x1c80] ;  /* 0x001c8000010c7983 */ /* 0x001f240000300a00 */
[C---:B----4-:R-:W-:Y:S11]  /*143b0*/  HMMA.16816.F32 R4, R20.reuse, R12, R4 ;  /* 0x0000000c1404723c */ /* 0x050ff60000001804 */
[----:B------:R-:W-:Y:S11]  /*143c0*/  @!UPT UIADD3 URZ, URZ, URZ, URZ ;  /* 0x0000003f3f3ff290 */ /* 0x000ff6000fffe03f */
[----:B------:R-:W-:Y:S01]  /*143d0*/  @!UPT UIADD3 URZ, URZ, URZ, URZ ;  /* 0x0000003f3f3ff290 */ /* 0x000fe2000fffe03f */
[----:B------:R0:W-:Y:S01]  /*143e0*/  STL.64 [R1+0x420], R4 ;  /* 0x0004200401007387 */ /* 0x0001e20000100a00 */
[----:B------:R1:W-:Y:S03]  /*143f0*/  STL.64 [R1+0x428], R6 ;  /* 0x0004280601007387 */ /* 0x0003e60000100a00 */
[----:B0-----:R-:W4:Y:S01]  /*14400*/  LDL.LU.64 R4, [R1+0x1c78] ;  /* 0x001c780001047983 */ /* 0x001f220000300a00 */
[----:B-1----:R-:W-:Y:S02]  /*14410*/  IMAD.MOV.U32 R7, RZ, RZ, R12 ;  /* 0x000000ffff077224 */ /* 0x002fe400078e000c */
[----:B------:R-:W-:Y:S02]  /*14420*/  IMAD.MOV.U32 R6, RZ, RZ, R13 ;  /* 0x000000ffff067224 */ /* 0x000fe400078e000d */
[----:B------:R-:W2:Y:S02]  /*14430*/  LDL.LU.64 R12, [R1+0x1c70] ;  /* 0x001c7000010c7983 */ /* 0x000ea40000300a00 */
[C---:B--2---:R-:W-:Y:S11]  /*14440*/  HMMA.16816.F32 R24, R20.reuse, R12, R24 ;  /* 0x0000000c1418723c */ /* 0x044ff60000001818 */
[----:B------:R-:W-:Y:S11]  /*14450*/  @!UPT UIADD3 URZ, URZ, URZ, URZ ;  /* 0x0000003f3f3ff290 */ /* 0x000ff6000fffe03f */
[----:B------:R-:W-:Y:S01]  /*14460*/  @!UPT UIADD3 URZ, URZ, URZ, URZ ;  /* 0x0000003f3f3ff290 */ /* 0x000fe2000fffe03f */
[----:B------:R-:W-:Y:S01]  /*14470*/  STL.64 [R1+0x410], R24 ;  /* 0x0004101801007387 */ /* 0x000fe20000100a00 */
[----:B------:R0:W-:Y:S03]  /*14480*/  STL.64 [R1+0x418], R26 ;  /* 0x0004181a01007387 */ /* 0x0001e60000100a00 */
[----:B0-----:R-:W4:Y:S01]  /*14490*/  LDL.LU.64 R26, [R1+0x1c68] ;  /* 0x001c6800011a7983 */ /* 0x001f220000300a00 */
[----:B------:R-:W4:Y:S02]  /*144a0*/  LDL.LU.64 R24, [R1+0x1c60] ;  /* 0x001c600001187983 */ /* 0x000f240000300a00 */
[----:B------:R-:W-:Y:S02]  /*144b0*/  IMAD.MOV.U32 R28, RZ, RZ, R12 ;  /* 0x000000ffff1c7224 */ /* 0x000fe400078e000c */
[----:B------:R-:W-:Y:S02]  /*144c0*/  IMAD.MOV.U32 R2, RZ, RZ, R13 ;  /* 0x000000ffff027224 */ /* 0x000fe400078e000d */
[----:B------:R-:W2:Y:S01]  /*144d0*/  LDL.LU.64 R12, [R1+0x3e0] ;  /* 0x0003e000010c7983 */ /* 0x000ea20000300a00 */
[----:B------:R-:W2:Y:S01]  /*144e0*/  LDL.LU.64 R14, [R1+0x3e8] ;  /* 0x0003e800010e7983 */ /* 0x000ea20000300a00 */
[----:B----4-:R-:W-:Y:S02]  /*144f0*/  HMMA.16816.F32 R20, R20, R4, R24 ;  /* 0x000000041414723c */ /* 0x010fe40000001818 */
[----:B------:R-:W3:Y:S01]  /*14500*/  LDL.LU.64 R26, [R1+0x1c58] ;  /* 0x001c5800011a7983 */ /* 0x000ee20000300a00 */
[----:B------:R-:W3:Y:S02]  /*14510*/  LDL.LU.64 R24, [R1+0x1c50] ;  /* 0x001c500001187983 */ /* 0x000ee40000300a00 */
[----:B------:R0:W-:Y:S02]  /*14520*/  STL.64 [R1+0x1c08], R4 ;  /* 0x001c080401007387 */ /* 0x0001e40000100a00 */
[----:B0-----:R-:W3:Y:S11]  /*14530*/  LDL.64 R4, [R1+0x20] ;  /* 0x0000200001047983 */ /* 0x001ef60000100a00 */
[----:B------:R-:W-:Y:S05]  /*14540*/  @!UPT UIADD3 URZ, URZ, URZ, URZ ;  /* 0x0000003f3f3ff290 */ /* 0x000fea000fffe03f */
[----:B------:R0:W-:Y:S01]  /*14550*/  STL.64 [R1+0x370], R20 ;  /* 0x0003701401007387 */ /* 0x0001e20000100a00 */
[----:B------:R-:W-:Y:S02]  /*14560*/  STL.64 [R1+0x378], R22 ;  /* 0x0003781601007387 */ /* 0x000fe40000100a00 */
[----:B0-----:R-:W-:Y:S02]  /*14570*/  IMAD.MOV.U32 R20, RZ, RZ, R7 ;  /* 0x000000ffff147224 */ /* 0x001fe400078e0007 */
[----:B------:R-:W-:-:S05]  /*14580*/  IMAD.MOV.U32 R21, RZ, RZ, R6 ;  /* 0x000000ffff157224 */ /* 0x000fca00078e0006 */
[----:B------:R0:W-:Y:S04]  /*14590*/  STL.64 [R1+0x1c38], R20 ;  /* 0x001c381401007387 */ /* 0x0001e80000100a00 */
[----:B0-----:R-:W4:Y:S01]  /*145a0*/  LDL.LU.64 R20, [R1+0x3d0] ;  /* 0x0003d00001147983 */ /* 0x001f220000300a00 */
[----:B------:R-:W4:Y:S01]  /*145b0*/  LDL.LU.64 R22, [R1+0x3d8] ;  /* 0x0003d80001167983 */ /* 0x000f220000300a00 */
[----:B---3--:R-:W-:Y:S11]  /*145c0*/  HMMA.16816.F32 R8, R24, R4, R8 ;  /* 0x000000041808723c */ /* 0x008ff60000001808 */
[----:B------:R-:W-:Y:S11]  /*145d0*/  @!UPT UIADD3 URZ, URZ, URZ, URZ ;  /* 0x0000003f3f3ff290 */ /* 0x000ff6000fffe03f */
[----:B------:R-:W-:Y:S01]  /*145e0*/  @!UPT UIADD3 URZ, URZ, URZ, URZ ;  /* 0x0000003f3f3ff290 */ /* 0x000fe2000fffe03f */
[----:B------:R0:W-:Y:S01]  /*145f0*/  STL.64 [R1+0x400], R8 ;  /* 0x0004000801007387 */ /* 0x0001e20000100a00 */
[----:B------:R-:W-:Y:S03]  /*14600*/  STL.64 [R1+0x408], R10 ;  /* 0x0004080a01007387 */ /* 0x000fe60000100a00 */
[----:B0-----:R-:W2:Y:S01]  /*14610*/  LDL.LU.64 R8, [R1+0x1c48] ;  /* 0x001c480001087983 */ /* 0x001ea20000300a00 */
[----:B------:R-:W-:Y:S02]  /*14620*/  IMAD.MOV.U32 R19, RZ, RZ, R4 ;  /* 0x000000ffff137224 */ /* 0x000fe400078e0004 */
[----:B------:R-:W-:-:S05]  /*14630*/  IMAD.MOV.U32 R18, RZ, RZ, R5 ;  /* 0x000000ffff127224 */ /* 0x000fca00078e0005 */
[----:B------:R-:W-:Y:S01]  /*14640*/  STL.64 [R1+0x1c20], R18 ;  /* 0x001c201201007387 */ /* 0x000fe20000100a00 */
[----:B------:R0:W-:Y:S03]  /*14650*/  STL.64 [R1+0x1c18], R16 ;  /* 0x001c181001007387 */ /* 0x0001e60000100a00 */
[----:B0-----:R-:W3:Y:S01]  /*14660*/  LDL.LU.64 R16, [R1+0x3c0] ;  /* 0x0003c00001107983 */ /* 0x001ee20000300a00 */
[----:B------:R-:W3:Y:S02]  /*14670*/  LDL.LU.64 R18, [R1+0x3c8] ;  /* 0x0003c80001127983 */ /* 0x000ee40000300a00 */
[----:B------:R-:W3:Y:S02]  /*14680*/  LDL.LU.64 R4, [R1+0x2d0] ;  /* 0x0002d00001047983 */ /* 0x000ee40000300a00 */
[----:B------:R-:W3:Y:S01]  /*14690*/  LDL.LU.64 R6, [R1+0x2d8] ;  /* 0x0002d80001067983 */ /* 0x000ee20000300a00 */
[C---:B--2---:R-:W-:Y:S11]  /*146a0*/  HMMA.16816.F32 R12, R24.reuse, R8, R12 ;  /* 0x00000008180c723c */ /* 0x044ff6000000180c */
[----:B------:R-:W-:Y:S11]  /*146b0*/  @!UPT UIADD3 URZ, URZ, URZ, URZ ;  /* 0x0000003f3f3ff290 */ /* 0x000ff6000fffe03f */
[----:B------:R-:W-:Y:S01]  /*146c0*/  @!UPT UIADD3 URZ, URZ, URZ, URZ ;  /* 0x0000003f3f3ff290 */ /* 0x000fe2000fffe03f */
[----:B------:R0:W-:Y:S01]  /*146d0*/  STL.64 [R1+0x3f0], R12 ;  /* 0x0003f00c01007387 */ /* 0x0001e20000100a00 */
[----:B------:R1:W-:Y:S02]  /*146e0*/  STL.64 [R1+0x3f8], R14 ;  /* 0x0003f80e01007387 */ /* 0x0003e40000100a00 */
[----:B0-----:R-:W-:Y:S02]  /*146f0*/  IMAD.MOV.U32 R13, RZ, RZ, R9 ;  /* 0x000000ffff0d7224 */ /* 0x001fe400078e0009 */
[----:B-1----:R-:W-:Y:S02]  /*14700*/  IMAD.MOV.U32 R14, RZ, RZ, R8 ;  /* 0x000000ffff0e7224 */ /* 0x002fe400078e0008 */
[----:B------:R-:W4:Y:S03]  /*14710*/  LDL.LU.64 R8, [R1+0x1c40] ;  /* 0x001c400001087983 */ /* 0x000f260000300a00 */
[----:B------:R-:W-:Y:S02]  /*14720*/  STL [R1+0x1c04], R14 ;  /* 0x001c040e01007387 */ /* 0x000fe40000100800 */
[----:B------:R0:W-:Y:S02]  /*14730*/  STL [R1+0x1c00], R13 ;  /* 0x001c000d01007387 */ /* 0x0001e40000100800 */
[----:B0-----:R-:W2:Y:S01]  /*14740*/  LDL.LU.64 R12, [R1+0x2e0] ;  /* 0x0002e000010c7983 */ /* 0x001ea20000300a00 */
[----:B------:R-:W2:Y:S01]  /*14750*/  LDL.LU.64 R14, [R1+0x2e8] ;  /* 0x0002e800010e7983 */ /* 0x000ea20000300a00 */
        /* <DEDUP_REMOVED lines=8> */
[----:B------:R-:W2:Y:S01]  /*147e0*/  LDL.LU.64 R10, [R1+0x1c30] ;  /* 0x001c3000010a7983 */ /* 0x000ea20000300a00 */
[----:B------:R-:W3:Y:S02]  /*147f0*/  LDL.LU.64 R8, [R1+0x1c28] ;  /* 0x001c280001087983 */ /* 0x000ee40000300a00 */
[----:B---3--:R-:W-:Y:S11]  /*14800*/  HMMA.16816.F32 R16, R24, R8, R16 ;  /* 0x000000081810723c */ /* 0x008ff60000001810 */
[----:B------:R-:W-:Y:S11]  /*14810*/  @!UPT UIADD3 URZ, URZ, URZ, URZ ;  /* 0x0000003f3f3ff290 */ /* 0x000ff6000fffe03f */
[----:B------:R-:W-:Y:S01]  /*14820*/  @!UPT UIADD3 URZ, URZ, URZ, URZ ;  /* 0x0000003f3f3ff290 */ /* 0x000fe2000fffe03f */
[----:B------:R-:W-:Y:S01]  /*14830*/  STL.64 [R1+0x3d0], R16 ;  /* 0x0003d01001007387 */ /* 0x000fe20000100a00 */
[----:B------:R0:W-:Y:S03]  /*14840*/  STL.64 [R1+0x3d8], R18 ;  /* 0x0003d81201007387 */ /* 0x0001e60000100a00 */
[----:B0-----:R-:W3:Y:S01]  /*14850*/  LDL.LU.64 R18, [R1+0x1c20] ;  /* 0x001c200001127983 */ /* 0x001ee20000300a00 */
[----:B------:R-:W3:Y:S02]  /*14860*/  LDL.LU.64 R16, [R1+0x1c18] ;  /* 0x001c180001107983 */ /* 0x000ee40000300a00 */
[----:B--2---:R-:W-:Y:S02]  /*14870*/  STL.64 [R1+0x1bb0], R10 ;  /* 0x001bb00a01007387 */ /* 0x004fe40000100a00 */
[----:B------:R0:W-:Y:S02]  /*14880*/  STL.64 [R1+0x1ba8], R8 ;  /* 0x001ba80801007387 */ /* 0x0001e40000100a00 */
[----:B0-----:R-:W-:-:S02]  /*14890*/  IMAD.MOV.U32 R8, RZ, RZ, R23 ;  /* 0x000000ffff087224 */ /* 0x001fc400078e0017 */
[----:B------:R-:W-:-:S05]  /*148a0*/  IMAD.MOV.U32 R9, RZ, RZ, R22 ;  /* 0x000000ffff097224 */ /* 0x000fca00078e0016 */
[----:B------:R4:W-:Y:S02]  /*148b0*/  STL.64 [R1+0x1bc8], R8 ;  /* 0x001bc80801007387 */ /* 0x0009e40000100a00 */
[C---:B----4-:R-:W-:Y:S08]  /*148c0*/  HMMA.16816.F32 R8, R24.reuse, R20, R4 ;  /* 0x000000141808723c */ /* 0x050ff00000001804 */
[----:B---3--:R-:W-:Y:S01]  /*148d0*/  HMMA.16816.F32 R12, R24, R16, R12 ;  /* 0x00000010180c723c */ /* 0x008fe2000000180c */
[----:B------:R-:W-:Y:S11]  /*148e0*/  STL.64 [R1+0x1ba0], R16 ;  /* 0x001ba01001007387 */ /* 0x000ff60000100a00 */
[----:B------:R-:W-:Y:S11]  /*148f0*/  @!UPT UIADD3 URZ, URZ, URZ, URZ ;  /* 0x0000003f3f3ff290 */ /* 0x000ff6000fffe03f */
[----:B------:R0:W-:Y:S01]  /*14900*/  STL.64 [R1+0x3c0], R12 ;  /* 0x0003c00c01007387 */ /* 0x0001e20000100a00 */
[----:B------:R1:W-:Y:S02]  /*14910*/  STL.64 [R1+0x3c8], R14 ;  /* 0x0003c80e01007387 */ /* 0x0003e40000100a00 */
[----:B------:R-:W2:Y:S02]  /*14920*/  LDL.LU.64 R4, [R1+0x1e0] ;  /* 0x0001e00001047983 */ /* 0x000ea40000300a00 */
[----:B------:R-:W2:Y:S01]  /*14930*/  LDL.LU.64 R6, [R1+0x1e8] ;  /* 0x0001e80001067983 */ /* 0x000ea20000300a00 */
[----:B------:R3:W-:Y:S01]  /*14940*/  STL.64 [R1+0x3b0], R8 ;  /* 0x0003b00801007387 */ /* 0x0007e20000100a00 */
[----:B------:R4:W-:Y:S03]  /*14950*/  STL.64 [R1+0x3b8], R10 ;  /* 0x0003b80a01007387 */ /* 0x0009e60000100a00 */
[----:B0-----:R-:W2:Y:S01]  /*14960*/  LDL.LU.64 R12, [R1+0x190] ;  /* 0x00019000010c7983 */ /* 0x001ea20000300a00 */
[----:B-1----:R-:W2:Y:S03]  /*14970*/  LDL.LU.64 R14, [R1+0x198] ;  /* 0x00019800010e7983 */ /* 0x002ea60000300a00 */
[----:B---3--:R-:W3:Y:S01]  /*14980*/  LDL.LU.64 R8, [R1+0x2c0] ;  /* 0x0002c00001087983 */ /* 0x008ee20000300a00 */
[----:B----4-:R-:W4:Y:S03]  /*14990*/  LDL.LU.64 R10, [R1+0x2c8] ;  /* 0x0002c800010a7983 */ /* 0x010f260000300a00 */
[----:B----4-:R-:W-:Y:S01]  /*149a0*/  STL.64 [R1+0x1bd8], R10 ;  /* 0x001bd80a01007387 */ /* 0x010fe20000100a00 */
[----:B---3--:R0:W-:Y:S02]  /*149b0*/  STL.64 [R1+0x1bd0], R8 ;  /* 0x001bd00801007387 */ /* 0x0081e40000100a00 */
[----:B------:R-:W3:Y:S02]  /*149c0*/  LDL.LU.64 R16, [R1+0x2a0] ;  /* 0x0002a00001107983 */ /* 0x000ee40000300a00 */
[----:B0-----:R-:W-:-:S02]  /*149d0*/  IMAD.MOV.U32 R8, RZ, RZ, R19 ;  /* 0x000000ffff087224 */ /* 0x001fc400078e0013 */
[----:B------:R-:W-:Y:S02]  /*149e0*/  IMAD.MOV.U32 R9, RZ, RZ, R18 ;  /* 0x000000ffff097224 */ /* 0x000fe400078e0012 */
[----:B------:R-:W4:Y:S04]  /*149f0*/  LDL.LU.64 R18, [R1+0x2a8] ;  /* 0x0002a80001127983 */ /* 0x000f280000300a00 */
[----:B----4-:R-:W-:Y:S01]  /*14a00*/  STL.64 [R1+0x1bc0], R18 ;  /* 0x001bc01201007387 */ /* 0x010fe20000100a00 */
[----:B---3--:R0:W-:Y:S03]  /*14a10*/  STL.64 [R1+0x1bb8], R16 ;  /* 0x001bb81001007387 */ /* 0x0081e60000100a00 */
[----:B0-----:R-:W3:Y:S01]  /*14a20*/  LDL.LU.64 R16, [R1+0x2b0] ;  /* 0x0002b00001107983 */ /* 0x001ee20000300a00 */
[----:B------:R-:W4:Y:S03]  /*14a30*/  LDL.LU.64 R18, [R1+0x2b8] ;  /* 0x0002b80001127983 */ /* 0x000f260000300a00 */
[----:B----4-:R-:W-:Y:S01]  /*14a40*/  STL.64 [R1+0x1be8], R18 ;  /* 0x001be81201007387 */ /* 0x010fe20000100a00 */
[----:B---3--:R0:W-:Y:S03]  /*14a50*/  STL.64 [R1+0x1be0], R16 ;  /* 0x001be01001007387 */ /* 0x0081e60000100a00 */
[----:B0-----:R-:W3:Y:S01]  /*14a60*/  LDL.LU.64 R16, [R1+0x550] ;  /* 0x0005500001107983 */ /* 0x001ee20000300a00 */
[----:B------:R-:W3:Y:S02]  /*14a70*/  LDL.LU.64 R18, [R1+0x558] ;  /* 0x0005580001127983 */ /* 0x000ee40000300a00 */
[----:B------:R0:W-:Y:S02]  /*14a80*/  STL.64 [R1+0x1b98], R20 ;  /* 0x001b981401007387 */ /* 0x0001e40000100a00 */
[----:B0-----:R-:W-:-:S02]  /*14a90*/  IMAD.MOV.U32 R20, RZ, RZ, R28 ;  /* 0x000000ffff147224 */ /* 0x001fc400078e001c */
[----:B------:R-:W-:Y:S01]  /*14aa0*/  IMAD.MOV.U32 R21, RZ, RZ, R2 ;  /* 0x000000ffff157224 */ /* 0x000fe200078e0002 */
[----:B------:R-:W4:Y:S06]  /*14ab0*/  LDL.LU R28, [R1+0x1c10] ;  /* 0x001c1000011c7983 */ /* 0x000f2c0000300800 */
[C---:B--2---:R-:W-:Y:S01]  /*14ac0*/  HMMA.16816.F32 R20, R24.reuse, R20, R4 ;  /* 0x000000141814723c */ /* 0x044fe20000001804 */
[----:B------:R-:W2:Y:S11]  /*14ad0*/  LDL.LU.64 R4, [R1+0x1c08] ;  /* 0x001c080001047983 */ /* 0x000eb60000300a00 */
[----:B------:R-:W-:Y:S11]  /*14ae0*/  @!UPT UIADD3 URZ, URZ, URZ, URZ ;  /* 0x0000003f3f3ff290 */ /* 0x000ff6000fffe03f */
[----:B------:R0:W-:Y:S01]  /*14af0*/  STL.64 [R1+0x3a0], R20 ;  /* 0x0003a01401007387 */ /* 0x0001e20000100a00 */
[----:B------:R1:W-:Y:S03]  /*14b00*/  STL.64 [R1+0x3a8], R22 ;  /* 0x0003a81601007387 */ /* 0x0003e60000100a00 */
[----:B0-----:R-:W3:Y:S01]  /*14b10*/  LDL.LU.64 R20, [R1+0x1c0] ;  /* 0x0001c00001147983 */ /* 0x001ee20000300a00 */
[----:B-1----:R-:W3:Y:S01]  /*14b20*/  LDL.LU.64 R22, [R1+0x1c8] ;  /* 0x0001c80001167983 */ /* 0x002ee20000300a00 */
[----:B--2---:R-:W-:Y:S02]  /*14b30*/  HMMA.16816.F32 R24, R24, R4, R12 ;  /* 0x000000041818723c */ /* 0x004fe4000000180c */
[----:B------:R-:W2:Y:S01]  /*14b40*/  LDL.LU R14, [R1+0x1c04] ;  /* 0x001c0400010e7983 */ /* 0x000ea20000300800 */
[----:B------:R-:W2:Y:S02]  /*14b50*/  LDL.LU R13, [R1+0x1c00] ;  /* 0x001c0000010d7983 */ /* 0x000ea40000300800 */
[----:B------:R-:W-:-:S02]  /*14b60*/  IMAD.MOV.U32 R2, RZ, RZ, R5 ;  /* 0x000000ffff027224 */ /* 0x000fc400078e0005 */
[----:B------:R-:W-:Y:S11]  /*14b70*/  IMAD.MOV.U32 R12, RZ, RZ, R4 ;  /* 0x000000ffff0c7224 */ /* 0x000ff600078e0004 */
[----:B------:R-:W-:Y:S05]  /*14b80*/  @!UPT UIADD3 URZ, URZ, URZ, URZ ;  /* 0x0000003f3f3ff290 */ /* 0x000fea000fffe03f */
[----:B------:R-:W-:Y:S01]  /*14b90*/  STL.64 [R1+0x300], R24 ;  /* 0x0003001801007387 */ /* 0x000fe20000100a00 */
[----:B------:R-:W-:Y:S02]  /*14ba0*/  STL.64 [R1+0x308], R26 ;  /* 0x0003081a01007387 */ /* 0x000fe40000100a00 */
[----:B------:R-:W3:Y:S02]  /*14bb0*/  LDL.LU.64 R6, [R1+0x1bf8] ;  /* 0x001bf80001067983 */ /* 0x000ee40000300a00 */
[----:B------:R-:W3:Y:S02]  /*14bc0*/  LDL.LU.64 R4, [R1+0x1bf0] ;  /* 0x001bf00001047983 */ /* 0x000ee40000300a00 */
[----:B---3--:R-:W-:Y:S01]  /*14bd0*/  HMMA.16816.F32 R8, R4, R8, R16 ;  /* 0x000000080408723c */ /* 0x008fe20000001810 */
[----:B------:R-:W3:Y:S01]  /*14be0*/  LDL.LU.64 R18, [R1+0x1be8] ;  /* 0x001be80001127983 */ /* 0x000ee20000300a00 */
[----:B------:R-:W3:Y:S11]  /*14bf0*/  LDL.LU.64 R16, [R1+0x1be0] ;  /* 0x001be00001107983 */ /* 0x000ef60000300a00 */
[----:B------:R-:W-:Y:S10]  /*14c00*/  @!UPT UIADD3 URZ, URZ, URZ, URZ ;  /* 0x0000003f3f3ff290 */ /* 0x000ff4000fffe03f */
[----:B------:R-:W-:Y:S01]  /*14c10*/  STL.64 [R1+0x2f0], R8 ;  /* 0x0002f00801007387 */ /* 0x000fe20000100a00 */
[----:B------:R0:W-:Y:S03]  /*14c20*/  STL.64 [R1+0x2f8], R10 ;  /* 0x0002f80a01007387 */ /* 0x0001e60000100a00 */
[----:B0-----:R-:W3:Y:S01]  /*14c30*/  LDL.LU.64 R10, [R1+0x1bd8] ;  /* 0x001bd800010a7983 */ /* 0x001ee20000300a00 */
[----:B------:R-:W3:Y:S02]  /*14c40*/  LDL.LU.64 R8, [R1+0x1bd0] ;  /* 0x001bd00001087983 */ /* 0x000ee40000300a00 */
[----:B--2---:R-:W-:Y:S02]  /*14c50*/  IMAD.MOV.U32 R24, RZ, RZ, R14 ;  /* 0x000000ffff187224 */ /* 0x004fe400078e000e */
[----:B------:R-:W-:-:S07]  /*14c60*/  IMAD.MOV.U32 R25, RZ, RZ, R13 ;  /* 0x000000ffff197224 */ /* 0x000fce00078e000d */
[C---:B---3--:R-:W-:Y:S01]  /*14c70*/  HMMA.16816.F32 R24, R4.reuse, R24, R8 ;  /* 0x000000180418723c */ /* 0x048fe20000001808 */
[----:B------:R-:W2:Y:S11]  /*14c80*/  LDL.LU.64 R8, [R1+0x1bc8] ;  /* 0x001bc80001087983 */ /* 0x000eb60000300a00 */
[----:B------:R-:W-:Y:S11]  /*14c90*/  @!UPT UIADD3 URZ, URZ, URZ, URZ ;  /* 0x0000003f3f3ff290 */ /* 0x000ff6000fffe03f */
[----:B------:R0:W-:Y:S01]  /*14ca0*/  STL.64 [R1+0x2e0], R24 ;  /* 0x0002e01801007387 */ /* 0x0001e20000100a00 */
[----:B------:R1:W-:Y:S03]  /*14cb0*/  STL.64 [R1+0x2e8], R26 ;  /* 0x0002e81a01007387 */ /* 0x0003e60000100a00 */
[----:B0-----:R-:W3:Y:S01]  /*14cc0*/  LDL.LU.64 R24, [R1+0x4b0] ;  /* 0x0004b00001187983 */ /* 0x001ee20000300a00 */
[----:B-1----:R-:W3:Y:S01]  /*14cd0*/  LDL.LU.64 R26, [R1+0x4b8] ;  /* 0x0004b800011a7983 */ /* 0x002ee20000300a00 */
[C---:B--2---:R-:W-:Y:S02]  /*14ce0*/  HMMA.16816.F32 R8, R4.reuse, R8, R16 ;  /* 0x000000080408723c */ /* 0x044fe40000001810 */
[----:B---3--:R-:W-:Y:S01]  /*14cf0*/  STL.64 [R1+0x1b90], R26 ;  /* 0x001b901a01007387 */ /* 0x008fe20000100a00 */
[----:B------:R0:W-:Y:S03]  /*14d00*/  STL.64 [R1+0x1b88], R24 ;  /* 0x001b881801007387 */ /* 0x0001e60000100a00 */
[----:B0-----:R-:W2:Y:S01]  /*14d10*/  LDL.LU.64 R24, [R1+0x290] ;  /* 0x0002900001187983 */ /* 0x001ea20000300a00 */
[----:B------:R-:W2:Y:S02]  /*14d20*/  LDL.LU.64 R26, [R1+0x298] ;  /* 0x00029800011a7983 */ /* 0x000ea40000300a00 */
[----:B------:R-:W3:Y:S02]  /*14d30*/  LDL.LU.64 R18, [R1+0x1bc0] ;  /* 0x001bc00001127983 */ /* 0x000ee40000300a00 */
[----:B------:R-:W3:Y:S11]  /*14d40*/  LDL.LU.64 R16, [R1+0x1bb8] ;  /* 0x001bb80001107983 */ /* 0x000ef60000300a00 */
[----:B------:R-:W-:Y:S01]  /*14d50*/  @!UPT UIADD3 URZ, URZ, URZ, URZ ;  /* 0x0000003f3f3ff290 */ /* 0x000fe2000fffe03f */
[----:B------:R-:W-:Y:S01]  /*14d60*/  STL.64 [R1+0x2d0], R8 ;  /* 0x0002d00801007387 */ /* 0x000fe20000100a00 */
[----:B------:R0:W-:Y:S03]  /*14d70*/  STL.64 [R1+0x2d8], R10 ;  /* 0x0002d80a01007387 */ /* 0x0001e60000100a00 */
[----:B0-----:R-:W2:Y:S01]  /*14d80*/  LDL.LU.64 R10, [R1+0x1bb0] ;  /* 0x001bb000010a7983 */ /* 0x001ea20000300a00 */
[----:B------:R-:W3:Y:S02]  /*14d90*/  LDL.LU.64 R8, [R1+0x1ba8] ;  /* 0x001ba80001087983 */ /* 0x000ee40000300a00 */
[C---:B---3--:R-:W-:Y:S11]  /*14da0*/  HMMA.16816.F32 R16, R4.reuse, R8, R16 ;  /* 0x000000080410723c */ /* 0x048ff60000001810 */
[----:B------:R-:W-:Y:S11]  /*14db0*/  @!UPT UIADD3 URZ, URZ, URZ, URZ ;  /* 0x0000003f3f3ff290 */ /* 0x000ff6000fffe03f */
[----:B------:R-:W-:Y:S01]  /*14dc0*/  @!UPT UIADD3 URZ, URZ, URZ, URZ ;  /* 0x0000003f3f3ff290 */ /* 0x000fe2000fffe03f */
[----:B------:R0:W-:Y:S01]  /*14dd0*/  STL.64 [R1+0x2c0], R16 ;  /* 0x0002c01001007387 */ /* 0x0001e20000100a00 */
[----:B------:R1:W-:Y:S03]  /*14de0*/  STL.64 [R1+0x2c8], R18 ;  /* 0x0002c81201007387 */ /* 0x0003e60000100a00 */
[----:B0-----:R-:W1:Y:S01]  /*14df0*/  LDL.LU.64 R16, [R1+0x1ba0] ;  /* 0x001ba00001107983 */ /* 0x001e620000300a00 */
[----:B--2---:R-:W-:Y:S02]  /*14e00*/  STL.64 [R1+0x1b60], R10 ;  /* 0x001b600a01007387 */ /* 0x004fe40000100a00 */
[----:B------:R-:W-:Y:S01]  /*14e10*/  STL.64 [R1+0x1b58], R8 ;  /* 0x001b580801007387 */ /* 0x000fe20000100a00 */
[C---:B-1----:R-:W-:Y:S01]  /*14e20*/  HMMA.16816.F32 R16, R4.reuse, R16, R20 ;  /* 0x000000100410723c */ /* 0x042fe20000001814 */
[----:B------:R-:W2:Y:S11]  /*14e30*/  LDL.LU.64 R20, [R1+0x1b98] ;  /* 0x001b980001147983 */ /* 0x000eb60000300a00 */
[----:B------:R-:W-:Y:S11]  /*14e40*/  @!UPT UIADD3 URZ, URZ, URZ, URZ ;  /* 0x0000003f3f3ff290 */ /* 0x000ff6000fffe03f */
[----:B------:R-:W-:Y:S01]  /*14e50*/  STL.64 [R1+0x2b0], R16 ;  /* 0x0002b01001007387 */ /* 0x000fe20000100a00 */
[----:B------:R-:W-:Y:S02]  /*14e60*/  STL.64 [R1+0x2b8], R18 ;  /* 0x0002b81201007387 */ /* 0x000fe40000100a00 */
[----:B------:R-:W0:Y:S02]  /*14e70*/  LDSM.16.MT88.4 R16, [R0+0x180] ;  /* 0x000180000010783b */ /* 0x000e240000004200 */
[----:B0-----:R-:W-:Y:S02]  /*14e80*/  STL.64 [R1+0x1b20], R18 ;  /* 0x001b201201007387 */ /* 0x001fe40000100a00 */
[----:B------:R0:W-:Y:S02]  /*14e90*/  STL.64 [R1+0x1b18], R16 ;  /* 0x001b181001007387 */ /* 0x0001e40000100a00 */
[----:B0-----:R-:W3:Y:S01]  /*14ea0*/  LDL.LU.64 R16, [R1+0x70] ;  /* 0x0000700001107983 */ /* 0x001ee20000300a00 */
[C---:B--2---:R-:W-:Y:S03]  /*14eb0*/  HMMA.16816.F32 R20, R4.reuse, R20, R24 ;  /* 0x000000140414723c */ /* 0x044fe60000001818 */
[----:B------:R-:W3:Y:S01]  /*14ec0*/  LDL.LU.64 R26, [R1+0x1b90] ;  /* 0x001b9000011a7983 */ /* 0x000ee20000300a00 */
[----:B------:R-:W3:Y:S11]  /*14ed0*/  LDL.LU.64 R24, [R1+0x1b88] ;  /* 0x001b880001187983 */ /* 0x000ef60000300a00 */
[----:B------:R-:W-:Y:S08]  /*14ee0*/  @!UPT UIADD3 URZ, URZ, URZ, URZ ;  /* 0x0000003f3f3ff290 */ /* 0x000ff0000fffe03f */
[----:B------:R-:W-:Y:S01]  /*14ef0*/  STL.64 [R1+0x2a0], R20 ;  /* 0x0002a01401007387 */ /* 0x000fe20000100a00 */
[----:B------:R-:W-:Y:S02]  /*14f00*/  STL.64 [R1+0x2a8], R22 ;  /* 0x0002a81601007387 */ /* 0x000fe40000100a00 */
[----:B----4-:R-:W0:Y:S02]  /*14f10*/  LDSM.16.MT88.4 R20, [R28+0x2000] ;  /* 0x002000001c14783b */ /* 0x010e240000004200 */
[----:B0-----:R-:W-:Y:S02]  /*14f20*/  STL.64 [R1+0x1a78], R22 ;  /* 0x001a781601007387 */ /* 0x001fe40000100a00 */
[----:B------:R0:W-:Y:S02]  /*14f30*/  STL.64 [R1+0x1a70], R20 ;  /* 0x001a701401007387 */ /* 0x0001e40000100a00 */
[----:B0-----:R-:W2:Y:S01]  /*14f40*/  LDL.LU.64 R20, [R1+0x500] ;  /* 0x0005000001147983 */ /* 0x001ea20000300a00 */
[----:B------:R-:W4:Y:S01]  /*14f50*/  LDL.LU.64 R22, [R1+0x508] ;  /* 0x0005080001167983 */ /* 0x000f220000300a00 */
[----:B---3--:R-:W-:Y:S11]  /*14f60*/  HMMA.16816.F32 R24, R4, R16, R24 ;  /* 0x000000100418723c */ /* 0x008ff60000001818 */
[----:B------:R-:W-:Y:S11]  /*14f70*/  @!UPT UIADD3 URZ, URZ, URZ, URZ ;  /* 0x0000003f3f3ff290 */ /* 0x000ff6000fffe03f */
[----:B------:R-:W-:Y:S01]  /*14f80*/  @!UPT UIADD3 URZ, URZ, URZ, URZ ;  /* 0x0000003f3f3ff290 */ /* 0x000fe2000fffe03f */
[----:B------:R-:W-:Y:S01]  /*14f90*/  STL.64 [R1+0x290], R24 ;  /* 0x0002901801007387 */ /* 0x000fe20000100a00 */
[----:B------:R-:W-:Y:S02]  /*14fa0*/  STL.64 [R1+0x298], R26 ;  /* 0x0002981a01007387 */ /* 0x000fe40000100a00 */
[----:B------:R-:W0:Y:S01]  /*14fb0*/  LDSM.16.MT88.4 R24, [R28+0x2080] ;  /* 0x002080001c18783b */ /* 0x000e220000004200 */
[----:B----4-:R-:W-:Y:S03]  /*14fc0*/  STL.64 [R1+0x1b70], R22 ;  /* 0x001b701601007387 */ /* 0x010fe60000100a00 */
[----:B--2---:R1:W-:Y:S02]  /*14fd0*/  STL.64 [R1+0x1b68], R20 ;  /* 0x001b681401007387 */ /* 0x0043e40000100a00 */
[----:B-1----:R-:W2:Y:S01]  /*14fe0*/  LDL.LU.64 R20, [R1+0x20] ;  /* 0x0000200001147983 */ /* 0x002ea20000300a00 */
[----:B------:R1:W-:Y:S03]  /*14ff0*/  STL.64 [R1+0x1b38], R16 ;  /* 0x001b381001007387 */ /* 0x0003e60000100a00 */
[----:B-1----:R-:W3:Y:S04]  /*15000*/  LDL.LU.64 R16, [R1+0x30] ;  /* 0x0000300001107983 */ /* 0x002ee80000300a00 */
[----:B---3--:R1:W-:Y:S04]  /*15010*/  STL.64 [R1+0x1b48], R16 ;  /* 0x001b481001007387 */ /* 0x0083e80000100a00 */
[----:B-1----:R-:W3:Y:S01]  /*15020*/  LDL.LU.64 R16, [R1+0x40] ;  /* 0x0000400001107983 */ /* 0x002ee20000300a00 */
[----:B------:R-:W-:-:S02]  /*15030*/  IMAD.MOV.U32 R8, RZ, RZ, R12 ;  /* 0x000000ffff087224 */ /* 0x000fc400078e000c */
[----:B------:R-:W-:Y:S02]  /*15040*/  IMAD.MOV.U32 R9, RZ, RZ, R2 ;  /* 0x000000ffff097224 */ /* 0x000fe400078e0002 */
[----:B------:R-:W-:Y:S01]  /*15050*/  LDSM.16.MT88.4 R12, [R0+0x100] ;  /* 0x00010000000c783b */ /* 0x000fe20000004200 */
[----:B---3--:R1:W-:Y:S04]  /*15060*/  STL.64 [R1+0x1b50], R16 ;  /* 0x001b501001007387 */ /* 0x0083e80000100a00 */
[----:B-1----:R-:W3:Y:S01]  /*15070*/  LDL.LU.64 R16, [R1+0x1a0] ;  /* 0x0001a00001107983 */ /* 0x002ee20000300a00 */
[----:B------:R-:W3:Y:S02]  /*15080*/  LDL.LU.64 R18, [R1+0x1a8] ;  /* 0x0001a80001127983 */ /* 0x000ee40000300a00 */
[----:B0-----:R-:W-:Y:S02]  /*15090*/  STL.64 [R1+0x1a00], R26 ;  /* 0x001a001a01007387 */ /* 0x001fe40000100a00 */
[----:B------:R0:W-:Y:S02]  /*150a0*/  STL.64 [R1+0x19f8], R24 ;  /* 0x0019f81801007387 */ /* 0x0001e40000100a00 */
[----:B0-----:R-:W4:Y:S01]  /*150b0*/  LDL.LU.64 R24, [R1] ;  /* 0x0000000001187983 */ /* 0x001f220000300a00 */
[----:B------:R-:W2:Y:S01]  /*150c0*/  LDL.64 R26, [R1+0x8] ;  /* 0x00000800011a7983 */ /* 0x000ea20000100a00 */
[----:B---3--:R-:W-:Y:S02]  /*150d0*/  HMMA.16816.F32 R4, R4, R8, R16 ;  /* 0x000000080404723c */ /* 0x008fe40000001810 */
[----:B--2---:R-:W-:Y:S01]  /*150e0*/  STL.64 [R1+0x1b80], R26 ;  /* 0x001b801a01007387 */ /* 0x004fe20000100a00 */
[----:B----4-:R0:W-:Y:S03]  /*150f0*/  STL.64 [R1+0x1b78], R24 ;  /* 0x001b781801007387 */ /* 0x0101e60000100a00 */
[----:B0-----:R-:W2:Y:S01]  /*15100*/  LDL.LU.64 R24, [R1+0x510] ;  /* 0x0005100001187983 */ /* 0x001ea20000300a00 */
[----:B------:R-:W2:Y:S02]  /*15110*/  LDL.LU.64 R26, [R1+0x518] ;  /* 0x00051800011a7983 */ /* 0x000ea40000300a00 */
[----:B------:R-:W3:Y:S02]  /*15120*/  LDL.LU.64 R8, [R1+0x4f0] ;  /* 0x0004f00001087983 */ /* 0x000ee40000300a00 */
[----:B------:R-:W3:Y:S11]  /*15130*/  LDL.LU.64 R10, [R1+0x4f8] ;  /* 0x0004f800010a7983 */ /* 0x000ef60000300a00 */
[----:B------:R-:W-:Y:S01]  /*15140*/  @!UPT UIADD3 URZ, URZ, URZ, URZ ;  /* 0x0000003f3f3ff290 */ /* 0x000fe2000fffe03f */
[----:B------:R-:W-:Y:S01]  /*15150*/  STL.64 [R1+0x1e0], R4 ;  /* 0x0001e00401007387 */ /* 0x000fe20000100a00 */
[----:B------:R-:W-:Y:S02]  /*15160*/  STL.64 [R1+0x1e8], R6 ;  /* 0x0001e80601007387 */ /* 0x000fe40000100a00 */
[----:B------:R-:W0:Y:S04]  /*15170*/  LDSM.16.MT88.4 R4, [R28+0x2100] ;  /* 0x002100001c04783b */ /* 0x000e280000004200 */
[----:B------:R-:W4:Y:S01]  /*15180*/  LDL.LU.64 R16, [R1+0x4e0] ;  /* 0x0004e00001107983 */ /* 0x000f220000300a00 */
[----:B------:R-:W4:Y:S04]  /*15190*/  LDL.LU.64 R18, [R1+0x4e8] ;  /* 0x0004e80001127983 */ /* 0x000f280000300a00 */
[----:B0-----:R-:W-:Y:S01]  /*151a0*/  STL.64 [R1+0x1998], R6 ;  /* 0x0019980601007387 */ /* 0x001fe20000100a00 */
[----:B------:R0:W-:Y:S03]  /*151b0*/  STL.64 [R1+0x1990], R4 ;  /* 0x0019900401007387 */ /* 0x0001e60000100a00 */
[----:B0-----:R-:W3:Y:S01]  /*151c0*/  LDL.LU.64 R4, [R1+0x80] ;  /* 0x0000800001047983 */ /* 0x001ee20000300a00 */
[----:B------:R-:W3:Y:S02]  /*151d0*/  LDL.64 R6, [R1+0x88] ;  /* 0x0000880001067983 */ /* 0x000ee40000100a00 */
[----:B------:R-:W-:-:S02]  /*151e0*/  IMAD.MOV.U32 R0, RZ, RZ, R20 ;  /* 0x000000ffff007224 */ /* 0x000fc400078e0014 */
[----:B------:R-:W-:Y:S01]  /*151f0*/  IMAD.MOV.U32 R2, RZ, RZ, R21 ;  /* 0x000000ffff027224 */ /* 0x000fe200078e0015 */
[C---:B--2---:R-:W-:Y:S01]  /*15200*/  HMMA.16816.F32 R24, R12.reuse, R20, R24 ;  /* 0x000000140c18723c */ /* 0x044fe20000001818 */
[----:B---3--:R-:W-:Y:S01]  /*15210*/  STL.64 [R1+0x1b30], R6 ;  /* 0x001b300601007387 */ /* 0x008fe20000100a00 */
[----:B------:R0:W-:Y:S03]  /*15220*/  STL.64 [R1+0x1b28], R4 ;  /* 0x001b280401007387 */ /* 0x0001e60000100a00 */
[----:B0-----:R-:W2:Y:S11]  /*15230*/  LDL.LU.64 R4, [R1+0x10] ;  /* 0x0000100001047983 */ /* 0x001eb60000300a00 */
[----:B------:R-:W-:Y:S07]  /*15240*/  @!UPT UIADD3 URZ, URZ, URZ, URZ ;  /* 0x0000003f3f3ff290 */ /* 0x000fee000fffe03f */
[----:B------:R-:W-:Y:S02]  /*15250*/  STL.64 [R1+0x1c0], R24 ;  /* 0x0001c01801007387 */ /* 0x000fe40000100a00 */
[----:B------:R0:W-:Y:S02]  /*15260*/  STL.64 [R1+0x1c8], R26 ;  /* 0x0001c81a01007387 */ /* 0x0001e40000100a00 */
[----:B0-----:R-:W3:Y:S01]  /*15270*/  LDL.LU.64 R26, [R1+0x1b80] ;  /* 0x001b8000011a7983 */ /* 0x001ee20000300a00 */
[----:B------:R-:W2:Y:S02]  /*15280*/  LDL.LU.64 R24, [R1+0x1b78] ;  /* 0x001b780001187983 */ /* 0x000ea40000300a00 */
[----:B------:R-:W2:Y:S02]  /*15290*/  LDL.LU.64 R22, [R1+0x1b70] ;  /* 0x001b700001167983 */ /* 0x000ea40000300a00 */
[----:B------:R-:W2:Y:S02]  /*152a0*/  LDL.LU.64 R20, [R1+0x1b68] ;  /* 0x001b680001147983 */ /* 0x000ea40000300a00 */
[C---:B--2---:R-:W-:Y:S08]  /*152b0*/  HMMA.16816.F32 R20, R12.reuse, R4, R20 ;  /* 0x000000040c14723c */ /* 0x044ff00000001814 */
[----:B------:R-:W-:Y:S11]  /*152c0*/  HMMA.16816.F32 R8, R12, R24, R8 ;  /* 0x000000180c08723c */ /* 0x000ff60000001808 */
[----:B------:R-:W-:Y:S04]  /*152d0*/  @!UPT UIADD3 URZ, URZ, URZ, URZ ;  /* 0x0000003f3f3ff290 */ /* 0x000fe8000fffe03f */
[----:B------:R0:W-:Y:S01]  /*152e0*/  STL.64 [R1+0x1b0], R20 ;  /* 0x0001b01401007387 */ /* 0x0001e20000100a00 */
[----:B------:R-:W-:Y:S02]  /*152f0*/  STL.64 [R1+0x1b8], R22 ;  /* 0x0001b81601007387 */ /* 0x000fe40000100a00 */
[----:B0-----:R-:W-:Y:S02]  /*15300*/  IMAD.MOV.U32 R21, RZ, RZ, R4 ;  /* 0x000000ffff157224 */ /* 0x001fe400078e0004 */
[----:B------:R-:W-:-:S05]  /*15310*/  IMAD.MOV.U32 R20, RZ, RZ, R5 ;  /* 0x000000ffff147224 */ /* 0x000fca00078e0005 */
[----:B------:R0:W-:Y:S04]  /*15320*/  STL.64 [R1+0x1b40], R20 ;  /* 0x001b401401007387 */ /* 0x0001e80000100a00 */
[----:B0-----:R-:W2:Y:S01]  /*15330*/  LDL.LU.64 R20, [R1+0x170] ;  /* 0x0001700001147983 */ /* 0x001ea20000300a00 */
[----:B------:R-:W2:Y:S02]  /*15340*/  LDL.LU.64 R22, [R1+0x178] ;  /* 0x0001780001167983 */ /* 0x000ea40000300a00 */
[----:B------:R-:W2:Y:S02]  /*15350*/  LDL.LU.64 R4, [R1+0x160] ;  /* 0x0001600001047983 */ /* 0x000ea40000300a00 */
[----:B------:R-:W2:Y:S01]  /*15360*/  LDL.LU.64 R6, [R1+0x168] ;  /* 0x0001680001067983 */ /* 0x000ea20000300a00 */
[----:B------:R-:W-:Y:S01]  /*15370*/  STL.64 [R1+0x1a0], R8 ;  /* 0x0001a00801007387 */ /* 0x000fe20000100a00 */
[----:B------:R0:W-:Y:S03]  /*15380*/  STL.64 [R1+0x1a8], R10 ;  /* 0x0001a80a01007387 */ /* 0x0001e60000100a00 */
[----:B0-----:R-:W2:Y:S01]  /*15390*/  LDL.LU.64 R10, [R1+0x1b60] ;  /* 0x001b6000010a7983 */ /* 0x001ea20000300a00 */
[----:B------:R-:W4:Y:S02]  /*153a0*/  LDL.LU.64 R8, [R1+0x1b58] ;  /* 0x001b580001087983 */ /* 0x000f240000300a00 */
[----:B---3--:R-:W-:Y:S02]  /*153b0*/  STL.64 [R1+0x1af0], R26 ;  /* 0x001af01a01007387 */ /* 0x008fe40000100a00 */
[----:B------:R0:W-:Y:S02]  /*153c0*/  STL.64 [R1+0x1ae8], R24 ;  /* 0x001ae81801007387 */ /* 0x0001e40000100a00 */
[----:B0-----:R-:W3:Y:S01]  /*153d0*/  LDL.LU.64 R24, [R1+0x490] ;  /* 0x0004900001187983 */ /* 0x001ee20000300a00 */
[----:B------:R-:W3:Y:S01]  /*153e0*/  LDL.LU.64 R26, [R1+0x498] ;  /* 0x00049800011a7983 */ /* 0x000ee20000300a00 */
[C---:B----4-:R-:W-:Y:S11]  /*153f0*/  HMMA.16816.F32 R16, R12.reuse, R8, R16 ;  /* 0x000000080c10723c */ /* 0x050ff60000001810 */
[----:B------:R-:W-:Y:S11]  /*15400*/  @!UPT UIADD3 URZ, URZ, URZ, URZ ;  /* 0x0000003f3f3ff290 */ /* 0x000ff6000fffe03f */
[----:B------:R-:W-:Y:S01]  /*15410*/  @!UPT UIADD3 URZ, URZ, URZ, URZ ;  /* 0x0000003f3f3ff290 */ /* 0x000fe2000fffe03f */
[----:B------:R0:W-:Y:S01]  /*15420*/  STL.64 [R1+0x190], R16 ;  /* 0x0001901001007387 */ /* 0x0001e20000100a00 */
[----:B------:R-:W-:Y:S03]  /*15430*/  STL.64 [R1+0x198], R18 ;  /* 0x0001981201007387 */ /* 0x000fe60000100a00 */
[----:B0-----:R-:W4:Y:S01]  /*15440*/  LDL.LU.64 R16, [R1+0x1b50] ;  /* 0x001b500001107983 */ /* 0x001f220000300a00 */
[----:B--2---:R-:W-:Y:S02]  /*15450*/  STL.64 [R1+0x1ae0], R10 ;  /* 0x001ae00a01007387 */ /* 0x004fe40000100a00 */
[----:B------:R0:W-:Y:S02]  /*15460*/  STL.64 [R1+0x1ad8], R8 ;  /* 0x001ad80801007387 */ /* 0x0001e40000100a00 */
[----:B0-----:R-:W4:Y:S01]  /*15470*/  LDL.LU.64 R8, [R1+0x180] ;  /* 0x0001800001087983 */ /* 0x001f220000300a00 */
[----:B------:R-:W4:Y:S02]  /*15480*/  LDL.LU.64 R10, [R1+0x188] ;  /* 0x00018800010a7983 */ /* 0x000f240000300a00 */
[C---:B----4-:R-:W-:Y:S11]  /*15490*/  HMMA.16816.F32 R8, R12.reuse, R16, R8 ;  /* 0x000000100c08723c */ /* 0x050ff60000001808 */
[----:B------:R-:W-:Y:S11]  /*154a0*/  @!UPT UIADD3 URZ, URZ, URZ, URZ ;  /* 0x0000003f3f3ff290 */ /* 0x000ff6000fffe03f */
[----:B------:R-:W-:Y:S01]  /*154b0*/  @!UPT UIADD3 URZ, URZ, URZ, URZ ;  /* 0x0000003f3f3ff290 */ /* 0x000fe2000fffe03f */
[----:B------:R0:W-:Y:S01]  /*154c0*/  STL.64 [R1+0x180], R8 ;  /* 0x0001800801007387 */ /* 0x0001e20000100a00 */
[----:B------:R1:W-:Y:S02]  /*154d0*/  STL.64 [R1+0x188], R10 ;  /* 0x0001880a01007387 */ /* 0x0003e40000100a00 */
[----:B0-----:R-:W-:Y:S02]  /*154e0*/  IMAD.MOV.U32 R9, RZ, RZ, R16 ;  /* 0x000000ffff097224 */ /* 0x001fe400078e0010 */
[----:B------:R-:W-:Y:S02]  /*154f0*/  IMAD.MOV.U32 R8, RZ, RZ, R17 ;  /* 0x000000ffff087224 */ /* 0x000fe400078e0011 */
[----:B------:R-:W2:Y:S02]  /*15500*/  LDL.LU.64 R16, [R1+0x1b48] ;  /* 0x001b480001107983 */ /* 0x000ea40000300a00 */
[----:B--2---:R-:W-:Y:S01]  /*15510*/  HMMA.16816.F32 R20, R12, R16, R20 ;  /* 0x000000100c14723c */ /* 0x004fe20000001814 */
[----:B-1----:R-:W-:-:S02]  /*15520*/  IMAD.MOV.U32 R11, RZ, RZ, R16 ;  /* 0x000000ffff0b7224 */ /* 0x002fc400078e0010 */
[----:B------:R-:W-:Y:S11]  /*15530*/  IMAD.MOV.U32 R10, RZ, RZ, R17 ;  /* 0x000000ffff0a7224 */ /* 0x000ff600078e0011 */
[----:B------:R-:W-:Y:S09]  /*15540*/  @!UPT UIADD3 URZ, URZ, URZ, URZ ;  /* 0x0000003f3f3ff290 */ /* 0x000ff2000fffe03f */
[----:B------:R0:W-:Y:S01]  /*15550*/  STL.64 [R1+0x170], R20 ;  /* 0x0001701401007387 */ /* 0x0001e20000100a00 */
[----:B------:R-:W-:Y:S03]  /*15560*/  STL.64 [R1+0x178], R22 ;  /* 0x0001781601007387 */ /* 0x000fe60000100a00 */
[----:B0-----:R-:W2:Y:S01]  /*15570*/  LDL.LU.64 R20, [R1+0x1b40] ;  /* 0x001b400001147983 */ /* 0x001ea20000300a00 */
[----:B------:R-:W4:Y:S02]  /*15580*/  LDL.LU.64 R16, [R1+0x1b38] ;  /* 0x001b380001107983 */ /* 0x000f240000300a00 */
[C---:B----4-:R-:W-:Y:S11]  /*15590*/  HMMA.16816.F32 R4, R12.reuse, R16, R4 ;  /* 0x000000100c04723c */ /* 0x050ff60000001804 */
[----:B------:R-:W-:Y:S11]  /*155a0*/  @!UPT UIADD3 URZ, URZ, URZ, URZ ;  /* 0x0000003f3f3ff290 */ /* 0x000ff6000fffe03f */
[----:B------:R-:W-:Y:S01]  /*155b0*/  @!UPT UIADD3 URZ, URZ, URZ, URZ ;  /* 0x0000003f3f3ff290 */ /* 0x000fe2000fffe03f */
[----:B------:R-:W-:Y:S01]  /*155c0*/  STL.64 [R1+0x160], R4 ;  /* 0x0001600401007387 */ /* 0x000fe20000100a00 */
[----:B------:R0:W-:Y:S03]  /*155d0*/  STL.64 [R1+0x168], R6 ;  /* 0x0001680601007387 */ /* 0x0001e60000100a00 */
[----:B0-----:R-:W4:Y:S01]  /*155e0*/  LDL.LU.64 R6, [R1+0x1b30] ;  /* 0x001b300001067983 */ /* 0x001f220000300a00 */
[----:B------:R-:W3:Y:S02]  /*155f0*/  LDL.LU.64 R4, [R1+0x1b28] ;  /* 0x001b280001047983 */ /* 0x000ee40000300a00 */
[----:B------:R-:W-:Y:S02]  /*15600*/  IMAD.MOV.U32 R23, RZ, RZ, R16 ;  /* 0x000000ffff177224 */ /* 0x000fe400078e0010 */
[----:B------:R-:W-:Y:S01]  /*15610*/  IMAD.MOV.U32 R22, RZ, RZ, R17 ;  /* 0x000000ffff167224 */ /* 0x000fe200078e0011 */
[----:B------:R-:W2:Y:S01]  /*15620*/  LDL.LU.64 R18, [R1+0x1b20] ;  /* 0x001b200001127983 */ /* 0x000ea20000300a00 */
[----:B------:R-:W2:Y:S01]  /*15630*/  LDL.LU.64 R16, [R1+0x1b18] ;  /* 0x001b180001107983 */ /* 0x000ea20000300a00 */
[----:B---3--:R-:W-:Y:S02]  /*15640*/  HMMA.16816.F32 R12, R12, R4, R24 ;  /* 0x000000040c0c723c */ /* 0x008fe40000001818 */
[----:B----4-:R-:W-:Y:S01]  /*15650*/  STL.64 [R1+0x1a88], R6 ;  /* 0x001a880601007387 */ /* 0x010fe20000100a00 */
[----:B------:R0:W-:Y:S04]  /*15660*/  STL.64 [R1+0x1a80], R4 ;  /* 0x001a800401007387 */ /* 0x0001e80000100a00 */
[----:B0-----:R-:W-:-:S02]  /*15670*/  IMAD.MOV.U32 R4, RZ, RZ, R23 ;  /* 0x000000ffff047224 */ /* 0x001fc400078e0017 */
[----:B------:R-:W-:Y:S02]  /*15680*/  IMAD.MOV.U32 R5, RZ, RZ, R22 ;  /* 0x000000ffff057224 */ /* 0x000fe400078e0016 */
[----:B--2---:R-:W-:Y:S02]  /*15690*/  IMAD.MOV.U32 R24, RZ, RZ, R21 ;  /* 0x000000ffff187224 */ /* 0x004fe400078e0015 */
[----:B------:R-:W-:-:S10]  /*156a0*/  IMAD.MOV.U32 R25, RZ, RZ, R20 ;  /* 0x000000ffff197224 */ /* 0x000fd400078e0014 */
[----:B------:R-:W-:Y:S01]  /*156b0*/  STL.64 [R1+0xb0], R12 ;  /* 0x0000b00c01007387 */ /* 0x000fe20000100a00 */
[----:B------:R-:W-:Y:S02]  /*156c0*/  STL.64 [R1+0xb8], R14 ;  /* 0x0000b80e01007387 */ /* 0x000fe40000100a00 */
[----:B------:R0:W-:Y:S02]  /*156d0*/  STL.64 [R1+0x1aa0], R4 ;  /* 0x001aa00401007387 */ /* 0x0001e40000100a00 */
[----:B0-----:R-:W-:Y:S02]  /*156e0*/  IMAD.MOV.U32 R4, RZ, RZ, R11 ;  /* 0x000000ffff047224 */ /* 0x001fe400078e000b */
[----:B------:R-:W-:-:S05]  /*156f0*/  IMAD.MOV.U32 R5, RZ, RZ, R10 ;  /* 0x000000ffff057224 */ /* 0x000fca00078e000a */
[----:B------:R0:W-:Y:S01]  /*15700*/  STL.64 [R1+0x1ab8], R4 ;  /* 0x001ab80401007387 */ /* 0x0001e20000100a00 */
[----:B------:R1:W-:Y:S02]  /*15710*/  STL.64 [R1+0x1b08], R24 ;  /* 0x001b081801007387 */ /* 0x0003e40000100a00 */
[----:B0-----:R-:W-:Y:S02]  /*15720*/  IMAD.MOV.U32 R4, RZ, RZ, R9 ;  /* 0x000000ffff047224 */ /* 0x001fe400078e0009 */
[----:B------:R-:W-:Y:S01]  /*15730*/  IMAD.MOV.U32 R5, RZ, RZ, R8 ;  /* 0x000000ffff057224 */ /* 0x000fe200078e0008 */
[----:B-1----:R-:W2:Y:S01]  /*15740*/  LDL.LU.64 R24, [R1+0x480] ;  /* 0x0004800001187983 */ /* 0x002ea20000300a00 */
[----:B------:R-:W2:Y:S03]  /*15750*/  LDL.LU.64 R26, [R1+0x488] ;  /* 0x00048800011a7983 */ /* 0x000ea60000300a00 */
[----:B------:R-:W-:Y:S01]  /*15760*/  STL.64 [R1+0x1ad0], R4 ;  /* 0x001ad00401007387 */ /* 0x000fe20000100a00 */
[----:B------:R-:W3:Y:S02]  /*15770*/  LDL.LU R12, [R1+0x350] ;  /* 0x00035000010c7983 */ /* 0x000ee40000300800 */
[----:B------:R-:W3:Y:S02]  /*15780*/  LDL.LU R13, [R1+0x354] ;  /* 0x00035400010d7983 */ /* 0x000ee40000300800 */
[----:B------:R-:W4:Y:S01]  /*15790*/  LDL.LU R14, [R1+0x358] ;  /* 0x00035800010e7983 */ /* 0x000f220000300800 */
[----:B------:R-:W4:Y:S01]  /*157a0*/  LDL.LU R15, [R1+0x35c] ;  /* 0x00035c00010f7983 */ /* 0x000f220000300800 */
[----:B------:R-:W2:Y:S02]  /*157b0*/  LDL.LU.64 R8, [R1+0x60] ;  /* 0x0000600001087983 */ /* 0x000ea40000300a00 */
[----:B------:R-:W2:Y:S02]  /*157c0*/  LDL.LU.64 R10, [R1+0x68] ;  /* 0x00006800010a7983 */ /* 0x000ea40000300a00 */
[----:B--2---:R-:W-:Y:S01]  /*157d0*/  STL.64 [R1+0x1b00], R10 ;  /* 0x001b000a01007387 */ /* 0x004fe20000100a00 */
[----:B------:R0:W-:Y:S03]  /*157e0*/  STL.64 [R1+0x1af8], R8 ;  /* 0x001af80801007387 */ /* 0x0001e60000100a00 */
[----:B0-----:R-:W2:Y:S01]  /*157f0*/  LDL.LU.64 R8, [R1+0x150] ;  /* 0x0001500001087983 */ /* 0x001ea20000300a00 */
[----:B------:R-:W2:Y:S02]  /*15800*/  LDL.LU.64 R10, [R1+0x158] ;  /* 0x00015800010a7983 */ /* 0x000ea40000300a00 */
[----:B------:R-:W2:Y:S02]  /*15810*/  LDL.LU.64 R4, [R1+0x50] ;  /* 0x0000500001047983 */ /* 0x000ea40000300a00 */
[----:B------:R-:W2:Y:S01]  /*15820*/  LDL.LU.64 R6, [R1+0x58] ;  /* 0x0000580001067983 */ /* 0x000ea20000300a00 */
[----:B------:R-:W2:Y:S01]  /*15830*/  LDL.LU.64 R20, [R1+0x110] ;  /* 0x0001100001147983 */ /* 0x000ea20000300a00 */
[----:B------:R-:W2:Y:S03]  /*15840*/  LDL.LU.64 R22, [R1+0x118] ;  /* 0x0001180001167983 */ /* 0x000ea60000300a00 */
[----:B--2---:R-:W-:Y:S01]  /*15850*/  STL.64 [R1+0x1a98], R22 ;  /* 0x001a981601007387 */ /* 0x004fe20000100a00 */
[----:B------:R0:W-:Y:S03]  /*15860*/  STL.64 [R1+0x1a90], R20 ;  /* 0x001a901401007387 */ /* 0x0001e60000100a00 */
[----:B0-----:R-:W2:Y:S01]  /*15870*/  LDL.LU.64 R20, [R1+0x120] ;  /* 0x0001200001147983 */ /* 0x001ea20000300a00 */
        /* <DEDUP_REMOVED lines=8> */
[----:B------:R-:W2:Y:S02]  /*15900*/  LDL.LU.64 R22, [R1+0x148] ;  /* 0x0001480001167983 */ /* 0x000ea40000300a00 */
[----:B----4-:R-:W-:Y:S02]  /*15910*/  STL.64 [R1+0x1a60], R14 ;  /* 0x001a600e01007387 */ /* 0x010fe40000100a00 */
[----:B---3--:R0:W-:Y:S02]  /*15920*/  STL.64 [R1+0x1a58], R12 ;  /* 0x001a580c01007387 */ /* 0x0081e40000100a00 */
[----:B0-----:R-:W-:-:S02]  /*15930*/  IMAD.MOV.U32 R12, RZ, RZ, R0 ;  /* 0x000000ffff0c7224 */ /* 0x001fc400078e0000 */
[----:B------:R-:W-:Y:S01]  /*15940*/  IMAD.MOV.U32 R13, RZ, RZ, R2 ;  /* 0x000000ffff0d7224 */ /* 0x000fe200078e0002 */
[----:B------:R-:W3:Y:S01]  /*15950*/  LDL.LU R0, [R1+0x1b14] ;  /* 0x001b140001007983 */ /* 0x000ee20000300800 */
[----:B------:R-:W4:Y:S02]  /*15960*/  LDL.LU R2, [R1+0x1b10] ;  /* 0x001b100001027983 */ /* 0x000f240000300800 */
[----:B------:R-:W2:Y:S02]  /*15970*/  LDL R14, [R1+0x28] ;  /* 0x00002800010e7983 */ /* 0x000ea40000100800 */
[----:B------:R-:W2:Y:S01]  /*15980*/  LDL R15, [R1+0x2c] ;  /* 0x00002c00010f7983 */ /* 0x000ea20000100800 */
[C---:B------:R-:W-:Y:S11]  /*15990*/  HMMA.16816.F32 R24, R16.reuse, R12, R24 ;  /* 0x0000000c1018723c */ /* 0x040ff60000001818 */
[----:B------:R-:W-:Y:S11]  /*159a0*/  @!UPT UIADD3 URZ, URZ, URZ, URZ ;  /* 0x0000003f3f3ff290 */ /* 0x000ff6000fffe03f */
[----:B------:R-:W-:Y:S01]  /*159b0*/  @!UPT UIADD3 URZ, URZ, URZ, URZ ;  /* 0x0000003f3f3ff290 */ /* 0x000fe2000fffe03f */
[----:B------:R0:W-:Y:S01]  /*159c0*/  STL.64 [R1+0xa0], R24 ;  /* 0x0000a01801007387 */ /* 0x0001e20000100a00 */
[----:B------:R1:W-:Y:S03]  /*159d0*/  STL.64 [R1+0xa8], R26 ;  /* 0x0000a81a01007387 */ /* 0x0003e60000100a00 */
[----:B0-----:R-:W1:Y:S02]  /*159e0*/  LDL.LU.64 R24, [R1+0x1b08] ;  /* 0x001b080001187983 */ /* 0x001e640000300a00 */
[C---:B-1----:R-:W-:Y:S02]  /*159f0*/  HMMA.16816.F32 R24, R16.reuse, R24, R8 ;  /* 0x000000181018723c */ /* 0x042fe40000001808 */
[----:B------:R-:W2:Y:S01]  /*15a00*/  LDL.LU.64 R10, [R1+0x1b00] ;  /* 0x001b0000010a7983 */ /* 0x000ea20000300a00 */
[----:B------:R-:W2:Y:S11]  /*15a10*/  LDL.LU.64 R8, [R1+0x1af8] ;  /* 0x001af80001087983 */ /* 0x000eb60000300a00 */
[----:B------:R-:W-:Y:S09]  /*15a20*/  @!UPT UIADD3 URZ, URZ, URZ, URZ ;  /* 0x0000003f3f3ff290 */ /* 0x000ff2000fffe03f */
[----:B------:R-:W-:Y:S01]  /*15a30*/  STL.64 [R1+0x90], R24 ;  /* 0x0000901801007387 */ /* 0x000fe20000100a00 */
[----:B------:R0:W-:Y:S03]  /*15a40*/  STL.64 [R1+0x98], R26 ;  /* 0x0000981a01007387 */ /* 0x0001e60000100a00 */
[----:B0-----:R-:W2:Y:S01]  /*15a50*/  LDL.LU.64 R26, [R1+0x1af0] ;  /* 0x001af000011a7983 */ /* 0x001ea20000300a00 */
[----:B------:R-:W2:Y:S02]  /*15a60*/  LDL.LU.64 R24, [R1+0x1ae8] ;  /* 0x001ae80001187983 */ /* 0x000ea40000300a00 */
[C---:B--2---:R-:W-:Y:S11]  /*15a70*/  HMMA.16816.F32 R8, R16.reuse, R24, R8 ;  /* 0x000000181008723c */ /* 0x044ff60000001808 */
[----:B------:R-:W-:Y:S11]  /*15a80*/  @!UPT UIADD3 URZ, URZ, URZ, URZ ;  /* 0x0000003f3f3ff290 */ /* 0x000ff6000fffe03f */
[----:B------:R-:W-:Y:S01]  /*15a90*/  @!UPT UIADD3 URZ, URZ, URZ, URZ ;  /* 0x0000003f3f3ff290 */ /* 0x000fe2000fffe03f */
[----:B------:R-:W-:Y:S01]  /*15aa0*/  STL.64 [R1+0x60], R8 ;  /* 0x0000600801007387 */ /* 0x000fe20000100a00 */
[----:B------:R0:W-:Y:S03]  /*15ab0*/  STL.64 [R1+0x68], R10 ;  /* 0x0000680a01007387 */ /* 0x0001e60000100a00 */
[----:B0-----:R-:W2:Y:S01]  /*15ac0*/  LDL.LU.64 R10, [R1+0x1ae0] ;  /* 0x001ae000010a7983 */ /* 0x001ea20000300a00 */
[----:B------:R-:W2:Y:S02]  /*15ad0*/  LDL.LU.64 R8, [R1+0x1ad8] ;  /* 0x001ad80001087983 */ /* 0x000ea40000300a00 */
[----:B------:R0:W-:Y:S02]  /*15ae0*/  STL.64 [R1+0x1a68], R26 ;  /* 0x001a681a01007387 */ /* 0x0001e40000100a00 */
[----:B------:R-:W3:Y:S01]  /*15af0*/  LDL.LU R24, [R1+0x270] ;  /* 0x0002700001187983 */ /* 0x000ee20000300800 */
[----:B------:R-:W3:Y:S04]  /*15b00*/  LDL.LU R25, [R1+0x274] ;  /* 0x0002740001197983 */ /* 0x000ee80000300800 */
[----:B0-----:R-:W3:Y:S01]  /*15b10*/  LDL.LU R26, [R1+0x278] ;  /* 0x00027800011a7983 */ /* 0x001ee20000300800 */
[----:B------:R-:W3:Y:S01]  /*15b20*/  LDL.LU R27, [R1+0x27c] ;  /* 0x00027c00011b7983 */ /* 0x000ee20000300800 */
[C---:B--2---:R-:W-:Y:S11]  /*15b30*/  HMMA.16816.F32 R4, R16.reuse, R8, R4 ;  /* 0x000000081004723c */ /* 0x044ff60000001804 */
        /* <DEDUP_REMOVED lines=25> */
[----:B0-----:R-:W2:Y:S01]  /*15cd0*/  LDL.LU.64 R6, [R1+0x1a88] ;  /* 0x001a880001067983 */ /* 0x001ea20000300a00 */
[----:B------:R-:W2:Y:S02]  /*15ce0*/  LDL.LU.64 R4, [R1+0x1a80] ;  /* 0x001a800001047983 */ /* 0x000ea40000300a00 */
[----:B--2---:R-:W-:Y:S01]  /*15cf0*/  HMMA.16816.F32 R16, R16, R4, R20 ;  /* 0x000000041010723c */ /* 0x004fe20000001814 */
[----:B------:R-:W3:Y:S01]  /*15d00*/  LDL.LU.64 R22, [R1+0x1a78] ;  /* 0x001a780001167983 */ /* 0x000ee20000300a00 */
[----:B------:R-:W3:Y:S02]  /*15d10*/  LDL.LU.64 R20, [R1+0x1a70] ;  /* 0x001a700001147983 */ /* 0x000ee40000300a00 */
[----:B------:R0:W-:Y:S02]  /*15d20*/  STL.64 [R1+0x1a18], R6 ;  /* 0x001a180601007387 */ /* 0x0001e40000100a00 */
[----:B0-----:R-:W2:Y:S11]  /*15d30*/  LDL.64 R6, [R1+0x18] ;  /* 0x0000180001067983 */ /* 0x001eb60000100a00 */
[----:B------:R-:W-:Y:S06]  /*15d40*/  @!UPT UIADD3 URZ, URZ, URZ, URZ ;  /* 0x0000003f3f3ff290 */ /* 0x000fec000fffe03f */
[----:B------:R-:W-:Y:S01]  /*15d50*/  STL.64 [R1+0x110], R16 ;  /* 0x0001101001007387 */ /* 0x000fe20000100a00 */
[----:B------:R0:W-:Y:S03]  /*15d60*/  STL.64 [R1+0x118], R18 ;  /* 0x0001181201007387 */ /* 0x0001e60000100a00 */
[----:B0-----:R-:W2:Y:S04]  /*15d70*/  LDL R18, [R1+0x48] ;  /* 0x0000480001127983 */ /* 0x001ea80000100800 */
[----:B------:R-:W2:Y:S01]  /*15d80*/  LDL R19, [R1+0x4c] ;  /* 0x00004c0001137983 */ /* 0x000ea20000100800 */
[----:B---3--:R-:W-:Y:S03]  /*15d90*/  HMMA.16816.F32 R12, R20, R14, R24 ;  /* 0x0000000e140c723c */ /* 0x008fe60000001818 */
[----:B--2---:R-:W-:Y:S01]  /*15da0*/  STL.64 [R1+0x1a40], R18 ;  /* 0x001a401201007387 */ /* 0x004fe20000100a00 */
[----:B------:R-:W2:Y:S02]  /*15db0*/  LDL.LU R16, [R1+0x360] ;  /* 0x0003600001107983 */ /* 0x000ea40000300800 */
[----:B------:R-:W2:Y:S02]  /*15dc0*/  LDL.LU R17, [R1+0x364] ;  /* 0x0003640001117983 */ /* 0x000ea40000300800 */
[----:B------:R-:W3:Y:S11]  /*15dd0*/  LDL.LU.64 R26, [R1+0x1a68] ;  /* 0x001a6800011a7983 */ /* 0x000ef60000300a00 */
[----:B------:R-:W-:Y:S04]  /*15de0*/  @!UPT UIADD3 URZ, URZ, URZ, URZ ;  /* 0x0000003f3f3ff290 */ /* 0x000fe8000fffe03f */
[----:B------:R-:W-:Y:S01]  /*15df0*/  STL.64 [R1+0x120], R12 ;  /* 0x0001200c01007387 */ /* 0x000fe20000100a00 */
[----:B------:R0:W-:Y:S03]  /*15e00*/  STL.64 [R1+0x128], R14 ;  /* 0x0001280e01007387 */ /* 0x0001e60000100a00 */
[----:B0-----:R-:W3:Y:S01]  /*15e10*/  LDL.LU.64 R14, [R1+0x1a60] ;  /* 0x001a6000010e7983 */ /* 0x001ee20000300a00 */
[----:B------:R-:W3:Y:S02]  /*15e20*/  LDL.LU.64 R12, [R1+0x1a58] ;  /* 0x001a5800010c7983 */ /* 0x000ee40000300a00 */
[----:B----4-:R-:W-:Y:S02]  /*15e30*/  IMAD.MOV.U32 R18, RZ, RZ, R2 ;  /* 0x000000ffff127224 */ /* 0x010fe400078e0002 */
[----:B------:R-:W-:Y:S02]  /*15e40*/  IMAD.MOV.U32 R19, RZ, RZ, R0 ;  /* 0x000000ffff137224 */ /* 0x000fe400078e0000 */
[----:B------:R-:W-:-:S02]  /*15e50*/  IMAD.MOV.U32 R2, RZ, RZ, R6 ;  /* 0x000000ffff027224 */ /* 0x000fc400078e0006 */
[----:B------:R-:W-:-:S03]  /*15e60*/  IMAD.MOV.U32 R0, RZ, RZ, R7 ;  /* 0x000000ffff007224 */ /* 0x000fc600078e0007 */
[C---:B--2---:R-:W-:Y:S08]  /*15e70*/  HMMA.16816.F32 R16, R20.reuse, R6, R16 ;  /* 0x000000061410723c */ /* 0x044ff00000001810 */
[----:B---3--:R-:W-:Y:S01]  /*15e80*/  HMMA.16816.F32 R4, R20, R26, R12 ;  /* 0x0000001a1404723c */ /* 0x008fe2000000180c */
[----:B------:R-:W-:Y:S11]  /*15e90*/  IMAD.MOV.U32 R9, RZ, RZ, R26 ;  /* 0x000000ffff097224 */ /* 0x000ff600078e001a */
[----:B------:R-:W-:Y:S03]  /*15ea0*/  @!UPT UIADD3 URZ, URZ, URZ, URZ ;  /* 0x0000003f3f3ff290 */ /* 0x000fe6000fffe03f */
[----:B------:R-:W-:Y:S01]  /*15eb0*/  STL.64 [R1+0x270], R16 ;  /* 0x0002701001007387 */ /* 0x000fe20000100a00 */
[----:B------:R-:W-:Y:S02]  /*15ec0*/  STL.64 [R1+0x278], R18 ;  /* 0x0002781201007387 */ /* 0x000fe40000100a00 */
[----:B------:R-:W-:-:S05]  /*15ed0*/  IMAD.MOV.U32 R8, RZ, RZ, R27 ;  /* 0x000000ffff087224 */ /* 0x000fca00078e001b */
[----:B------:R0:W-:Y:S01]  /*15ee0*/  STL.64 [R1+0x4a0], R4 ;  /* 0x0004a00401007387 */ /* 0x0001e20000100a00 */
[----:B------:R1:W-:Y:S02]  /*15ef0*/  STL.64 [R1+0x4a8], R6 ;  /* 0x0004a80601007387 */ /* 0x0003e40000100a00 */
[----:B------:R-:W2:Y:S02]  /*15f00*/  LDL.LU R24, [R1+0x260] ;  /* 0x0002600001187983 */ /* 0x000ea40000300800 */
[----:B------:R-:W2:Y:S01]  /*15f10*/  LDL.LU R25, [R1+0x264] ;  /* 0x0002640001197983 */ /* 0x000ea20000300800 */
[----:B------:R-:W3:Y:S01]  /*15f20*/  LDL.LU R26, [R1+0x268] ;  /* 0x00026800011a7983 */ /* 0x000ee20000300800 */
[----:B------:R-:W3:Y:S03]  /*15f30*/  LDL.LU R27, [R1+0x26c] ;  /* 0x00026c00011b7983 */ /* 0x000ee60000300800 */
[----:B0-----:R-:W4:Y:S01]  /*15f40*/  LDL.LU R4, [R1+0x310] ;  /* 0x0003100001047983 */ /* 0x001f220000300800 */
[----:B------:R-:W4:Y:S02]  /*15f50*/  LDL.LU R5, [R1+0x314] ;  /* 0x0003140001057983 */ /* 0x000f240000300800 */
[----:B-1----:R-:W2:Y:S02]  /*15f60*/  LDL.LU R6, [R1+0x318] ;  /* 0x0003180001067983 */ /* 0x002ea40000300800 */
[----:B------:R-:W2:Y:S01]  /*15f70*/  LDL.LU R7, [R1+0x31c] ;  /* 0x00031c0001077983 */ /* 0x000ea20000300800 */
[----:B------:R-:W3:Y:S01]  /*15f80*/  LDL.LU R16, [R1+0x340] ;  /* 0x0003400001107983 */ /* 0x000ee20000300800 */
[----:B------:R-:W3:Y:S02]  /*15f90*/  LDL.LU R17, [R1+0x344] ;  /* 0x0003440001117983 */ /* 0x000ee40000300800 */
[----:B------:R-:W3:Y:S02]  /*15fa0*/  LDL.LU R18, [R1+0x348] ;  /* 0x0003480001127983 */ /* 0x000ee40000300800 */
[----:B------:R-:W3:Y:S01]  /*15fb0*/  LDL.LU R19, [R1+0x34c] ;  /* 0x00034c0001137983 */ /* 0x000ee20000300800 */
[----:B--2---:R0:W-:Y:S01]  /*15fc0*/  STL.64 [R1+0x1a28], R6 ;  /* 0x001a280601007387 */ /* 0x0041e20000100a00 */
[----:B----4-:R1:W-:Y:S03]  /*15fd0*/  STL.64 [R1+0x1a20], R4 ;  /* 0x001a200401007387 */ /* 0x0103e60000100a00 */
[----:B0-----:R-:W2:Y:S04]  /*15fe0*/  LDL R6, [R1+0x38] ;  /* 0x0000380001067983 */ /* 0x001ea80000100800 */
[----:B------:R-:W2:Y:S04]  /*15ff0*/  LDL R7, [R1+0x3c] ;  /* 0x00003c0001077983 */ /* 0x000ea80000100800 */
[----:B--2---:R0:W-:Y:S01]  /*16000*/  STL.64 [R1+0x1a38], R6 ;  /* 0x001a380601007387 */ /* 0x0041e20000100a00 */
[----:B-1----:R-:W2:Y:S02]  /*16010*/  LDL.LU R4, [R1+0x330] ;  /* 0x0003300001047983 */ /* 0x002ea40000300800 */
[----:B------:R-:W2:Y:S01]  /*16020*/  LDL.LU R5, [R1+0x334] ;  /* 0x0003340001057983 */ /* 0x000ea20000300800 */
[----:B0-----:R-:W2:Y:S01]  /*16030*/  LDL.LU R6, [R1+0x338] ;  /* 0x0003380001067983 */ /* 0x001ea20000300800 */
[----:B------:R-:W2:Y:S02]  /*16040*/  LDL.LU R7, [R1+0x33c] ;  /* 0x00033c0001077983 */ /* 0x000ea40000300800 */
[----:B---3--:R0:W-:Y:S02]  /*16050*/  STL.64 [R1+0x1a10], R26 ;  /* 0x001a101a01007387 */ /* 0x0081e40000100a00 */
[----:B------:R1:W-:Y:S01]  /*16060*/  STL.64 [R1+0x1a08], R24 ;  /* 0x001a081801007387 */ /* 0x0003e20000100a00 */
[----:B0-----:R-:W3:Y:S01]  /*16070*/  LDL.64 R26, [R1+0x78] ;  /* 0x00007800011a7983 */ /* 0x001ee20000100a00 */
[----:B------:R-:W-:-:S02]  /*16080*/  IMAD.MOV.U32 R12, RZ, RZ, R3 ;  /* 0x000000ffff0c7224 */ /* 0x000fc400078e0003 */
[----:B------:R-:W-:Y:S02]  /*16090*/  IMAD.MOV.U32 R13, RZ, RZ, R29 ;  /* 0x000000ffff0d7224 */ /* 0x000fe400078e001d */
[----:B------:R-:W-:Y:S02]  /*160a0*/  IMAD.MOV.U32 R14, RZ, RZ, R10 ;  /* 0x000000ffff0e7224 */ /* 0x000fe400078e000a */
[----:B------:R-:W-:Y:S01]  /*160b0*/  IMAD.MOV.U32 R15, RZ, RZ, R11 ;  /* 0x000000ffff0f7224 */ /* 0x000fe200078e000b */
[----:B---3--:R0:W-:Y:S01]  /*160c0*/  STL.64 [R1+0x1a30], R26 ;  /* 0x001a301a01007387 */ /* 0x0081e20000100a00 */
[----:B-1----:R-:W3:Y:S02]  /*160d0*/  LDL.LU R24, [R1+0x320] ;  /* 0x0003200001187983 */ /* 0x002ee40000300800 */
[----:B------:R-:W3:Y:S01]  /*160e0*/  LDL.LU R25, [R1+0x324] ;  /* 0x0003240001197983 */ /* 0x000ee20000300800 */
[----:B0-----:R-:W3:Y:S01]  /*160f0*/  LDL.LU R26, [R1+0x328] ;  /* 0x00032800011a7983 */ /* 0x001ee20000300800 */
[----:B------:R-:W3:Y:S02]  /*16100*/  LDL.LU R27, [R1+0x32c] ;  /* 0x00032c00011b7983 */ /* 0x000ee40000300800 */
[----:B------:R-:W4:Y:S02]  /*16110*/  LDL.LU R3, [R1+0x1a54] ;  /* 0x001a540001037983 */ /* 0x000f240000300800 */
[----:B------:R-:W2:Y:S01]  /*16120*/  LDL.LU R29, [R1+0x1a50] ;  /* 0x001a5000011d7983 */ /* 0x000ea20000300800 */
[----:B------:R-:W2:Y:S01]  /*16130*/  LDL.LU R10, [R1+0x1a4c] ;  /* 0x001a4c00010a7983 */ /* 0x000ea20000300800 */
[----:B------:R-:W2:Y:S02]  /*16140*/  LDL.LU R11, [R1+0x1a48] ;  /* 0x001a4800010b7983 */ /* 0x000ea40000300800 */
[----:B------:R0:W-:Y:S02]  /*16150*/  STL.64 [R1+0x1948], R14 ;  /* 0x0019480e01007387 */ /* 0x0001e40000100a00 */
[----:B------:R1:W-:Y:S02]  /*16160*/  STL.64 [R1+0x1940], R12 ;  /* 0x0019400c01007387 */ /* 0x0003e40000100a00 */
[----:B0-----:R-:W-:-:S02]  /*16170*/  IMAD.MOV.U32 R14, RZ, RZ, R9 ;  /* 0x000000ffff0e7224 */ /* 0x001fc400078e0009 */
[----:B------:R-:W-:-:S05]  /*16180*/  IMAD.MOV.U32 R15, RZ, RZ, R8 ;  /* 0x000000ffff0f7224 */ /* 0x000fca00078e0008 */
[----:B------:R-:W-:Y:S01]  /*16190*/  STL.64 [R1+0x19f0], R14 ;  /* 0x0019f00e01007387 */ /* 0x000fe20000100a00 */
[----:B-1----:R-:W3:Y:S02]  /*161a0*/  LDL.LU R12, [R1+0x250] ;  /* 0x00025000010c7983 */ /* 0x002ee40000300800 */
[----:B------:R-:W3:Y:S01]  /*161b0*/  LDL.LU R13, [R1+0x254] ;  /* 0x00025400010d7983 */ /* 0x000ee20000300800 */
[C---:B--2---:R-:W-:Y:S11]  /*161c0*/  HMMA.16816.F32 R16, R20.reuse, R10, R16 ;  /* 0x0000000a1410723c */ /* 0x044ff60000001810 */
[----:B------:R-:W-:Y:S11]  /*161d0*/  @!UPT UIADD3 URZ, URZ, URZ, URZ ;  /* 0x0000003f3f3ff290 */ /* 0x000ff6000fffe03f */
[----:B------:R-:W-:Y:S01]  /*161e0*/  @!UPT UIADD3 URZ, URZ, URZ, URZ ;  /* 0x0000003f3f3ff290 */ /* 0x000fe2000fffe03f */
[----:B------:R0:W-:Y:S04]  /*161f0*/  STL.64 [R1+0x368], R18 ;  /* 0x0003681201007387 */ /* 0x0001e80000100a00 */
[----:B0-----:R-:W2:Y:S01]  /*16200*/  LDL.LU.64 R18, [R1+0x1a40] ;  /* 0x001a400001127983 */ /* 0x001ea20000300a00 */
[----:B------:R-:W-:Y:S02]  /*16210*/  IMAD.MOV.U32 R8, RZ, RZ, R16 ;  /* 0x000000ffff087224 */ /* 0x000fe400078e0010 */
[----:B------:R-:W-:Y:S02]  /*16220*/  IMAD.MOV.U32 R9, RZ, RZ, R17 ;  /* 0x000000ffff097224 */ /* 0x000fe400078e0011 */
[----:B------:R0:W-:Y:S03]  /*16230*/  STL.64 [R1+0x19e8], R10 ;  /* 0x0019e80a01007387 */ /* 0x0001e60000100a00 */
[----:B------:R-:W-:Y:S04]  /*16240*/  STL.64 [R1+0x19e0], R8 ;  /* 0x0019e00801007387 */ /* 0x000fe80000100a00 */
[----:B0-----:R-:W3:Y:S01]  /*16250*/  LDL.64 R10, [R1+0x28] ;  /* 0x00002800010a7983 */ /* 0x001ee20000100a00 */
[----:B--2---:R-:W-:Y:S11]  /*16260*/  HMMA.16816.F32 R4, R20, R18, R4 ;  /* 0x000000121404723c */ /* 0x004ff60000001804 */
[----:B------:R-:W-:Y:S11]  /*16270*/  @!UPT UIADD3 URZ, URZ, URZ, URZ ;  /* 0x0000003f3f3ff290 */ /* 0x000ff6000fffe03f */
[----:B------:R-:W-:Y:S01]  /*16280*/  @!UPT UIADD3 URZ, URZ, URZ, URZ ;  /* 0x0000003f3f3ff290 */ /* 0x000fe2000fffe03f */
[----:B------:R-:W-:Y:S01]  /*16290*/  STL.64 [R1+0x530], R4 ;  /* 0x0005300401007387 */ /* 0x000fe20000100a00 */
[----:B------:R0:W-:Y:S03]  /*162a0*/  STL.64 [R1+0x538], R6 ;  /* 0x0005380601007387 */ /* 0x0001e60000100a00 */
[----:B0-----:R-:W3:Y:S01]  /*162b0*/  LDL.LU.64 R6, [R1+0x1a38] ;  /* 0x001a380001067983 */ /* 0x001ee20000300a00 */
[----:B------:R0:W-:Y:S02]  /*162c0*/  STL.64 [R1+0x19d8], R18 ;  /* 0x0019d81201007387 */ /* 0x0001e40000100a00 */
[----:B------:R-:W-:Y:S02]  /*162d0*/  IMAD.MOV.U32 R14, RZ, RZ, R29 ;  /* 0x000000ffff0e7224 */ /* 0x000fe400078e001d */
[----:B----4-:R-:W-:Y:S02]  /*162e0*/  IMAD.MOV.U32 R15, RZ, RZ, R3 ;  /* 0x000000ffff0f7224 */ /* 0x010fe400078e0003 */
[----:B0-----:R-:W-:-:S02]  /*162f0*/  IMAD.MOV.U32 R18, RZ, RZ, R2 ;  /* 0x000000ffff127224 */ /* 0x001fc400078e0002 */
[----:B------:R-:W-:Y:S01]  /*16300*/  IMAD.MOV.U32 R19, RZ, RZ, R0 ;  /* 0x000000ffff137224 */ /* 0x000fe200078e0000 */
[C---:B---3--:R-:W-:Y:S01]  /*16310*/  HMMA.16816.F32 R4, R20.reuse, R6, R24 ;  /* 0x000000061404723c */ /* 0x048fe20000001818 */
[----:B------:R-:W2:Y:S11]  /*16320*/  LDL.LU.64 R26, [R1+0x1a30] ;  /* 0x001a3000011a7983 */ /* 0x000eb60000300a00 */
[----:B------:R-:W-:Y:S11]  /*16330*/  @!UPT UIADD3 URZ, URZ, URZ, URZ ;  /* 0x0000003f3f3ff290 */ /* 0x000ff6000fffe03f */
[----:B------:R-:W-:Y:S01]  /*16340*/  @!UPT UIADD3 URZ, URZ, URZ, URZ ;  /* 0x0000003f3f3ff290 */ /* 0x000fe2000fffe03f */
[----:B------:R-:W-:Y:S02]  /*16350*/  IMAD.MOV.U32 R2, RZ, RZ, R6 ;  /* 0x000000ffff027224 */ /* 0x000fe400078e0006 */
[----:B------:R-:W-:Y:S02]  /*16360*/  IMAD.MOV.U32 R0, RZ, RZ, R7 ;  /* 0x000000ffff007224 */ /* 0x000fe400078e0007 */
[----:B------:R-:W-:Y:S02]  /*16370*/  IMAD.MOV.U32 R29, RZ, RZ, R4 ;  /* 0x000000ffff1d7224 */ /* 0x000fe400078e0004 */
[----:B------:R-:W-:Y:S01]  /*16380*/  IMAD.MOV.U32 R3, RZ, RZ, R5 ;  /* 0x000000ffff037224 */ /* 0x000fe200078e0005 */
[----:B------:R-:W2:Y:S01]  /*16390*/  LDL.LU.64 R6, [R1+0x1a28] ;  /* 0x001a280001067983 */ /* 0x000ea20000300a00 */
[----:B------:R-:W2:Y:S03]  /*163a0*/  LDL.LU.64 R4, [R1+0x1a20] ;  /* 0x001a200001047983 */ /* 0x000ea60000300a00 */
[----:B------:R-:W-:Y:S01]  /*163b0*/  STL [R1+0x185c], R3 ;  /* 0x00185c0301007387 */ /* 0x000fe20000100800 */
[----:B------:R-:W-:Y:S01]  /*163c0*/  STL [R1+0x1858], R29 ;  /* 0x0018581d01007387 */ /* 0x000fe20000100800 */
[C---:B--2---:R-:W-:Y:S11]  /*163d0*/  HMMA.16816.F32 R4, R20.reuse, R26, R4 ;  /* 0x0000001a1404723c */ /* 0x044ff60000001804 */
[----:B------:R-:W-:Y:S11]  /*163e0*/  @!UPT UIADD3 URZ, URZ, URZ, URZ ;  /* 0x0000003f3f3ff290 */ /* 0x000ff6000fffe03f */
[----:B------:R-:W-:Y:S01]  /*163f0*/  @!UPT UIADD3 URZ, URZ, URZ, URZ ;  /* 0x0000003f3f3ff290 */ /* 0x000fe2000fffe03f */
[----:B------:R0:W-:Y:S01]  /*16400*/  STL.64 [R1+0x650], R4 ;  /* 0x0006500401007387 */ /* 0x0001e20000100a00 */
[----:B------:R1:W-:Y:S02]  /*16410*/  STL.64 [R1+0x658], R6 ;  /* 0x0006580601007387 */ /* 0x0003e40000100a00 */
[----:B0-----:R-:W-:Y:S01]  /*16420*/  IMAD.MOV.U32 R5, RZ, RZ, R26 ;  /* 0x000000ffff057224 */ /* 0x001fe200078e001a */
[----:B-1----:R-:W2:Y:S01]  /*16430*/  LDL.LU.64 R6, [R1+0x1a18] ;  /* 0x001a180001067983 */ /* 0x002ea20000300a00 */
[----:B------:R-:W-:Y:S02]  /*16440*/  IMAD.MOV.U32 R4, RZ, RZ, R27 ;  /* 0x000000ffff047224 */ /* 0x000fe400078e001b */
[----:B------:R-:W2:Y:S02]  /*16450*/  LDL.LU.64 R26, [R1+0x1a10] ;  /* 0x001a1000011a7983 */ /* 0x000ea40000300a00 */
[----:B------:R-:W2:Y:S02]  /*16460*/  LDL.LU.64 R24, [R1+0x1a08] ;  /* 0x001a080001187983 */ /* 0x000ea40000300a00 */
[----:B--2---:R-:W-:Y:S01]  /*16470*/  HMMA.16816.F32 R20, R20, R6, R24 ;  /* 0x000000061414723c */ /* 0x004fe20000001818 */
[----:B------:R-:W2:Y:S01]  /*16480*/  LDL.LU.64 R26, [R1+0x1a00] ;  /* 0x001a0000011a7983 */ /* 0x000ea20000300a00 */
[----:B------:R-:W2:Y:S11]  /*16490*/  LDL.LU.64 R24, [R1+0x19f8] ;  /* 0x0019f80001187983 */ /* 0x000eb60000300a00 */
[----:B------:R-:W-:Y:S10]  /*164a0*/  @!UPT UIADD3 URZ, URZ, URZ, URZ ;  /* 0x0000003f3f3ff290 */ /* 0x000ff4000fffe03f */
[----:B------:R0:W-:Y:S01]  /*164b0*/  STL.64 [R1+0x640], R20 ;  /* 0x0006401401007387 */ /* 0x0001e20000100a00 */
[----:B------:R1:W-:Y:S03]  /*164c0*/  STL.64 [R1+0x648], R22 ;  /* 0x0006481601007387 */ /* 0x0003e60000100a00 */
[----:B0-----:R-:W3:Y:S01]  /*164d0*/  LDL.LU R20, [R1+0x240] ;  /* 0x0002400001147983 */ /* 0x001ee20000300800 */
[----:B------:R-:W3:Y:S02]  /*164e0*/  LDL.LU R21, [R1+0x244] ;  /* 0x0002440001157983 */ /* 0x000ee40000300800 */
[----:B-1----:R-:W3:Y:S02]  /*164f0*/  LDL.LU R22, [R1+0x248] ;  /* 0x0002480001167983 */ /* 0x002ee40000300800 */
[----:B------:R-:W3:Y:S01]  /*16500*/  LDL.LU R23, [R1+0x24c] ;  /* 0x00024c0001177983 */ /* 0x000ee20000300800 */
[----:B------:R0:W-:Y:S01]  /*16510*/  STL.64 [R1+0x19a0], R6 ;  /* 0x0019a00601007387 */ /* 0x0001e20000100a00 */
[----:B------:R-:W-:-:S02]  /*16520*/  IMAD.MOV.U32 R3, RZ, RZ, R11 ;  /* 0x000000ffff037224 */ /* 0x000fc400078e000b */
[----:B0-----:R-:W-:Y:S02]  /*16530*/  IMAD.MOV.U32 R6, RZ, RZ, R5 ;  /* 0x000000ffff067224 */ /* 0x001fe400078e0005 */
[----:B------:R-:W-:Y:S01]  /*16540*/  IMAD.MOV.U32 R7, RZ, RZ, R4 ;  /* 0x000000ffff077224 */ /* 0x000fe200078e0004 */
[C---:B--2---:R-:W-:Y:S08]  /*16550*/  HMMA.16816.F32 R12, R24.reuse, R10, R12 ;  /* 0x0000000a180c723c */ /* 0x044ff0000000180c */
[C---:B---3--:R-:W-:Y:S11]  /*16560*/  HMMA.16816.F32 R20, R24.reuse, R18, R20 ;  /* 0x000000121814723c */ /* 0x048ff60000001814 */
[----:B------:R-:W-:Y:S04]  /*16570*/  @!UPT UIADD3 URZ, URZ, URZ, URZ ;  /* 0x0000003f3f3ff290 */ /* 0x000fe8000fffe03f */
[----:B------:R-:W-:Y:S01]  /*16580*/  STL.64 [R1+0x730], R12 ;  /* 0x0007300c01007387 */ /* 0x000fe20000100a00 */
[----:B------:R0:W-:Y:S03]  /*16590*/  STL.64 [R1+0x738], R14 ;  /* 0x0007380e01007387 */ /* 0x0001e60000100a00 */
[----:B0-----:R-:W2:Y:S01]  /*165a0*/  LDL.LU.64 R14, [R1+0x19f0] ;  /* 0x0019f000010e7983 */ /* 0x001ea20000300a00 */
[----:B------:R-:W2:Y:S02]  /*165b0*/  LDL.LU R8, [R1+0x230] ;  /* 0x0002300001087983 */ /* 0x000ea40000300800 */
[----:B------:R-:W-:Y:S02]  /*165c0*/  IMAD.MOV.U32 R12, RZ, RZ, R10 ;  /* 0x000000ffff0c7224 */ /* 0x000fe400078e000a */
[----:B------:R-:W2:Y:S01]  /*165d0*/  LDL.LU R9, [R1+0x234] ;  /* 0x0002340001097983 */ /* 0x000ea20000300800 */
[----:B------:R-:W2:Y:S01]  /*165e0*/  LDL.LU R10, [R1+0x238] ;  /* 0x00023800010a7983 */ /* 0x000ea20000300800 */
[----:B------:R-:W2:Y:S02]  /*165f0*/  LDL.LU R11, [R1+0x23c] ;  /* 0x00023c00010b7983 */ /* 0x000ea40000300800 */
[----:B------:R-:W3:Y:S01]  /*16600*/  LDL.LU R16, [R1+0x220] ;  /* 0x0002200001107983 */ /* 0x000ee20000300800 */
[----:B------:R0:W-:Y:S01]  /*16610*/  STL.64 [R1+0x720], R20 ;  /* 0x0007201401007387 */ /* 0x0001e20000100a00 */
[----:B------:R1:W-:Y:S02]  /*16620*/  STL.64 [R1+0x728], R22 ;  /* 0x0007281601007387 */ /* 0x0003e40000100a00 */
[----:B------:R-:W3:Y:S02]  /*16630*/  LDL.LU R17, [R1+0x224] ;  /* 0x0002240001117983 */ /* 0x000ee40000300800 */
[----:B------:R-:W3:Y:S01]  /*16640*/  LDL.LU R18, [R1+0x228] ;  /* 0x0002280001127983 */ /* 0x000ee20000300800 */
[----:B------:R-:W3:Y:S01]  /*16650*/  LDL.LU R19, [R1+0x22c] ;  /* 0x00022c0001137983 */ /* 0x000ee20000300800 */
[----:B------:R4:W-:Y:S03]  /*16660*/  STL.64 [R1+0x19b8], R6 ;  /* 0x0019b80601007387 */ /* 0x0009e60000100a00 */
[----:B0-----:R-:W2:Y:S01]  /*16670*/  LDL.LU R20, [R1+0x100] ;  /* 0x0001000001147983 */ /* 0x001ea20000300800 */
[----:B------:R-:W2:Y:S02]  /*16680*/  LDL.LU R21, [R1+0x104] ;  /* 0x0001040001157983 */ /* 0x000ea40000300800 */
[----:B-1----:R-:W2:Y:S02]  /*16690*/  LDL.LU R22, [R1+0x108] ;  /* 0x0001080001167983 */ /* 0x002ea40000300800 */
[----:B------:R-:W2:Y:S01]  /*166a0*/  LDL.LU R23, [R1+0x10c] ;  /* 0x00010c0001177983 */ /* 0x000ea20000300800 */
[----:B----4-:R-:W4:Y:S04]  /*166b0*/  LDL.64 R6, [R1+0x38] ;  /* 0x0000380001067983 */ /* 0x010f280000100a00 */
[----:B----4-:R-:W-:Y:S01]  /*166c0*/  STL.64 [R1+0x19d0], R6 ;  /* 0x0019d00601007387 */ /* 0x010fe20000100a00 */
[----:B--2---:R-:W-:Y:S02]  /*166d0*/  STL.64 [R1+0x19b0], R22 ;  /* 0x0019b01601007387 */ /* 0x004fe40000100a00 */
[----:B------:R0:W-:Y:S02]  /*166e0*/  STL.64 [R1+0x19a8], R20 ;  /* 0x0019a81401007387 */ /* 0x0001e40000100a00 */
[----:B0-----:R-:W2:Y:S01]  /*166f0*/  LDL.LU R20, [R1+0x1f0] ;  /* 0x0001f00001147983 */ /* 0x001ea20000300800 */
[----:B------:R-:W2:Y:S02]  /*16700*/  LDL.LU R21, [R1+0x1f4] ;  /* 0x0001f40001157983 */ /* 0x000ea40000300800 */
[----:B------:R-:W4:Y:S02]  /*16710*/  LDL.LU R22, [R1+0x1f8] ;  /* 0x0001f80001167983 */ /* 0x000f240000300800 */
[----:B------:R-:W4:Y:S01]  /*16720*/  LDL.LU R23, [R1+0x1fc] ;  /* 0x0001fc0001177983 */ /* 0x000f220000300800 */
[C---:B------:R-:W-:Y:S01]  /*16730*/  HMMA.16816.F32 R8, R24.reuse, R14, R8 ;  /* 0x0000000e1808723c */ /* 0x040fe20000001808 */
[----:B------:R-:W3:Y:S01]  /*16740*/  LDL.LU R4, [R1+0x210] ;  /* 0x0002100001047983 */ /* 0x000ee20000300800 */
[----:B------:R-:W3:Y:S02]  /*16750*/  LDL.LU R5, [R1+0x214] ;  /* 0x0002140001057983 */ /* 0x000ee40000300800 */
[----:B------:R-:W3:Y:S02]  /*16760*/  LDL.LU R6, [R1+0x218] ;  /* 0x0002180001067983 */ /* 0x000ee40000300800 */
[----:B------:R-:W3:Y:S01]  /*16770*/  LDL.LU R7, [R1+0x21c] ;  /* 0x00021c0001077983 */ /* 0x000ee20000300800 */
[----:B----4-:R-:W-:Y:S01]  /*16780*/  STL.64 [R1+0x19c8], R22 ;  /* 0x0019c81601007387 */ /* 0x010fe20000100a00 */
[----:B--2---:R0:W-:Y:S03]  /*16790*/  STL.64 [R1+0x19c0], R20 ;  /* 0x0019c01401007387 */ /* 0x0041e60000100a00 */
[----:B0-----:R-:W2:Y:S01]  /*167a0*/  LDL.LU R20, [R1+0x200] ;  /* 0x0002000001147983 */ /* 0x001ea20000300800 */
[----:B------:R-:W2:Y:S02]  /*167b0*/  LDL.LU R21, [R1+0x204] ;  /* 0x0002040001157983 */ /* 0x000ea40000300800 */
[----:B------:R-:W2:Y:S02]  /*167c0*/  LDL.LU R22, [R1+0x208] ;  /* 0x0002080001167983 */ /* 0x000ea40000300800 */
[----:B------:R-:W2:Y:S07]  /*167d0*/  LDL.LU R23, [R1+0x20c] ;  /* 0x00020c0001177983 */ /* 0x000eae0000300800 */
[----:B------:R-:W-:Y:S01]  /*167e0*/  STL.64 [R1+0x710], R8 ;  /* 0x0007100801007387 */ /* 0x000fe20000100a00 */
[----:B------:R0:W-:Y:S03]  /*167f0*/  STL.64 [R1+0x718], R10 ;  /* 0x0007180a01007387 */ /* 0x0001e60000100a00 */
[----:B0-----:R-:W3:Y:S01]  /*16800*/  LDL.LU.64 R10, [R1+0x19e8] ;  /* 0x0019e800010a7983 */ /* 0x001ee20000300a00 */
[----:B------:R-:W4:Y:S02]  /*16810*/  LDL.LU.64 R8, [R1+0x19e0] ;  /* 0x0019e00001087983 */ /* 0x000f240000300a00 */
[----:B------:R0:W-:Y:S02]  /*16820*/  STL.64 [R1+0x1960], R14 ;  /* 0x0019600e01007387 */ /* 0x0001e40000100a00 */
[----:B0-----:R-:W2:Y:S01]  /*16830*/  LDL.64 R14, [R1+0x18] ;  /* 0x00001800010e7983 */ /* 0x001ea20000100a00 */
[C---:B---3--:R-:W-:Y:S03]  /*16840*/  HMMA.16816.F32 R16, R24.reuse, R10, R16 ;  /* 0x0000000a1810723c */ /* 0x048fe60000001810 */
[----:B--2---:R-:W-:Y:S11]  /*16850*/  STL.64 [R1+0x1978], R14 ;  /* 0x0019780e01007387 */ /* 0x004ff60000100a00 */
[----:B------:R-:W-:Y:S09]  /*16860*/  @!UPT UIADD3 URZ, URZ, URZ, URZ ;  /* 0x0000003f3f3ff290 */ /* 0x000ff2000fffe03f */
[----:B------:R-:W-:Y:S01]  /*16870*/  STL.64 [R1+0x700], R16 ;  /* 0x0007001001007387 */ /* 0x000fe20000100a00 */
[----:B------:R0:W-:Y:S03]  /*16880*/  STL.64 [R1+0x708], R18 ;  /* 0x0007081201007387 */ /* 0x0001e60000100a00 */
[----:B0-----:R-:W2:Y:S01]  /*16890*/  LDL.LU.64 R18, [R1+0x19d8] ;  /* 0x0019d80001127983 */ /* 0x001ea20000300a00 */
[----:B------:R-:W-:Y:S02]  /*168a0*/  STL.64 [R1+0x1958], R10 ;  /* 0x0019580a01007387 */ /* 0x000fe40000100a00 */
[----:B----4-:R0:W-:Y:S02]  /*168b0*/  STL.64 [R1+0x1950], R8 ;  /* 0x0019500801007387 */ /* 0x0101e40000100a00 */
[----:B0-----:R-:W3:Y:S01]  /*168c0*/  LDL.LU R8, [R1+0xd0] ;  /* 0x0000d00001087983 */ /* 0x001ee20000300800 */
[----:B------:R-:W3:Y:S02]  /*168d0*/  LDL.LU R9, [R1+0xd4] ;  /* 0x0000d40001097983 */ /* 0x000ee40000300800 */
[----:B------:R-:W4:Y:S02]  /*168e0*/  LDL.LU R10, [R1+0xd8] ;  /* 0x0000d800010a7983 */ /* 0x000f240000300800 */
[----:B------:R-:W4:Y:S02]  /*168f0*/  LDL.LU R11, [R1+0xdc] ;  /* 0x0000dc00010b7983 */ /* 0x000f240000300800 */
[----:B----4-:R-:W-:Y:S01]  /*16900*/  STL.64 [R1+0x1970], R10 ;  /* 0x0019700a01007387 */ /* 0x010fe20000100a00 */
[----:B---3--:R0:W-:Y:S03]  /*16910*/  STL.64 [R1+0x1968], R8 ;  /* 0x0019680801007387 */ /* 0x0081e60000100a00 */
[----:B0-----:R-:W3:Y:S01]  /*16920*/  LDL.LU R8, [R1+0xe0] ;  /* 0x0000e00001087983 */ /* 0x001ee20000300800 */
[----:B------:R-:W3:Y:S02]  /*16930*/  LDL.LU R9, [R1+0xe4] ;  /* 0x0000e40001097983 */ /* 0x000ee40000300800 */
[----:B------:R-:W4:Y:S02]  /*16940*/  LDL.LU R10, [R1+0xe8] ;  /* 0x0000e800010a7983 */ /* 0x000f240000300800 */
[----:B------:R-:W4:Y:S01]  /*16950*/  LDL.LU R11, [R1+0xec] ;  /* 0x0000ec00010b7983 */ /* 0x000f220000300800 */
[C---:B--2---:R-:W-:Y:S01]  /*16960*/  HMMA.16816.F32 R4, R24.reuse, R18, R4 ;  /* 0x000000121804723c */ /* 0x044fe20000001804 */
[----:B----4-:R-:W-:Y:S01]  /*16970*/  STL.64 [R1+0x1988], R10 ;  /* 0x0019880a01007387 */ /* 0x010fe20000100a00 */
[----:B---3--:R0:W-:Y:S03]  /*16980*/  STL.64 [R1+0x1980], R8 ;  /* 0x0019800801007387 */ /* 0x0081e60000100a00 */
[----:B0-----:R-:W2:Y:S01]  /*16990*/  LDL.LU R8, [R1+0xf0] ;  /* 0x0000f00001087983 */ /* 0x001ea20000300800 */
[----:B------:R-:W2:Y:S02]  /*169a0*/  LDL.LU R9, [R1+0xf4] ;  /* 0x0000f40001097983 */ /* 0x000ea40000300800 */
[----:B------:R-:W2:Y:S02]  /*169b0*/  LDL.LU R10, [R1+0xf8] ;  /* 0x0000f800010a7983 */ /* 0x000ea40000300800 */
[----:B------:R-:W2:Y:S11]  /*169c0*/  LDL.LU R11, [R1+0xfc] ;  /* 0x0000fc00010b7983 */ /* 0x000eb60000300800 */
[----:B------:R-:W-:Y:S02]  /*169d0*/  @!UPT UIADD3 URZ, URZ, URZ, URZ ;  /* 0x0000003f3f3ff290 */ /* 0x000fe4000fffe03f */
[----:B------:R-:W-:Y:S01]  /*169e0*/  STL.64 [R1+0x6f0], R4 ;  /* 0x0006f00401007387 */ /* 0x000fe20000100a00 */
[----:B------:R0:W-:Y:S03]  /*169f0*/  STL.64 [R1+0x6f8], R6 ;  /* 0x0006f80601007387 */ /* 0x0001e60000100a00 */
[----:B0-----:R-:W3:Y:S01]  /*16a00*/  LDL.LU.64 R6, [R1+0x19d0] ;  /* 0x0019d00001067983 */ /* 0x001ee20000300a00 */
[----:B------:R-:W-:Y:S02]  /*16a10*/  IMAD.MOV.U32 R14, RZ, RZ, R12 ;  /* 0x000000ffff0e7224 */ /* 0x000fe400078e000c */
[----:B------:R-:W-:Y:S01]  /*16a20*/  IMAD.MOV.U32 R15, RZ, RZ, R3 ;  /* 0x000000ffff0f7224 */ /* 0x000fe200078e0003 */
[C---:B---3--:R-:W-:Y:S01]  /*16a30*/  HMMA.16816.F32 R20, R24.reuse, R6, R20 ;  /* 0x000000061814723c */ /* 0x048fe20000001814 */
[----:B------:R-:W-:Y:S02]  /*16a40*/  IMAD.MOV.U32 R12, RZ, RZ, R6 ;  /* 0x000000ffff0c7224 */ /* 0x000fe400078e0006 */
[----:B------:R-:W-:Y:S11]  /*16a50*/  IMAD.MOV.U32 R3, RZ, RZ, R7 ;  /* 0x000000ffff037224 */ /* 0x000ff600078e0007 */
[----:B------:R-:W-:Y:S09]  /*16a60*/  @!UPT UIADD3 URZ, URZ, URZ, URZ ;  /* 0x0000003f3f3ff290 */ /* 0x000ff2000fffe03f */
[----:B------:R-:W-:Y:S01]  /*16a70*/  STL.64 [R1+0x6e0], R20 ;  /* 0x0006e01401007387 */ /* 0x000fe20000100a00 */
[----:B------:R0:W-:Y:S03]  /*16a80*/  STL.64 [R1+0x6e8], R22 ;  /* 0x0006e81601007387 */ /* 0x0001e60000100a00 */
[----:B0-----:R-:W3:Y:S01]  /*16a90*/  LDL.LU.64 R22, [R1+0x19c8] ;  /* 0x0019c80001167983 */ /* 0x001ee20000300a00 */
[----:B------:R-:W3:Y:S02]  /*16aa0*/  LDL.LU.64 R20, [R1+0x19c0] ;  /* 0x0019c00001147983 */ /* 0x000ee40000300a00 */
[----:B------:R-:W3:Y:S02]  /*16ab0*/  LDL.LU.64 R6, [R1+0x19b8] ;  /* 0x0019b80001067983 */ /* 0x000ee40000300a00 */
[C---:B---3--:R-:W-:Y:S01]  /*16ac0*/  HMMA.16816.F32 R4, R24.reuse, R6, R20 ;  /* 0x000000061804723c */ /* 0x048fe20000001814 */
[----:B------:R-:W3:Y:S01]  /*16ad0*/  LDL.LU.64 R22, [R1+0x19b0] ;  /* 0x0019b00001167983 */ /* 0x000ee20000300a00 */
[----:B------:R-:W3:Y:S11]  /*16ae0*/  LDL.LU.64 R20, [R1+0x19a8] ;  /* 0x0019a80001147983 */ /* 0x000ef60000300a00 */
[----:B------:R-:W-:Y:S10]  /*16af0*/  @!UPT UIADD3 URZ, URZ, URZ, URZ ;  /* 0x0000003f3f3ff290 */ /* 0x000ff4000fffe03f */
[----:B------:R-:W-:Y:S01]  /*16b00*/  STL.64 [R1+0x6d0], R4 ;  /* 0x0006d00401007387 */ /* 0x000fe20000100a00 */
[----:B------:R0:W-:Y:S03]  /*16b10*/  STL.64 [R1+0x6d8], R6 ;  /* 0x0006d80601007387 */ /* 0x0001e60000100a00 */
[----:B0-----:R-:W3:Y:S02]  /*16b20*/  LDL.LU.64 R6, [R1+0x19a0] ;  /* 0x0019a00001067983 */ /* 0x001ee40000300a00 */
[----:B---3--:R-:W-:Y:S07]  /*16b30*/  HMMA.16816.F32 R24, R24, R6, R20 ;  /* 0x000000061818723c */ /* 0x008fee0000001814 */
[----:B------:R-:W-:-:S02]  /*16b40*/  IMAD.MOV.U32 R21, RZ, RZ, R6 ;  /* 0x000000ffff157224 */ /* 0x000fc400078e0006 */
[----:B------:R-:W-:Y:S11]  /*16b50*/  IMAD.MOV.U32 R20, RZ, RZ, R7 ;  /* 0x000000ffff147224 */ /* 0x000ff600078e0007 */
[----:B------:R-:W-:Y:S03]  /*16b60*/  @!UPT UIADD3 URZ, URZ, URZ, URZ ;  /* 0x0000003f3f3ff290 */ /* 0x000fe6000fffe03f */
[----:B------:R-:W-:Y:S01]  /*16b70*/  STL.64 [R1+0x630], R24 ;  /* 0x0006301801007387 */ /* 0x000fe20000100a00 */
[----:B------:R0:W-:Y:S02]  /*16b80*/  STL.64 [R1+0x638], R26 ;  /* 0x0006381a01007387 */ /* 0x0001e40000100a00 */
[----:B------:R-:W2:Y:S02]  /*16b90*/  LDL.LU.64 R6, [R1+0x1998] ;  /* 0x0019980001067983 */ /* 0x000ea40000300a00 */
[----:B------:R-:W2:Y:S02]  /*16ba0*/  LDL.LU.64 R4, [R1+0x1990] ;  /* 0x0019900001047983 */ /* 0x000ea40000300a00 */
[----:B0-----:R-:W-:Y:S02]  /*16bb0*/  IMAD.MOV.U32 R26, RZ, RZ, R12 ;  /* 0x000000ffff1a7224 */ /* 0x001fe400078e000c */
[C---:B--2---:R-:W-:Y:S01]  /*16bc0*/  HMMA.16816.F32 R12, R4.reuse, R14, R8 ;  /* 0x0000000e040c723c */ /* 0x044fe20000001808 */
[----:B------:R-:W2:Y:S01]  /*16bd0*/  LDL.LU.64 R10, [R1+0x1988] ;  /* 0x00198800010a7983 */ /* 0x000ea20000300a00 */
[----:B------:R-:W2:Y:S11]  /*16be0*/  LDL.LU.64 R8, [R1+0x1980] ;  /* 0x0019800001087983 */ /* 0x000eb60000300a00 */
[----:B------:R-:W-:Y:S10]  /*16bf0*/  @!UPT UIADD3 URZ, URZ, URZ, URZ ;  /* 0x0000003f3f3ff290 */ /* 0x000ff4000fffe03f */
[----:B------:R-:W-:Y:S01]  /*16c00*/  STL.64 [R1+0x100], R12 ;  /* 0x0001000c01007387 */ /* 0x000fe20000100a00 */
[----:B------:R0:W-:Y:S03]  /*16c10*/  STL.64 [R1+0x108], R14 ;  /* 0x0001080e01007387 */ /* 0x0001e60000100a00 */
[----:B0-----:R-:W2:Y:S02]  /*16c20*/  LDL.LU.64 R14, [R1+0x1978] ;  /* 0x00197800010e7983 */ /* 0x001ea40000300a00 */
[C---:B--2---:R-:W-:Y:S01]  /*16c30*/  HMMA.16816.F32 R8, R4.reuse, R14, R8 ;  /* 0x0000000e0408723c */ /* 0x044fe20000001808 */
[----:B------:R-:W-:Y:S02]  /*16c40*/  IMAD.MOV.U32 R23, RZ, RZ, R14 ;  /* 0x000000ffff177224 */ /* 0x000fe400078e000e */
[----:B------:R-:W-:Y:S11]  /*16c50*/  IMAD.MOV.U32 R22, RZ, RZ, R15 ;  /* 0x000000ffff167224 */ /* 0x000ff600078e000f */
[----:B------:R-:W-:Y:S09]  /*16c60*/  @!UPT UIADD3 URZ, URZ, URZ, URZ ;  /* 0x0000003f3f3ff290 */ /* 0x000ff2000fffe03f */
[----:B------:R-:W-:Y:S01]  /*16c70*/  STL.64 [R1+0xf0], R8 ;  /* 0x0000f00801007387 */ /* 0x000fe20000100a00 */
[----:B------:R0:W-:Y:S03]  /*16c80*/  STL.64 [R1+0xf8], R10 ;  /* 0x0000f80a01007387 */ /* 0x0001e60000100a00 */
[----:B0-----:R-:W2:Y:S01]  /*16c90*/  LDL.LU.64 R10, [R1+0x1970] ;  /* 0x00197000010a7983 */ /* 0x001ea20000300a00 */
[----:B------:R-:W2:Y:S02]  /*16ca0*/  LDL.LU.64 R8, [R1+0x1968] ;  /* 0x0019680001087983 */ /* 0x000ea40000300a00 */
[----:B------:R-:W2:Y:S02]  /*16cb0*/  LDL.LU.64 R14, [R1+0x1960] ;  /* 0x00196000010e7983 */ /* 0x000ea40000300a00 */
[C---:B--2---:R-:W-:Y:S01]  /*16cc0*/  HMMA.16816.F32 R12, R4.reuse, R14, R8 ;  /* 0x0000000e040c723c */ /* 0x044fe20000001808 */
[----:B------:R-:W2:Y:S01]  /*16cd0*/  LDL.LU.64 R10, [R1+0x1958] ;  /* 0x00195800010a7983 */ /* 0x000ea20000300a00 */
[----:B------:R-:W3:Y:S11]  /*16ce0*/  LDL.LU.64 R8, [R1+0x1950] ;  /* 0x0019500001087983 */ /* 0x000ef60000300a00 */
[----:B------:R-:W-:Y:S10]  /*16cf0*/  @!UPT UIADD3 URZ, URZ, URZ, URZ ;  /* 0x0000003f3f3ff290 */ /* 0x000ff4000fffe03f */
[----:B------:R-:W-:Y:S01]  /*16d00*/  STL.64 [R1+0xe0], R12 ;  /* 0x0000e00c01007387 */ /* 0x000fe20000100a00 */
[----:B------:R0:W-:Y:S03]  /*16d10*/  STL.64 [R1+0xe8], R14 ;  /* 0x0000e80e01007387 */ /* 0x0001e60000100a00 */
[----:B0-----:R-:W4:Y:S01]  /*16d20*/  LDL.LU.64 R14, [R1+0x1948] ;  /* 0x00194800010e7983 */ /* 0x001f220000300a00 */
[----:B------:R-:W4:Y:S03]  /*16d30*/  LDL.LU.64 R12, [R1+0x1940] ;  /* 0x00194000010c7983 */ /* 0x000f260000300a00 */
[----:B--2---:R-:W-:Y:S01]  /*16d40*/  STL.64 [R1+0x1900], R10 ;  /* 0x0019000a01007387 */ /* 0x004fe20000100a00 */
[----:B---3--:R0:W-:Y:S01]  /*16d50*/  STL.64 [R1+0x18f8], R8 ;  /* 0x0018f80801007387 */ /* 0x0081e20000100a00 */
[C---:B----4-:R-:W-:Y:S11]  /*16d60*/  HMMA.16816.F32 R12, R4.reuse, R10, R12 ;  /* 0x0000000a040c723c */ /* 0x050ff6000000180c */
[----:B------:R-:W-:Y:S11]  /*16d70*/  @!UPT UIADD3 URZ, URZ, URZ, URZ ;  /* 0x0000003f3f3ff290 */ /* 0x000ff6000fffe03f */
[----:B------:R-:W-:Y:S01]  /*16d80*/  @!UPT UIADD3 URZ, URZ, URZ, URZ ;  /* 0x0000003f3f3ff290 */ /* 0x000fe2000fffe03f */
[----:B------:R-:W-:Y:S01]  /*16d90*/  STL.64 [R1+0xd0], R12 ;  /* 0x0000d00c01007387 */ /* 0x000fe20000100a00 */
[----:B------:R-:W-:Y:S02]  /*16da0*/  STL.64 [R1+0xd8], R14 ;  /* 0x0000d80e01007387 */ /* 0x000fe40000100a00 */
[----:B0-----:R-:W2:Y:S02]  /*16db0*/  LDL.LU R8, [R1+0x1d0] ;  /* 0x0001d00001087983 */ /* 0x001ea40000300800 */
[----:B------:R-:W2:Y:S01]  /*16dc0*/  LDL.LU R9, [R1+0x1d4] ;  /* 0x0001d40001097983 */ /* 0x000ea20000300800 */
[----:B------:R-:W2:Y:S01]  /*16dd0*/  LDL.LU R10, [R1+0x1d8] ;  /* 0x0001d800010a7983 */ /* 0x000ea20000300800 */
[----:B------:R-:W2:Y:S03]  /*16de0*/  LDL.LU R11, [R1+0x1dc] ;  /* 0x0001dc00010b7983 */ /* 0x000ea60000300800 */
[----:B------:R-:W0:Y:S04]  /*16df0*/  LDSM.16.MT88.4 R12, [R28+0x2180] ;  /* 0x002180001c0c783b */ /* 0x000e280000004200 */
[----:B0-----:R-:W-:Y:S01]  /*16e00*/  STL.64 [R1+0x1930], R14 ;  /* 0x0019300e01007387 */ /* 0x001fe20000100a00 */
[----:B------:R0:W-:Y:S03]  /*16e10*/  STL.64 [R1+0x1928], R12 ;  /* 0x0019280c01007387 */ /* 0x0001e60000100a00 */
[----:B0-----:R-:W3:Y:S01]  /*16e20*/  LDL.LU R12, [R1+0x280] ;  /* 0x00028000010c7983 */ /* 0x001ee20000300800 */
[----:B------:R-:W3:Y:S02]  /*16e30*/  LDL.LU R13, [R1+0x284] ;  /* 0x00028400010d7983 */ /* 0x000ee40000300800 */
[----:B------:R-:W3:Y:S02]  /*16e40*/  LDL.LU R14, [R1+0x288] ;  /* 0x00028800010e7983 */ /* 0x000ee40000300800 */
[----:B------:R-:W3:Y:S01]  /*16e50*/  LDL.LU R15, [R1+0x28c] ;  /* 0x00028c00010f7983 */ /* 0x000ee20000300800 */
[----:B--2---:R-:W-:Y:S01]  /*16e60*/  HMMA.16816.F32 R16, R4, R18, R8 ;  /* 0x000000120410723c */ /* 0x004fe20000001808 */
[----:B------:R-:W2:Y:S01]  /*16e70*/  LDL.64 R10, [R1+0x8] ;  /* 0x00000800010a7983 */ /* 0x000ea20000100a00 */
[----:B------:R-:W-:Y:S01]  /*16e80*/  IMAD.MOV.U32 R27, RZ, RZ, R3 ;  /* 0x000000ffff1b7224 */ /* 0x000fe200078e0003 */
[----:B------:R-:W-:-:S02]  /*16e90*/  LOP3.LUT R3, R28, 0x40, RZ, 0x3c, !PT ;  /* 0x000000401c037812 */ /* 0x000fc400078e3cff */
[----:B--2---:R3:W-:Y:S11]  /*16ea0*/  STL.64 [R1+0x1908], R10 ;  /* 0x0019080a01007387 */ /* 0x0047f60000100a00 */
[----:B------:R-:W-:Y:S07]  /*16eb0*/  @!UPT UIADD3 URZ, URZ, URZ, URZ ;  /* 0x0000003f3f3ff290 */ /* 0x000fee000fffe03f */
[----:B------:R-:W-:Y:S02]  /*16ec0*/  STL.64 [R1+0x600], R16 ;  /* 0x0006001001007387 */ /* 0x000fe40000100a00 */
[----:B------:R-:W-:Y:S02]  /*16ed0*/  STL.64 [R1+0x608], R18 ;  /* 0x0006081201007387 */ /* 0x000fe40000100a00 */
[----:B------:R-:W0:Y:S01]  /*16ee0*/  LDSM.16.MT88.4 R16, [R3+0x2000] ;  /* 0x002000000310783b */ /* 0x000e220000004200 */
[----:B---3--:R-:W-:Y:S03]  /*16ef0*/  HMMA.16816.F32 R8, R4, R26, R12 ;  /* 0x0000001a0408723c */ /* 0x008fe6000000180c */
[----:B0-----:R0:W-:Y:S01]  /*16f00*/  STL.64 [R1+0x18c0], R18 ;  /* 0x0018c01201007387 */ /* 0x0011e20000100a00 */
[----:B------:R-:W-:Y:S03]  /*16f10*/  STL.64 [R1+0x18b8], R16 ;  /* 0x0018b81001007387 */ /* 0x000fe60000100a00 */
[----:B0-----:R-:W2:Y:S01]  /*16f20*/  LDL.LU.64 R18, [R1+0x78] ;  /* 0x0000780001127983 */ /* 0x001ea20000300a00 */
[----:B------:R-:W2:Y:S11]  /*16f30*/  LDL.LU R24, [R1+0x390] ;  /* 0x0003900001187983 */ /* 0x000eb60000300800 */
[----:B------:R-:W-:Y:S04]  /*16f40*/  @!UPT UIADD3 URZ, URZ, URZ, URZ ;  /* 0x0000003f3f3ff290 */ /* 0x000fe8000fffe03f */
[----:B------:R-:W-:Y:S02]  /*16f50*/  STL.64 [R1+0x240], R8 ;  /* 0x0002400801007387 */ /* 0x000fe40000100a00 */
[----:B------:R0:W-:Y:S01]  /*16f60*/  STL.64 [R1+0x248], R10 ;  /* 0x0002480a01007387 */ /* 0x0001e20000100a00 */
[----:B------:R-:W2:Y:S01]  /*16f70*/  LDL.LU R25, [R1+0x394] ;  /* 0x0003940001197983 */ /* 0x000ea20000300800 */
[----:B------:R-:W2:Y:S02]  /*16f80*/  LDL.LU R26, [R1+0x398] ;  /* 0x00039800011a7983 */ /* 0x000ea40000300800 */
[----:B------:R-:W2:Y:S02]  /*16f90*/  LDL.LU R27, [R1+0x39c] ;  /* 0x00039c00011b7983 */ /* 0x000ea40000300800 */
[----:B0-----:R-:W-:Y:S02]  /*16fa0*/  IMAD.MOV.U32 R10, RZ, RZ, R23 ;  /* 0x000000ffff0a7224 */ /* 0x001fe400078e0017 */
[----:B------:R-:W-:-:S05]  /*16fb0*/  IMAD.MOV.U32 R11, RZ, RZ, R22 ;  /* 0x000000ffff0b7224 */ /* 0x000fca00078e0016 */
[----:B------:R0:W-:Y:S04]  /*16fc0*/  STL.64 [R1+0x1920], R10 ;  /* 0x0019200a01007387 */ /* 0x0001e80000100a00 */
[----:B0-----:R-:W3:Y:S01]  /*16fd0*/  LDL.64 R10, [R1+0x28] ;  /* 0x00002800010a7983 */ /* 0x001ee20000100a00 */
[----:B------:R-:W-:Y:S02]  /*16fe0*/  IMAD.MOV.U32 R14, RZ, RZ, R21 ;  /* 0x000000ffff0e7224 */ /* 0x000fe400078e0015 */
[----:B------:R-:W-:Y:S02]  /*16ff0*/  IMAD.MOV.U32 R15, RZ, RZ, R20 ;  /* 0x000000ffff0f7224 */ /* 0x000fe400078e0014 */
[----:B------:R-:W0:Y:S04]  /*17000*/  LDSM.16.MT88.4 R20, [R3+0x2080] ;  /* 0x002080000314783b */ /* 0x000e280000004200 */
[----:B---3--:R1:W-:Y:S01]  /*17010*/  STL.64 [R1+0x1938], R10 ;  /* 0x0019380a01007387 */ /* 0x0083e20000100a00 */
[----:B------:R-:W3:Y:S02]  /*17020*/  LDL.LU R8, [R1+0x380] ;  /* 0x0003800001087983 */ /* 0x000ee40000300800 */
[----:B------:R-:W3:Y:S01]  /*17030*/  LDL.LU R9, [R1+0x384] ;  /* 0x0003840001097983 */ /* 0x000ee20000300800 */
[----:B-1----:R-:W3:Y:S01]  /*17040*/  LDL.LU R10, [R1+0x388] ;  /* 0x00038800010a7983 */ /* 0x002ee20000300800 */
[----:B------:R-:W3:Y:S02]  /*17050*/  LDL.LU R11, [R1+0x38c] ;  /* 0x00038c00010b7983 */ /* 0x000ee40000300800 */
[----:B0-----:R-:W-:Y:S02]  /*17060*/  STL.64 [R1+0x1840], R22 ;  /* 0x0018401601007387 */ /* 0x001fe40000100a00 */
[----:B------:R0:W-:Y:S02]  /*17070*/  STL.64 [R1+0x1838], R20 ;  /* 0x0018381401007387 */ /* 0x0001e40000100a00 */
[----:B0-----:R-:W4:Y:S01]  /*17080*/  LDL.LU R20, [R1+0x430] ;  /* 0x0004300001147983 */ /* 0x001f220000300800 */
[----:B------:R-:W4:Y:S02]  /*17090*/  LDL.LU R21, [R1+0x434] ;  /* 0x0004340001157983 */ /* 0x000f240000300800 */
[----:B------:R-:W3:Y:S02]  /*170a0*/  LDL.LU R22, [R1+0x438] ;  /* 0x0004380001167983 */ /* 0x000ee40000300800 */
[----:B------:R-:W3:Y:S01]  /*170b0*/  LDL.LU R23, [R1+0x43c] ;  /* 0x00043c0001177983 */ /* 0x000ee20000300800 */
[C---:B--2---:R-:W-:Y:S01]  /*170c0*/  HMMA.16816.F32 R24, R4.reuse, R18, R24 ;  /* 0x000000120418723c */ /* 0x044fe20000001818 */
[----:B---3--:R-:W-:Y:S01]  /*170d0*/  STL.64 [R1+0x18f0], R22 ;  /* 0x0018f01601007387 */ /* 0x008fe20000100a00 */
[----:B----4-:R0:W-:Y:S03]  /*170e0*/  STL.64 [R1+0x18e8], R20 ;  /* 0x0018e81401007387 */ /* 0x0101e60000100a00 */
[----:B0-----:R-:W2:Y:S01]  /*170f0*/  LDL.LU R20, [R1+0x440] ;  /* 0x0004400001147983 */ /* 0x001ea20000300800 */
[----:B------:R-:W2:Y:S02]  /*17100*/  LDL.LU R21, [R1+0x444] ;  /* 0x0004440001157983 */ /* 0x000ea40000300800 */
[----:B------:R-:W3:Y:S02]  /*17110*/  LDL.LU R22, [R1+0x448] ;  /* 0x0004480001167983 */ /* 0x000ee40000300800 */
[----:B------:R-:W3:Y:S01]  /*17120*/  LDL.LU R23, [R1+0x44c] ;  /* 0x00044c0001177983 */ /* 0x000ee20000300800 */
[----:B------:R-:W-:Y:S01]  /*17130*/  HMMA.16816.F32 R4, R4, R14, R8 ;  /* 0x0000000e0404723c */ /* 0x000fe20000001808 */
[----:B---3--:R-:W-:Y:S01]  /*17140*/  STL.64 [R1+0x1918], R22 ;  /* 0x0019181601007387 */ /* 0x008fe20000100a00 */
[----:B--2---:R0:W-:Y:S03]  /*17150*/  STL.64 [R1+0x1910], R20 ;  /* 0x0019101401007387 */ /* 0x0041e60000100a00 */
[----:B0-----:R-:W2:Y:S01]  /*17160*/  LDL.LU R20, [R1+0x460] ;  /* 0x0004600001147983 */ /* 0x001ea20000300800 */
[----:B------:R-:W2:Y:S02]  /*17170*/  LDL.LU R21, [R1+0x464] ;  /* 0x0004640001157983 */ /* 0x000ea40000300800 */
[----:B------:R-:W2:Y:S02]  /*17180*/  LDL.LU R22, [R1+0x468] ;  /* 0x0004680001167983 */ /* 0x000ea40000300800 */
[----:B------:R-:W2:Y:S01]  /*17190*/  LDL.LU R23, [R1+0x46c] ;  /* 0x00046c0001177983 */ /* 0x000ea20000300800 */
[----:B------:R0:W-:Y:S01]  /*171a0*/  STL.64 [R1+0x18d0], R18 ;  /* 0x0018d01201007387 */ /* 0x0001e20000100a00 */
[----:B------:R-:W3:Y:S02]  /*171b0*/  LDL.LU R16, [R1+0x470] ;  /* 0x0004700001107983 */ /* 0x000ee40000300800 */
[----:B------:R-:W-:Y:S02]  /*171c0*/  STL.64 [R1+0x5f0], R24 ;  /* 0x0005f01801007387 */ /* 0x000fe40000100a00 */
[----:B------:R-:W-:Y:S02]  /*171d0*/  STL.64 [R1+0x5f8], R26 ;  /* 0x0005f81a01007387 */ /* 0x000fe40000100a00 */
[----:B------:R-:W1:Y:S04]  /*171e0*/  LDSM.16.MT88.4 R24, [R3+0x2100] ;  /* 0x002100000318783b */ /* 0x000e680000004200 */
[----:B------:R-:W3:Y:S04]  /*171f0*/  LDL.LU R17, [R1+0x474] ;  /* 0x0004740001117983 */ /* 0x000ee80000300800 */
[----:B0-----:R-:W3:Y:S01]  /*17200*/  LDL.LU R18, [R1+0x478] ;  /* 0x0004780001127983 */ /* 0x001ee20000300800 */
[----:B------:R-:W3:Y:S03]  /*17210*/  LDL.LU R19, [R1+0x47c] ;  /* 0x00047c0001137983 */ /* 0x000ee60000300800 */
[----:B-1----:R0:W-:Y:S01]  /*17220*/  STL.64 [R1+0x17a8], R26 ;  /* 0x0017a81a01007387 */ /* 0x0021e20000100a00 */
[----:B------:R-:W-:Y:S03]  /*17230*/  STL.64 [R1+0x17a0], R24 ;  /* 0x0017a01801007387 */ /* 0x000fe60000100a00 */
[----:B0-----:R-:W4:Y:S01]  /*17240*/  LDL.64 R26, [R1+0x48] ;  /* 0x00004800011a7983 */ /* 0x001f220000100a00 */
[----:B------:R-:W3:Y:S02]  /*17250*/  LDL.LU.64 R10, [R1+0x1938] ;  /* 0x00193800010a7983 */ /* 0x000ee40000300a00 */
[----:B------:R-:W3:Y:S02]  /*17260*/  LDL.LU.64 R14, [R1+0x1930] ;  /* 0x00193000010e7983 */ /* 0x000ee40000300a00 */
[----:B------:R-:W3:Y:S01]  /*17270*/  LDL.LU.64 R12, [R1+0x1928] ;  /* 0x00192800010c7983 */ /* 0x000ee20000300a00 */
[----:B------:R-:W-:Y:S01]  /*17280*/  STL.64 [R1+0x5b0], R4 ;  /* 0x0005b00401007387 */ /* 0x000fe20000100a00 */
[----:B------:R-:W-:Y:S02]  /*17290*/  STL.64 [R1+0x5b8], R6 ;  /* 0x0005b80601007387 */ /* 0x000fe40000100a00 */
[----:B------:R-:W0:Y:S02]  /*172a0*/  LDSM.16.MT88.4 R4, [R3+0x2180] ;  /* 0x002180000304783b */ /* 0x000e240000004200 */
[----:B0-----:R0:W-:Y:S02]  /*172b0*/  STL.64 [R1+0x1740], R6 ;  /* 0x0017400601007387 */ /* 0x0011e40000100a00 */
[----:B------:R1:W-:Y:S02]  /*172c0*/  STL.64 [R1+0x1738], R4 ;  /* 0x0017380401007387 */ /* 0x0003e40000100a00 */
[----:B0-----:R-:W2:Y:S01]  /*172d0*/  LDL.LU.64 R6, [R1+0x88] ;  /* 0x0000880001067983 */ /* 0x001ea20000300a00 */
[----:B---3--:R-:W-:Y:S01]  /*172e0*/  HMMA.16816.F32 R16, R12, R10, R16 ;  /* 0x0000000a0c10723c */ /* 0x008fe20000001810 */
[----:B------:R-:W-:-:S02]  /*172f0*/  IMAD.MOV.U32 R3, RZ, RZ, R11 ;  /* 0x000000ffff037224 */ /* 0x000fc400078e000b */
[----:B--2---:R0:W-:Y:S01]  /*17300*/  STL.64 [R1+0x18c8], R6 ;  /* 0x0018c80601007387 */ /* 0x0041e20000100a00 */
[----:B-1----:R-:W2:Y:S02]  /*17310*/  LDL.LU R4, [R1+0x450] ;  /* 0x0004500001047983 */ /* 0x002ea40000300800 */
[----:B------:R-:W2:Y:S01]  /*17320*/  LDL.LU R5, [R1+0x454] ;  /* 0x0004540001057983 */ /* 0x000ea20000300800 */
[----:B0-----:R-:W2:Y:S01]  /*17330*/  LDL.LU R6, [R1+0x458] ;  /* 0x0004580001067983 */ /* 0x001ea20000300800 */
[----:B------:R-:W2:Y:S11]  /*17340*/  LDL.LU R7, [R1+0x45c] ;  /* 0x00045c0001077983 */ /* 0x000eb60000300800 */
[----:B------:R-:W-:Y:S04]  /*17350*/  @!UPT UIADD3 URZ, URZ, URZ, URZ ;  /* 0x0000003f3f3ff290 */ /* 0x000fe8000fffe03f */
[----:B------:R0:W-:Y:S02]  /*17360*/  STL.64 [R1+0x5a0], R16 ;  /* 0x0005a01001007387 */ /* 0x0001e40000100a00 */
[----:B------:R-:W-:Y:S02]  /*17370*/  STL.64 [R1+0x5a8], R18 ;  /* 0x0005a81201007387 */ /* 0x000fe40000100a00 */
[----:B0-----:R-:W-:Y:S02]  /*17380*/  IMAD.MOV.U32 R16, RZ, RZ, R10 ;  /* 0x000000ffff107224 */ /* 0x001fe400078e000a */
[----:B------:R-:W3:Y:S02]  /*17390*/  LDL.LU.64 R10, [R1+0x1920] ;  /* 0x00192000010a7983 */ /* 0x000ee40000300a00 */
[C---:B---3--:R-:W-:Y:S02]  /*173a0*/  HMMA.16816.F32 R8, R12.reuse, R10, R20 ;  /* 0x0000000a0c08723c */ /* 0x048fe40000001814 */
[----:B------:R-:W3:Y:S01]  /*173b0*/  LDL.LU.64 R22, [R1+0x1918] ;  /* 0x0019180001167983 */ /* 0x000ee20000300a00 */
[----:B------:R-:W3:Y:S11]  /*173c0*/  LDL.LU.64 R20, [R1+0x1910] ;  /* 0x0019100001147983 */ /* 0x000ef60000300a00 */
[----:B------:R-:W-:Y:S09]  /*173d0*/  @!UPT UIADD3 URZ, URZ, URZ, URZ ;  /* 0x0000003f3f3ff290 */ /* 0x000ff2000fffe03f */
[----:B------:R-:W-:Y:S01]  /*173e0*/  STL.64 [R1+0x590], R8 ;  /* 0x0005900801007387 */ /* 0x000fe20000100a00 */
[----:B------:R0:W-:Y:S03]  /*173f0*/  STL.64 [R1+0x598], R10 ;  /* 0x0005980a01007387 */ /* 0x0001e60000100a00 */
[----:B0-----:R-:W2:Y:S02]  /*17400*/  LDL.LU.64 R10, [R1+0x1908] ;  /* 0x00190800010a7983 */ /* 0x001ea40000300a00 */
[C---:B--2---:R-:W-:Y:S11]  /*17410*/  HMMA.16816.F32 R4, R12.reuse, R10, R4 ;  /* 0x0000000a0c04723c */ /* 0x044ff60000001804 */
[----:B------:R-:W-:Y:S11]  /*17420*/  @!UPT UIADD3 URZ, URZ, URZ, URZ ;  /* 0x0000003f3f3ff290 */ /* 0x000ff6000fffe03f */
[----:B------:R-:W-:Y:S01]  /*17430*/  @!UPT UIADD3 URZ, URZ, URZ, URZ ;  /* 0x0000003f3f3ff290 */ /* 0x000fe2000fffe03f */
[----:B------:R0:W-:Y:S01]  /*17440*/  STL.64 [R1+0x580], R4 ;  /* 0x0005800401007387 */ /* 0x0001e20000100a00 */
[----:B------:R-:W-:Y:S02]  /*17450*/  STL.64 [R1+0x588], R6 ;  /* 0x0005880601007387 */ /* 0x000fe40000100a00 */
[----:B0-----:R-:W-:Y:S02]  /*17460*/  IMAD.MOV.U32 R5, RZ, RZ, R10 ;  /* 0x000000ffff057224 */ /* 0x001fe400078e000a */
[----:B------:R-:W-:Y:S02]  /*17470*/  IMAD.MOV.U32 R4, RZ, RZ, R11 ;  /* 0x000000ffff047224 */ /* 0x000fe400078e000b */
[----:B------:R-:W3:Y:S01]  /*17480*/  LDL.LU.64 R10, [R1+0x1900] ;  /* 0x00190000010a7983 */ /* 0x000ee20000300a00 */
[----:B------:R-:W2:Y:S01]  /*17490*/  LDL.LU.64 R8, [R1+0x18f8] ;  /* 0x0018f80001087983 */ /* 0x000ea20000300a00 */
[----:B---3--:R-:W-:Y:S11]  /*174a0*/  HMMA.16816.F32 R20, R12, R10, R20 ;  /* 0x0000000a0c14723c */ /* 0x008ff60000001814 */
[----:B------:R-:W-:Y:S11]  /*174b0*/  @!UPT UIADD3 URZ, URZ, URZ, URZ ;  /* 0x0000003f3f3ff290 */ /* 0x000ff6000fffe03f */
[----:B------:R-:W-:Y:S01]  /*174c0*/  @!UPT UIADD3 URZ, URZ, URZ, URZ ;  /* 0x0000003f3f3ff290 */ /* 0x000fe2000fffe03f */
[----:B------:R-:W-:Y:S01]  /*174d0*/  STL.64 [R1+0x570], R20 ;  /* 0x0005701401007387 */ /* 0x000fe20000100a00 */
[----:B------:R0:W-:Y:S03]  /*174e0*/  STL.64 [R1+0x578], R22 ;  /* 0x0005781601007387 */ /* 0x0001e60000100a00 */
[----:B0-----:R-:W4:Y:S01]  /*174f0*/  LDL.LU.64 R22, [R1+0x18f0] ;  /* 0x0018f00001167983 */ /* 0x001f220000300a00 */
[----:B------:R-:W4:Y:S02]  /*17500*/  LDL.LU.64 R20, [R1+0x18e8] ;  /* 0x0018e80001147983 */ /* 0x000f240000300a00 */
[----:B------:R0:W-:Y:S02]  /*17510*/  STL.64 [R1+0x1870], R10 ;  /* 0x0018700a01007387 */ /* 0x0001e40000100a00 */
[----:B--2---:R-:W-:Y:S02]  /*17520*/  STL.64 [R1+0x1868], R8 ;  /* 0x0018680801007387 */ /* 0x004fe40000100a00 */
[----:B0-----:R-:W-:-:S02]  /*17530*/  IMAD.MOV.U32 R10, RZ, RZ, R5 ;  /* 0x000000ffff0a7224 */ /* 0x001fc400078e0005 */
[----:B------:R-:W-:-:S05]  /*17540*/  IMAD.MOV.U32 R11, RZ, RZ, R4 ;  /* 0x000000ffff0b7224 */ /* 0x000fca00078e0004 */
[----:B------:R0:W-:Y:S04]  /*17550*/  STL.64 [R1+0x1888], R10 ;  /* 0x0018880a01007387 */ /* 0x0001e80000100a00 */
[----:B0-----:R-:W2:Y:S04]  /*17560*/  LDL.64 R10, [R1+0x18] ;  /* 0x00001800010a7983 */ /* 0x001ea80000100a00 */
[----:B--2---:R4:W-:Y:S01]  /*17570*/  STL.64 [R1+0x18a0], R10 ;  /* 0x0018a00a01007387 */ /* 0x0049e20000100a00 */
[----:B------:R-:W2:Y:S02]  /*17580*/  LDL.64 R18, [R1+0x38] ;  /* 0x0000380001127983 */ /* 0x000ea40000100a00 */
[----:B------:R-:W3:Y:S01]  /*17590*/  LDL.LU R4, [R1+0x410] ;  /* 0x0004100001047983 */ /* 0x000ee20000300800 */
[C---:B----4-:R-:W-:Y:S11]  /*175a0*/  HMMA.16816.F32 R8, R12.reuse, R26, R20 ;  /* 0x0000001a0c08723c */ /* 0x050ff60000001814 */
[----:B------:R-:W-:Y:S11]  /*175b0*/  @!UPT UIADD3 URZ, URZ, URZ, URZ ;  /* 0x0000003f3f3ff290 */ /* 0x000ff6000fffe03f */
[----:B------:R-:W-:Y:S01]  /*175c0*/  @!UPT UIADD3 URZ, URZ, URZ, URZ ;  /* 0x0000003f3f3ff290 */ /* 0x000fe2000fffe03f */
[----:B------:R-:W-:Y:S01]  /*175d0*/  STL.64 [R1+0x560], R8 ;  /* 0x0005600801007387 */ /* 0x000fe20000100a00 */
[----:B------:R-:W-:Y:S02]  /*175e0*/  STL.64 [R1+0x568], R10 ;  /* 0x0005680a01007387 */ /* 0x000fe40000100a00 */
[----:B------:R-:W3:Y:S02]  /*175f0*/  LDL.LU R5, [R1+0x414] ;  /* 0x0004140001057983 */ /* 0x000ee40000300800 */
[----:B------:R-:W4:Y:S01]  /*17600*/  LDL.LU R6, [R1+0x418] ;  /* 0x0004180001067983 */ /* 0x000f220000300800 */
[----:B------:R-:W4:Y:S04]  /*17610*/  LDL.LU R7, [R1+0x41c] ;  /* 0x00041c0001077983 */ /* 0x000f280000300800 */
[----:B----4-:R-:W-:Y:S01]  /*17620*/  STL.64 [R1+0x18e0], R6 ;  /* 0x0018e00601007387 */ /* 0x010fe20000100a00 */
[----:B---3--:R0:W-:Y:S03]  /*17630*/  STL.64 [R1+0x18d8], R4 ;  /* 0x0018d80401007387 */ /* 0x0081e60000100a00 */
[----:B0-----:R-:W2:Y:S01]  /*17640*/  LDL.LU R4, [R1+0x420] ;  /* 0x0004200001047983 */ /* 0x001ea20000300800 */
[----:B------:R-:W2:Y:S02]  /*17650*/  LDL.LU R5, [R1+0x424] ;  /* 0x0004240001057983 */ /* 0x000ea40000300800 */
[----:B------:R-:W2:Y:S02]  /*17660*/  LDL.LU R6, [R1+0x428] ;  /* 0x0004280001067983 */ /* 0x000ea40000300800 */
[----:B------:R-:W2:Y:S01]  /*17670*/  LDL.LU R7, [R1+0x42c] ;  /* 0x00042c0001077983 */ /* 0x000ea20000300800 */
[----:B------:R-:W3:Y:S01]  /*17680*/  LDL.LU R20, [R1+0x370] ;  /* 0x0003700001147983 */ /* 0x000ee20000300800 */
[----:B------:R-:W3:Y:S02]  /*17690*/  LDL.LU R21, [R1+0x374] ;  /* 0x0003740001157983 */ /* 0x000ee40000300800 */
[----:B------:R-:W3:Y:S02]  /*176a0*/  LDL.LU R22, [R1+0x378] ;  /* 0x0003780001167983 */ /* 0x000ee40000300800 */
[----:B------:R-:W3:Y:S01]  /*176b0*/  LDL.LU R23, [R1+0x37c] ;  /* 0x00037c0001177983 */ /* 0x000ee20000300800 */
[----:B------:R0:W-:Y:S01]  /*176c0*/  STL.64 [R1+0x1860], R26 ;  /* 0x0018601a01007387 */ /* 0x0001e20000100a00 */
[----:B------:R-:W4:Y:S02]  /*176d0*/  LDL.LU R24, [R1+0x3d0] ;  /* 0x0003d00001187983 */ /* 0x000f240000300800 */
[----:B------:R-:W4:Y:S01]  /*176e0*/  LDL.LU R25, [R1+0x3d4] ;  /* 0x0003d40001197983 */ /* 0x000f220000300800 */
[----:B0-----:R-:W2:Y:S01]  /*176f0*/  LDL.LU R26, [R1+0x3d8] ;  /* 0x0003d800011a7983 */ /* 0x001ea20000300800 */
[----:B------:R-:W2:Y:S03]  /*17700*/  LDL.LU R27, [R1+0x3dc] ;  /* 0x0003dc00011b7983 */ /* 0x000ea60000300800 */
[----:B--2---:R-:W-:Y:S01]  /*17710*/  STL.64 [R1+0x1880], R26 ;  /* 0x0018801a01007387 */ /* 0x004fe20000100a00 */
[----:B----4-:R0:W-:Y:S03]  /*17720*/  STL.64 [R1+0x1878], R24 ;  /* 0x0018781801007387 */ /* 0x0101e60000100a00 */
[----:B0-----:R-:W2:Y:S01]  /*17730*/  LDL.LU R24, [R1+0x3e0] ;  /* 0x0003e00001187983 */ /* 0x001ea20000300800 */
[----:B------:R-:W2:Y:S02]  /*17740*/  LDL.LU R25, [R1+0x3e4] ;  /* 0x0003e40001197983 */ /* 0x000ea40000300800 */
[----:B------:R-:W4:Y:S02]  /*17750*/  LDL.LU R26, [R1+0x3e8] ;  /* 0x0003e800011a7983 */ /* 0x000f240000300800 */
[----:B------:R-:W4:Y:S01]  /*17760*/  LDL.LU R27, [R1+0x3ec] ;  /* 0x0003ec00011b7983 */ /* 0x000f220000300800 */
[----:B------:R-:W-:Y:S01]  /*17770*/  HMMA.16816.F32 R4, R12, R18, R4 ;  /* 0x000000120c04723c */ /* 0x000fe20000001804 */
[----:B----4-:R-:W-:Y:S01]  /*17780*/  STL.64 [R1+0x1898], R26 ;  /* 0x0018981a01007387 */ /* 0x010fe20000100a00 */
[----:B--2---:R0:W-:Y:S03]  /*17790*/  STL.64 [R1+0x1890], R24 ;  /* 0x0018901801007387 */ /* 0x0041e60000100a00 */
[----:B0-----:R-:W2:Y:S01]  /*177a0*/  LDL.LU R24, [R1+0x3f0] ;  /* 0x0003f00001187983 */ /* 0x001ea20000300800 */
[----:B------:R-:W2:Y:S02]  /*177b0*/  LDL.LU R25, [R1+0x3f4] ;  /* 0x0003f40001197983 */ /* 0x000ea40000300800 */
[----:B------:R-:W4:Y:S02]  /*177c0*/  LDL.LU R26, [R1+0x3f8] ;  /* 0x0003f800011a7983 */ /* 0x000f240000300800 */
[----:B------:R-:W4:Y:S02]  /*177d0*/  LDL.LU R27, [R1+0x3fc] ;  /* 0x0003fc00011b7983 */ /* 0x000f240000300800 */
[----:B------:R-:W-:-:S02]  /*177e0*/  IMAD.MOV.U32 R11, RZ, RZ, R3 ;  /* 0x000000ffff0b7224 */ /* 0x000fc400078e0003 */
[----:B------:R-:W-:Y:S02]  /*177f0*/  IMAD.MOV.U32 R3, RZ, RZ, R18 ;  /* 0x000000ffff037224 */ /* 0x000fe400078e0012 */
[----:B------:R-:W-:Y:S01]  /*17800*/  IMAD.MOV.U32 R29, RZ, RZ, R19 ;  /* 0x000000ffff1d7224 */ /* 0x000fe200078e0013 */
[----:B----4-:R-:W-:Y:S01]  /*17810*/  STL.64 [R1+0x18b0], R26 ;  /* 0x0018b01a01007387 */ /* 0x010fe20000100a00 */
[----:B--2---:R0:W-:Y:S03]  /*17820*/  STL.64 [R1+0x18a8], R24 ;  /* 0x0018a81801007387 */ /* 0x0041e60000100a00 */
[----:B0-----:R-:W2:Y:S01]  /*17830*/  LDL.LU R24, [R1+0x400] ;  /* 0x0004000001187983 */ /* 0x001ea20000300800 */
[----:B------:R-:W2:Y:S02]  /*17840*/  LDL.LU R25, [R1+0x404] ;  /* 0x0004040001197983 */ /* 0x000ea40000300800 */
[----:B------:R-:W2:Y:S02]  /*17850*/  LDL.LU R26, [R1+0x408] ;  /* 0x00040800011a7983 */ /* 0x000ea40000300800 */
[----:B------:R-:W2:Y:S01]  /*17860*/  LDL.LU R27, [R1+0x40c] ;  /* 0x00040c00011b7983 */ /* 0x000ea20000300800 */
[----:B------:R-:W-:Y:S01]  /*17870*/  STL.64 [R1+0x550], R4 ;  /* 0x0005500401007387 */ /* 0x000fe20000100a00 */
[----:B------:R0:W-:Y:S03]  /*17880*/  STL.64 [R1+0x558], R6 ;  /* 0x0005580601007387 */ /* 0x0001e60000100a00 */
[----:B0-----:R-:W4:Y:S01]  /*17890*/  LDL.LU.64 R6, [R1+0x18e0] ;  /* 0x0018e00001067983 */ /* 0x001f220000300a00 */
[----:B------:R-:W4:Y:S02]  /*178a0*/  LDL.LU.64 R4, [R1+0x18d8] ;  /* 0x0018d80001047983 */ /* 0x000f240000300a00 */
[----:B------:R-:W4:Y:S02]  /*178b0*/  LDL.LU.64 R18, [R1+0x18d0] ;  /* 0x0018d00001127983 */ /* 0x000f240000300a00 */
[C---:B----4-:R-:W-:Y:S11]  /*178c0*/  HMMA.16816.F32 R4, R12.reuse, R18, R4 ;  /* 0x000000120c04723c */ /* 0x050ff60000001804 */
[----:B------:R-:W-:Y:S11]  /*178d0*/  @!UPT UIADD3 URZ, URZ, URZ, URZ ;  /* 0x0000003f3f3ff290 */ /* 0x000ff6000fffe03f */
[----:B------:R-:W-:Y:S01]  /*178e0*/  @!UPT UIADD3 URZ, URZ, URZ, URZ ;  /* 0x0000003f3f3ff290 */ /* 0x000fe2000fffe03f */
[----:B------:R-:W-:Y:S01]  /*178f0*/  STL.64 [R1+0x540], R4 ;  /* 0x0005400401007387 */ /* 0x000fe20000100a00 */
[----:B------:R0:W-:Y:S03]  /*17900*/  STL.64 [R1+0x548], R6 ;  /* 0x0005480601007387 */ /* 0x0001e60000100a00 */
[----:B0-----:R-:W3:Y:S01]  /*17910*/  LDL.LU.64 R6, [R1+0x18c8] ;  /* 0x0018c80001067983 */ /* 0x001ee20000300a00 */
[----:B------:R-:W-:Y:S02]  /*17920*/  IMAD.MOV.U32 R5, RZ, RZ, R18 ;  /* 0x000000ffff057224 */ /* 0x000fe400078e0012 */
[----:B------:R-:W-:Y:S02]  /*17930*/  IMAD.MOV.U32 R4, RZ, RZ, R19 ;  /* 0x000000ffff047224 */ /* 0x000fe400078e0013 */
[----:B------:R-:W-:Y:S01]  /*17940*/  IMAD.MOV.U32 R10, RZ, RZ, R16 ;  /* 0x000000ffff0a7224 */ /* 0x000fe200078e0010 */
[----:B------:R-:W2:Y:S01]  /*17950*/  LDL.LU.64 R18, [R1+0x18c0] ;  /* 0x0018c00001127983 */ /* 0x000ea20000300a00 */
[----:B------:R-:W2:Y:S01]  /*17960*/  LDL.LU.64 R16, [R1+0x18b8] ;  /* 0x0018b80001107983 */ /* 0x000ea20000300a00 */
[----:B---3--:R-:W-:Y:S02]  /*17970*/  HMMA.16816.F32 R12, R12, R6, R20 ;  /* 0x000000060c0c723c */ /* 0x008fe40000001814 */
[----:B------:R-:W3:Y:S11]  /*17980*/  LDL.LU R20, [R1+0x3a0] ;  /* 0x0003a00001147983 */ /* 0x000ef60000300800 */
[----:B------:R-:W-:Y:S10]  /*17990*/  @!UPT UIADD3 URZ, URZ, URZ, URZ ;  /* 0x0000003f3f3ff290 */ /* 0x000ff4000fffe03f */
[----:B------:R-:W-:Y:S01]  /*179a0*/  STL.64 [R1+0x390], R12 ;  /* 0x0003900c01007387 */ /* 0x000fe20000100a00 */
[----:B------:R-:W-:Y:S02]  /*179b0*/  STL.64 [R1+0x398], R14 ;  /* 0x0003980e01007387 */ /* 0x000fe40000100a00 */
[----:B------:R-:W3:Y:S02]  /*179c0*/  LDL.LU R21, [R1+0x3a4] ;  /* 0x0003a40001157983 */ /* 0x000ee40000300800 */
[----:B------:R-:W4:Y:S01]  /*179d0*/  LDL.LU R22, [R1+0x3a8] ;  /* 0x0003a80001167983 */ /* 0x000f220000300800 */
[----:B------:R-:W4:Y:S01]  /*179e0*/  LDL.LU R23, [R1+0x3ac] ;  /* 0x0003ac0001177983 */ /* 0x000f220000300800 */
[----:B--2---:R-:W-:Y:S03]  /*179f0*/  HMMA.16816.F32 R8, R16, R10, R24 ;  /* 0x0000000a1008723c */ /* 0x004fe60000001818 */
[----:B----4-:R-:W-:Y:S01]  /*17a00*/  STL.64 [R1+0x1850], R22 ;  /* 0x0018501601007387 */ /* 0x010fe20000100a00 */
[----:B---3--:R0:W-:Y:S03]  /*17a10*/  STL.64 [R1+0x1848], R20 ;  /* 0x0018481401007387 */ /* 0x0081e60000100a00 */
[----:B0-----:R-:W2:Y:S01]  /*17a20*/  LDL.LU R20, [R1+0x3b0] ;  /* 0x0003b00001147983 */ /* 0x001ea20000300800 */
[----:B------:R-:W2:Y:S02]  /*17a30*/  LDL.LU R21, [R1+0x3b4] ;  /* 0x0003b40001157983 */ /* 0x000ea40000300800 */
[----:B------:R-:W2:Y:S02]  /*17a40*/  LDL.LU R22, [R1+0x3b8] ;  /* 0x0003b80001167983 */ /* 0x000ea40000300800 */
[----:B------:R-:W2:Y:S01]  /*17a50*/  LDL.LU R23, [R1+0x3bc] ;  /* 0x0003bc0001177983 */ /* 0x000ea20000300800 */
[----:B------:R-:W3:Y:S01]  /*17a60*/  LDL.LU.64 R26, [R1+0x18b0] ;  /* 0x0018b000011a7983 */ /* 0x000ee20000300a00 */
[----:B------:R-:W3:Y:S09]  /*17a70*/  LDL.LU.64 R24, [R1+0x18a8] ;  /* 0x0018a80001187983 */ /* 0x000ef20000300a00 */
[----:B------:R-:W-:Y:S02]  /*17a80*/  STL.64 [R1+0x520], R8 ;  /* 0x0005200801007387 */ /* 0x000fe40000100a00 */
[----:B------:R0:W-:Y:S02]  /*17a90*/  STL.64 [R1+0x528], R10 ;  /* 0x0005280a01007387 */ /* 0x0001e40000100a00 */
[----:B0-----:R-:W3:Y:S01]  /*17aa0*/  LDL.LU.64 R10, [R1+0x18a0] ;  /* 0x0018a000010a7983 */ /* 0x001ee20000300a00 */
[----:B------:R-:W-:-:S02]  /*17ab0*/  IMAD.MOV.U32 R14, RZ, RZ, R5 ;  /* 0x000000ffff0e7224 */ /* 0x000fc400078e0005 */
        /* <DEDUP_REMOVED lines=16> */
[----:B0-----:R-:W3:Y:S01]  /*17bc0*/  LDL.LU.64 R10, [R1+0x1870] ;  /* 0x00187000010a7983 */ /* 0x001ee20000300a00 */
[----:B------:R-:W4:Y:S01]  /*17bd0*/  LDL.LU.64 R8, [R1+0x1868] ;  /* 0x0018680001087983 */ /* 0x000f220000300a00 */
[C---:B---3--:R-:W-:Y:S11]  /*17be0*/  HMMA.16816.F32 R24, R16.reuse, R10, R24 ;  /* 0x0000000a1018723c */ /* 0x048ff60000001818 */
[----:B------:R-:W-:Y:S11]  /*17bf0*/  @!UPT UIADD3 URZ, URZ, URZ, URZ ;  /* 0x0000003f3f3ff290 */ /* 0x000ff6000fffe03f */
[----:B------:R-:W-:Y:S01]  /*17c00*/  @!UPT UIADD3 URZ, URZ, URZ, URZ ;  /* 0x0000003f3f3ff290 */ /* 0x000fe2000fffe03f */
[----:B------:R-:W-:Y:S01]  /*17c10*/  STL.64 [R1+0x4f0], R24 ;  /* 0x0004f01801007387 */ /* 0x000fe20000100a00 */
[----:B------:R0:W-:Y:S03]  /*17c20*/  STL.64 [R1+0x4f8], R26 ;  /* 0x0004f81a01007387 */ /* 0x0001e60000100a00 */
[----:B0-----:R-:W3:Y:S01]  /*17c30*/  LDL.LU.64 R26, [R1+0x1860] ;  /* 0x00186000011a7983 */ /* 0x001ee20000300a00 */
[----:B------:R-:W-:Y:S02]  /*17c40*/  STL.64 [R1+0x1800], R10 ;  /* 0x0018000a01007387 */ /* 0x000fe40000100a00 */
[----:B----4-:R0:W-:Y:S02]  /*17c50*/  STL.64 [R1+0x17f8], R8 ;  /* 0x0017f80801007387 */ /* 0x0101e40000100a00 */
[----:B0-----:R-:W3:Y:S01]  /*17c60*/  LDL.LU R8, [R1+0x3c0] ;  /* 0x0003c00001087983 */ /* 0x001ee20000300800 */
[----:B------:R-:W3:Y:S02]  /*17c70*/  LDL.LU R9, [R1+0x3c4] ;  /* 0x0003c40001097983 */ /* 0x000ee40000300800 */
[----:B------:R-:W3:Y:S02]  /*17c80*/  LDL.LU R10, [R1+0x3c8] ;  /* 0x0003c800010a7983 */ /* 0x000ee40000300800 */
[----:B------:R-:W3:Y:S02]  /*17c90*/  LDL.LU R11, [R1+0x3cc] ;  /* 0x0003cc00010b7983 */ /* 0x000ee40000300800 */
[----:B---3--:R-:W-:Y:S11]  /*17ca0*/  HMMA.16816.F32 R8, R16, R26, R8 ;  /* 0x0000001a1008723c */ /* 0x008ff60000001808 */
[----:B------:R-:W-:Y:S11]  /*17cb0*/  @!UPT UIADD3 URZ, URZ, URZ, URZ ;  /* 0x0000003f3f3ff290 */ /* 0x000ff6000fffe03f */
[----:B------:R-:W-:Y:S01]  /*17cc0*/  @!UPT UIADD3 URZ, URZ, URZ, URZ ;  /* 0x0000003f3f3ff290 */ /* 0x000fe2000fffe03f */
[----:B------:R0:W-:Y:S01]  /*17cd0*/  STL.64 [R1+0x4e0], R8 ;  /* 0x0004e00801007387 */ /* 0x0001e20000100a00 */
[----:B------:R-:W-:Y:S02]  /*17ce0*/  STL.64 [R1+0x4e8], R10 ;  /* 0x0004e80a01007387 */ /* 0x000fe40000100a00 */
[----:B------:R-:W3:Y:S02]  /*17cf0*/  LDL.LU R24, [R1+0x1e0] ;  /* 0x0001e00001187983 */ /* 0x000ee40000300800 */
[----:B------:R-:W3:Y:S02]  /*17d00*/  LDL.LU R25, [R1+0x1e4] ;  /* 0x0001e40001197983 */ /* 0x000ee40000300800 */
[----:B0-----:R-:W-:Y:S02]  /*17d10*/  IMAD.MOV.U32 R9, RZ, RZ, R26 ;  /* 0x000000ffff097224 */ /* 0x001fe400078e001a */
[----:B------:R-:W-:Y:S01]  /*17d20*/  IMAD.MOV.U32 R8, RZ, RZ, R27 ;  /* 0x000000ffff087224 */ /* 0x000fe200078e001b */
[----:B------:R-:W4:Y:S01]  /*17d30*/  LDL.LU R26, [R1+0x1e8] ;  /* 0x0001e800011a7983 */ /* 0x000f220000300800 */
[----:B------:R-:W4:Y:S03]  /*17d40*/  LDL.LU R27, [R1+0x1ec] ;  /* 0x0001ec00011b7983 */ /* 0x000f260000300800 */
[----:B----4-:R-:W-:Y:S01]  /*17d50*/  STL.64 [R1+0x17b8], R26 ;  /* 0x0017b81a01007387 */ /* 0x010fe20000100a00 */
[----:B---3--:R0:W-:Y:S03]  /*17d60*/  STL.64 [R1+0x17b0], R24 ;  /* 0x0017b01801007387 */ /* 0x0081e60000100a00 */
[----:B0-----:R-:W3:Y:S01]  /*17d70*/  LDL.LU R24, [R1+0x290] ;  /* 0x0002900001187983 */ /* 0x001ee20000300800 */
[----:B------:R-:W3:Y:S02]  /*17d80*/  LDL.LU R25, [R1+0x294] ;  /* 0x0002940001197983 */ /* 0x000ee40000300800 */
[----:B------:R-:W4:Y:S02]  /*17d90*/  LDL.LU R26, [R1+0x298] ;  /* 0x00029800011a7983 */ /* 0x000f240000300800 */
[----:B------:R-:W4:Y:S02]  /*17da0*/  LDL.LU R27, [R1+0x29c] ;  /* 0x00029c00011b7983 */ /* 0x000f240000300800 */
[----:B----4-:R0:W-:Y:S02]  /*17db0*/  STL.64 [R1+0x17c8], R26 ;  /* 0x0017c81a01007387 */ /* 0x0101e40000100a00 */
[----:B0-----:R-:W-:-:S02]  /*17dc0*/  IMAD.MOV.U32 R26, RZ, RZ, R3 ;  /* 0x000000ffff1a7224 */ /* 0x001fc400078e0003 */
[----:B------:R-:W-:-:S07]  /*17dd0*/  IMAD.MOV.U32 R27, RZ, RZ, R29 ;  /* 0x000000ffff1b7224 */ /* 0x000fce00078e001d */
[----:B--2---:R-:W-:Y:S01]  /*17de0*/  HMMA.16816.F32 R20, R16, R26, R20 ;  /* 0x0000001a1014723c */ /* 0x004fe20000001814 */
[----:B---3--:R-:W-:Y:S01]  /*17df0*/  STL.64 [R1+0x17c0], R24 ;  /* 0x0017c01801007387 */ /* 0x008fe20000100a00 */
[----:B------:R-:W2:Y:S02]  /*17e00*/  LDL.LU R3, [R1+0x185c] ;  /* 0x00185c0001037983 */ /* 0x000ea40000300800 */
[----:B------:R-:W3:Y:S11]  /*17e10*/  LDL.LU R29, [R1+0x1858] ;  /* 0x00185800011d7983 */ /* 0x000ef60000300800 */
[----:B------:R-:W-:Y:S08]  /*17e20*/  @!UPT UIADD3 URZ, URZ, URZ, URZ ;  /* 0x0000003f3f3ff290 */ /* 0x000ff0000fffe03f */
[----:B------:R-:W-:Y:S01]  /*17e30*/  STL.64 [R1+0x4d0], R20 ;  /* 0x0004d01401007387 */ /* 0x000fe20000100a00 */
[----:B------:R0:W-:Y:S03]  /*17e40*/  STL.64 [R1+0x4d8], R22 ;  /* 0x0004d81601007387 */ /* 0x0001e60000100a00 */
[----:B0-----:R-:W4:Y:S01]  /*17e50*/  LDL.LU.64 R22, [R1+0x1850] ;  /* 0x0018500001167983 */ /* 0x001f220000300a00 */
[----:B------:R-:W4:Y:S02]  /*17e60*/  LDL.LU.64 R20, [R1+0x1848] ;  /* 0x0018480001147983 */ /* 0x000f240000300a00 */
[----:B------:R0:W-:Y:S02]  /*17e70*/  STL.64 [R1+0x17d8], R26 ;  /* 0x0017d81a01007387 */ /* 0x0001e40000100a00 */
[----:B0-----:R-:W-:Y:S02]  /*17e80*/  IMAD.MOV.U32 R26, RZ, RZ, R9 ;  /* 0x000000ffff1a7224 */ /* 0x001fe400078e0009 */
[----:B------:R-:W-:-:S05]  /*17e90*/  IMAD.MOV.U32 R27, RZ, RZ, R8 ;  /* 0x000000ffff1b7224 */ /* 0x000fca00078e0008 */
[----:B------:R0:W-:Y:S01]  /*17ea0*/  STL.64 [R1+0x17f0], R26 ;  /* 0x0017f01a01007387 */ /* 0x0001e20000100a00 */
[----:B------:R-:W2:Y:S01]  /*17eb0*/  LDL.LU.64 R10, [R1+0x8] ;  /* 0x00000800010a7983 */ /* 0x000ea20000300a00 */
[----:B----4-:R-:W-:Y:S02]  /*17ec0*/  HMMA.16816.F32 R20, R16, R14, R20 ;  /* 0x0000000e1014723c */ /* 0x010fe40000001814 */
[----:B--2---:R1:W-:Y:S11]  /*17ed0*/  STL.64 [R1+0x1818], R10 ;  /* 0x0018180a01007387 */ /* 0x0043f60000100a00 */
[----:B------:R-:W-:Y:S10]  /*17ee0*/  @!UPT UIADD3 URZ, URZ, URZ, URZ ;  /* 0x0000003f3f3ff290 */ /* 0x000ff4000fffe03f */
[----:B------:R2:W-:Y:S02]  /*17ef0*/  STL.64 [R1+0x4c0], R20 ;  /* 0x0004c01401007387 */ /* 0x0005e40000100a00 */
[----:B------:R4:W-:Y:S02]  /*17f00*/  STL.64 [R1+0x4c8], R22 ;  /* 0x0004c81601007387 */ /* 0x0009e40000100a00 */
[----:B------:R-:W3:Y:S01]  /*17f10*/  LDL.LU R24, [R1+0x2c0] ;  /* 0x0002c00001187983 */ /* 0x000ee20000300800 */
[----:B------:R-:W3:Y:S01]  /*17f20*/  LDL.LU R25, [R1+0x2c4] ;  /* 0x0002c40001197983 */ /* 0x000ee20000300800 */
[----:B0-----:R-:W3:Y:S02]  /*17f30*/  LDL.LU R26, [R1+0x2c8] ;  /* 0x0002c800011a7983 */ /* 0x001ee40000300800 */
[----:B------:R-:W3:Y:S02]  /*17f40*/  LDL.LU R27, [R1+0x2cc] ;  /* 0x0002cc00011b7983 */ /* 0x000ee40000300800 */
[----:B-1----:R-:W-:-:S02]  /*17f50*/  IMAD.MOV.U32 R10, RZ, RZ, R5 ;  /* 0x000000ffff0a7224 */ /* 0x002fc400078e0005 */
[----:B------:R-:W-:Y:S01]  /*17f60*/  IMAD.MOV.U32 R11, RZ, RZ, R4 ;  /* 0x000000ffff0b7224 */ /* 0x000fe200078e0004 */
[----:B--2---:R-:W2:Y:S01]  /*17f70*/  LDL.LU R20, [R1+0x300] ;  /* 0x0003000001147983 */ /* 0x004ea20000300800 */
[----:B------:R-:W2:Y:S02]  /*17f80*/  LDL.LU R21, [R1+0x304] ;  /* 0x0003040001157983 */ /* 0x000ea40000300800 */
[----:B----4-:R-:W2:Y:S02]  /*17f90*/  LDL.LU R22, [R1+0x308] ;  /* 0x0003080001167983 */ /* 0x010ea40000300800 */
[----:B------:R-:W2:Y:S01]  /*17fa0*/  LDL.LU R23, [R1+0x30c] ;  /* 0x00030c0001177983 */ /* 0x000ea20000300800 */
[----:B------:R-:W-:Y:S04]  /*17fb0*/  STL.64 [R1+0x1830], R10 ;  /* 0x0018300a01007387 */ /* 0x000fe80000100a00 */
[----:B---3--:R-:W-:Y:S01]  /*17fc0*/  STL.64 [R1+0x1810], R26 ;  /* 0x0018101a01007387 */ /* 0x008fe20000100a00 */
[----:B------:R0:W-:Y:S03]  /*17fd0*/  STL.64 [R1+0x1808], R24 ;  /* 0x0018081801007387 */ /* 0x0001e60000100a00 */
[----:B0-----:R-:W3:Y:S01]  /*17fe0*/  LDL.LU R24, [R1+0x2d0] ;  /* 0x0002d00001187983 */ /* 0x001ee20000300800 */
[----:B------:R-:W3:Y:S02]  /*17ff0*/  LDL.LU R25, [R1+0x2d4] ;  /* 0x0002d40001197983 */ /* 0x000ee40000300800 */
[----:B------:R-:W4:Y:S02]  /*18000*/  LDL.LU R26, [R1+0x2d8] ;  /* 0x0002d800011a7983 */ /* 0x000f240000300800 */
[----:B------:R-:W4:Y:S01]  /*18010*/  LDL.LU R27, [R1+0x2dc] ;  /* 0x0002dc00011b7983 */ /* 0x000f220000300800 */
[----:B------:R-:W3:Y:S01]  /*18020*/  LDL.LU R8, [R1+0x2f0] ;  /* 0x0002f00001087983 */ /* 0x000ee20000300800 */
[----:B------:R-:W3:Y:S02]  /*18030*/  LDL.LU R9, [R1+0x2f4] ;  /* 0x0002f40001097983 */ /* 0x000ee40000300800 */
[----:B------:R-:W3:Y:S02]  /*18040*/  LDL.LU R10, [R1+0x2f8] ;  /* 0x0002f800010a7983 */ /* 0x000ee40000300800 */
[----:B------:R-:W3:Y:S01]  /*18050*/  LDL.LU R11, [R1+0x2fc] ;  /* 0x0002fc00010b7983 */ /* 0x000ee20000300800 */
[----:B--2---:R-:W-:Y:S01]  /*18060*/  HMMA.16816.F32 R16, R16, R6, R20 ;  /* 0x000000061010723c */ /* 0x004fe20000001814 */
[----:B----4-:R-:W-:Y:S01]  /*18070*/  STL.64 [R1+0x1828], R26 ;  /* 0x0018281a01007387 */ /* 0x010fe20000100a00 */
[----:B---3--:R0:W-:Y:S03]  /*18080*/  STL.64 [R1+0x1820], R24 ;  /* 0x0018201801007387 */ /* 0x0081e60000100a00 */
[----:B0-----:R-:W2:Y:S01]  /*18090*/  LDL.LU R24, [R1+0x2e0] ;  /* 0x0002e00001187983 */ /* 0x001ea20000300800 */
[----:B------:R-:W2:Y:S02]  /*180a0*/  LDL.LU R25, [R1+0x2e4] ;  /* 0x0002e40001197983 */ /* 0x000ea40000300800 */
[----:B------:R-:W2:Y:S02]  /*180b0*/  LDL.LU R26, [R1+0x2e8] ;  /* 0x0002e800011a7983 */ /* 0x000ea40000300800 */
[----:B------:R-:W2:Y:S01]  /*180c0*/  LDL.LU R27, [R1+0x2ec] ;  /* 0x0002ec00011b7983 */ /* 0x000ea20000300800 */
[----:B------:R0:W-:Y:S01]  /*180d0*/  STL.64 [R1+0x17d0], R14 ;  /* 0x0017d00e01007387 */ /* 0x0001e20000100a00 */
[----:B------:R-:W3:Y:S02]  /*180e0*/  LDL.LU R12, [R1+0x2a0] ;  /* 0x0002a000010c7983 */ /* 0x000ee40000300800 */
[----:B------:R-:W3:Y:S01]  /*180f0*/  LDL.LU R13, [R1+0x2a4] ;  /* 0x0002a400010d7983 */ /* 0x000ee20000300800 */
[----:B0-----:R-:W4:Y:S01]  /*18100*/  LDL.LU R14, [R1+0x2a8] ;  /* 0x0002a800010e7983 */ /* 0x001f220000300800 */
[----:B------:R-:W4:Y:S03]  /*18110*/  LDL.LU R15, [R1+0x2ac] ;  /* 0x0002ac00010f7983 */ /* 0x000f260000300800 */
[----:B----4-:R-:W-:Y:S01]  /*18120*/  STL.64 [R1+0x17e8], R14 ;  /* 0x0017e80e01007387 */ /* 0x010fe20000100a00 */
[----:B---3--:R0:W-:Y:S03]  /*18130*/  STL.64 [R1+0x17e0], R12 ;  /* 0x0017e00c01007387 */ /* 0x0081e60000100a00 */
[----:B0-----:R-:W3:Y:S01]  /*18140*/  LDL.LU R12, [R1+0x2b0] ;  /* 0x0002b000010c7983 */ /* 0x001ee20000300800 */
[----:B------:R-:W3:Y:S02]  /*18150*/  LDL.LU R13, [R1+0x2b4] ;  /* 0x0002b400010d7983 */ /* 0x000ee40000300800 */
[----:B------:R-:W3:Y:S02]  /*18160*/  LDL.LU R14, [R1+0x2b8] ;  /* 0x0002b800010e7983 */ /* 0x000ee40000300800 */
[----:B------:R-:W3:Y:S01]  /*18170*/  LDL.LU R15, [R1+0x2bc] ;  /* 0x0002bc00010f7983 */ /* 0x000ee20000300800 */
[----:B------:R-:W4:Y:S01]  /*18180*/  LDL.LU.64 R22, [R1+0x1840] ;  /* 0x0018400001167983 */ /* 0x000f220000300a00 */
[----:B------:R-:W4:Y:S02]  /*18190*/  LDL.LU.64 R20, [R1+0x1838] ;  /* 0x0018380001147983 */ /* 0x000f240000300a00 */
[----:B------:R0:W-:Y:S02]  /*181a0*/  STL.64 [R1+0x490], R16 ;  /* 0x0004901001007387 */ /* 0x0001e40000100a00 */
[----:B------:R1:W-:Y:S01]  /*181b0*/  STL.64 [R1+0x498], R18 ;  /* 0x0004981201007387 */ /* 0x0003e20000100a00 */
[----:B0-----:R-:W2:Y:S01]  /*181c0*/  LDL.LU R16, [R1+0x1a0] ;  /* 0x0001a00001107983 */ /* 0x001ea20000300800 */
[----:B------:R-:W2:Y:S02]  /*181d0*/  LDL.LU R17, [R1+0x1a4] ;  /* 0x0001a40001117983 */ /* 0x000ea40000300800 */
[----:B-1----:R-:W2:Y:S02]  /*181e0*/  LDL.LU R18, [R1+0x1a8] ;  /* 0x0001a80001127983 */ /* 0x002ea40000300800 */
[----:B------:R-:W2:Y:S02]  /*181f0*/  LDL.LU R19, [R1+0x1ac] ;  /* 0x0001ac0001137983 */ /* 0x000ea40000300800 */
[----:B--2---:R-:W-:Y:S01]  /*18200*/  STL.64 [R1+0x1788], R18 ;  /* 0x0017881201007387 */ /* 0x004fe20000100a00 */
[----:B------:R0:W-:Y:S03]  /*18210*/  STL.64 [R1+0x1780], R16 ;  /* 0x0017801001007387 */ /* 0x0001e60000100a00 */
[----:B0-----:R-:W2:Y:S01]  /*18220*/  LDL.LU R16, [R1+0x1b0] ;  /* 0x0001b00001107983 */ /* 0x001ea20000300800 */
[----:B------:R-:W2:Y:S02]  /*18230*/  LDL.LU R17, [R1+0x1b4] ;  /* 0x0001b40001117983 */ /* 0x000ea40000300800 */
[----:B------:R-:W2:Y:S02]  /*18240*/  LDL.LU R18, [R1+0x1b8] ;  /* 0x0001b80001127983 */ /* 0x000ea40000300800 */
[----:B------:R-:W2:Y:S02]  /*18250*/  LDL.LU R19, [R1+0x1bc] ;  /* 0x0001bc0001137983 */ /* 0x000ea40000300800 */
[----:B--2---:R0:W-:Y:S01]  /*18260*/  STL.64 [R1+0x1798], R18 ;  /* 0x0017981201007387 */ /* 0x0041e20000100a00 */
[----:B------:R-:W-:Y:S03]  /*18270*/  STL.64 [R1+0x1790], R16 ;  /* 0x0017901001007387 */ /* 0x000fe60000100a00 */
[----:B0-----:R-:W4:Y:S02]  /*18280*/  LDL.LU.64 R18, [R1+0x28] ;  /* 0x0000280001127983 */ /* 0x001f240000300a00 */
[C---:B----4-:R-:W-:Y:S11]  /*18290*/  HMMA.16816.F32 R8, R20.reuse, R18, R8 ;  /* 0x000000121408723c */ /* 0x050ff60000001808 */
[----:B------:R-:W-:Y:S11]  /*182a0*/  @!UPT UIADD3 URZ, URZ, URZ, URZ ;  /* 0x0000003f3f3ff290 */ /* 0x000ff6000fffe03f */
[----:B------:R-:W-:Y:S01]  /*182b0*/  @!UPT UIADD3 URZ, URZ, URZ, URZ ;  /* 0x0000003f3f3ff290 */ /* 0x000fe2000fffe03f */
[----:B------:R-:W-:Y:S01]  /*182c0*/  STL.64 [R1+0x280], R8 ;  /* 0x0002800801007387 */ /* 0x000fe20000100a00 */
        /* <DEDUP_REMOVED lines=18> */
[----:B------:R-:W4:Y:S01]  /*183f0*/  LDL.LU.64 R8, [R1+0x17f8] ;  /* 0x0017f80001087983 */ /* 0x000f220000300a00 */
[C---:B--2---:R-:W-:Y:S11]  /*18400*/  HMMA.16816.F32 R24, R20.reuse, R10, R24 ;  /* 0x0000000a1418723c */ /* 0x044ff60000001818 */
[----:B------:R-:W-:Y:S11]  /*18410*/  @!UPT UIADD3 URZ, URZ, URZ, URZ ;  /* 0x0000003f3f3ff290 */ /* 0x000ff6000fffe03f */
[----:B------:R-:W-:Y:S01]  /*18420*/  @!UPT UIADD3 URZ, URZ, URZ, URZ ;  /* 0x0000003f3f3ff290 */ /* 0x000fe2000fffe03f */
[----:B------:R-:W-:Y:S01]  /*18430*/  STL.64 [R1+0xc0], R24 ;  /* 0x0000c01801007387 */ /* 0x000fe20000100a00 */
[----:B------:R0:W-:Y:S03]  /*18440*/  STL.64 [R1+0xc8], R26 ;  /* 0x0000c81a01007387 */ /* 0x0001e60000100a00 */
[----:B0-----:R-:W3:Y:S02]  /*18450*/  LDL.LU.64 R26, [R1+0x17f0] ;  /* 0x0017f000011a7983 */ /* 0x001ee40000300a00 */
[C---:B---3--:R-:W-:Y:S02]  /*18460*/  HMMA.16816.F32 R24, R20.reuse, R26, R12 ;  /* 0x0000001a1418723c */ /* 0x048fe4000000180c */
[----:B------:R-:W2:Y:S01]  /*18470*/  LDL.LU.64 R14, [R1+0x17e8] ;  /* 0x0017e800010e7983 */ /* 0x000ea20000300a00 */
[----:B------:R-:W2:Y:S11]  /*18480*/  LDL.LU.64 R12, [R1+0x17e0] ;  /* 0x0017e000010c7983 */ /* 0x000eb60000300a00 */
[----:B------:R-:W-:Y:S09]  /*18490*/  @!UPT UIADD3 URZ, URZ, URZ, URZ ;  /* 0x0000003f3f3ff290 */ /* 0x000ff2000fffe03f */
[----:B------:R-:W-:Y:S01]  /*184a0*/  STL.64 [R1+0x4b0], R24 ;  /* 0x0004b01801007387 */ /* 0x000fe20000100a00 */
[----:B------:R0:W-:Y:S03]  /*184b0*/  STL.64 [R1+0x4b8], R26 ;  /* 0x0004b81a01007387 */ /* 0x0001e60000100a00 */
[----:B0-----:R-:W2:Y:S02]  /*184c0*/  LDL.LU.64 R26, [R1+0x17d8] ;  /* 0x0017d800011a7983 */ /* 0x001ea40000300a00 */
[C---:B--2---:R-:W-:Y:S02]  /*184d0*/  HMMA.16816.F32 R24, R20.reuse, R26, R12 ;  /* 0x0000001a1418723c */ /* 0x044fe4000000180c */
[----:B------:R-:W2:Y:S11]  /*184e0*/  LDL.LU.64 R14, [R1+0x17d0] ;  /* 0x0017d000010e7983 */ /* 0x000eb60000300a00 */
[----:B------:R-:W-:Y:S10]  /*184f0*/  @!UPT UIADD3 URZ, URZ, URZ, URZ ;  /* 0x0000003f3f3ff290 */ /* 0x000ff4000fffe03f */
        /* <DEDUP_REMOVED lines=16> */
[----:B--2---:R-:W-:Y:S02]  /*18600*/  HMMA.16816.F32 R20, R20, R6, R24 ;  /* 0x000000061414723c */ /* 0x004fe40000001818 */
[----:B------:R-:W3:Y:S01]  /*18610*/  LDL.LU.64 R26, [R1+0x17a8] ;  /* 0x0017a800011a7983 */ /* 0x000ee20000300a00 */
[----:B------:R-:W3:Y:S02]  /*18620*/  LDL.LU.64 R24, [R1+0x17a0] ;  /* 0x0017a00001187983 */ /* 0x000ee40000300a00 */
[----:B------:R0:W-:Y:S02]  /*18630*/  STL.64 [R1+0x1748], R6 ;  /* 0x0017480601007387 */ /* 0x0001e40000100a00 */
[----:B0-----:R-:W2:Y:S11]  /*18640*/  LDL.LU.64 R6, [R1+0x18] ;  /* 0x0000180001067983 */ /* 0x001eb60000300a00 */
[----:B------:R-:W-:Y:S05]  /*18650*/  @!UPT UIADD3 URZ, URZ, URZ, URZ ;  /* 0x0000003f3f3ff290 */ /* 0x000fea000fffe03f */
[----:B------:R-:W-:Y:S01]  /*18660*/  STL.64 [R1+0x610], R20 ;  /* 0x0006101401007387 */ /* 0x000fe20000100a00 */
[----:B------:R0:W-:Y:S03]  /*18670*/  STL.64 [R1+0x618], R22 ;  /* 0x0006181601007387 */ /* 0x0001e60000100a00 */
[----:B0-----:R-:W2:Y:S01]  /*18680*/  LDL R23, [R1+0x758] ;  /* 0x0007580001177983 */ /* 0x001ea20000100800 */
[C---:B---3--:R-:W-:Y:S03]  /*18690*/  HMMA.16816.F32 R12, R24.reuse, R18, R12 ;  /* 0x00000012180c723c */ /* 0x048fe6000000180c */
[----:B--2---:R-:W-:Y:S11]  /*186a0*/  STL [R1+0x16f0], R23 ;  /* 0x0016f01701007387 */ /* 0x004ff60000100800 */
[----:B------:R-:W-:Y:S09]  /*186b0*/  @!UPT UIADD3 URZ, URZ, URZ, URZ ;  /* 0x0000003f3f3ff290 */ /* 0x000ff2000fffe03f */
[----:B------:R0:W-:Y:S02]  /*186c0*/  STL.64 [R1+0x6c0], R12 ;  /* 0x0006c00c01007387 */ /* 0x0001e40000100a00 */
[----:B------:R-:W-:Y:S02]  /*186d0*/  STL.64 [R1+0x6c8], R14 ;  /* 0x0006c80e01007387 */ /* 0x000fe40000100a00 */
[----:B0-----:R-:W-:Y:S02]  /*186e0*/  IMAD.MOV.U32 R13, RZ, RZ, R18 ;  /* 0x000000ffff0d7224 */ /* 0x001fe400078e0012 */
[----:B------:R-:W-:Y:S02]  /*186f0*/  IMAD.MOV.U32 R12, RZ, RZ, R19 ;  /* 0x000000ffff0c7224 */ /* 0x000fe400078e0013 */
[----:B------:R-:W2:Y:S01]  /*18700*/  LDL.LU.64 R18, [R1+0x1798] ;  /* 0x0017980001127983 */ /* 0x000ea20000300a00 */
        /* <DEDUP_REMOVED lines=8> */
[----:B------:R-:W3:Y:S02]  /*18790*/  LDL.LU.64 R14, [R1+0x38] ;  /* 0x00003800010e7983 */ /* 0x000ee40000300a00 */
[----:B------:R-:W-:Y:S02]  /*187a0*/  IMAD.MOV.U32 R22, RZ, RZ, R5 ;  /* 0x000000ffff167224 */ /* 0x000fe400078e0005 */
[----:B------:R-:W-:-:S02]  /*187b0*/  IMAD.MOV.U32 R23, RZ, RZ, R4 ;  /* 0x000000ffff177224 */ /* 0x000fc400078e0004 */
[----:B------:R-:W-:Y:S02]  /*187c0*/  IMAD.MOV.U32 R21, RZ, RZ, R6 ;  /* 0x000000ffff157224 */ /* 0x000fe400078e0006 */
[----:B------:R-:W-:-:S03]  /*187d0*/  IMAD.MOV.U32 R20, RZ, RZ, R7 ;  /* 0x000000ffff147224 */ /* 0x000fc600078e0007 */
[----:B--2---:R-:W-:Y:S01]  /*187e0*/  HMMA.16816.F32 R4, R24, R22, R16 ;  /* 0x000000161804723c */ /* 0x004fe20000001810 */
[----:B---3--:R-:W-:Y:S11]  /*187f0*/  STL.64 [R1+0x1768], R14 ;  /* 0x0017680e01007387 */ /* 0x008ff60000100a00 */
[----:B------:R-:W-:Y:S11]  /*18800*/  @!UPT UIADD3 URZ, URZ, URZ, URZ ;  /* 0x0000003f3f3ff290 */ /* 0x000ff6000fffe03f */
[----:B------:R0:W-:Y:S01]  /*18810*/  STL.64 [R1+0x6a0], R4 ;  /* 0x0006a00401007387 */ /* 0x0001e20000100a00 */
[----:B------:R1:W-:Y:S03]  /*18820*/  STL.64 [R1+0x6a8], R6 ;  /* 0x0006a80601007387 */ /* 0x0003e60000100a00 */
[----:B0-----:R-:W2:Y:S01]  /*18830*/  LDL.LU R4, [R1+0x160] ;  /* 0x0001600001047983 */ /* 0x001ea20000300800 */
[----:B------:R-:W2:Y:S02]  /*18840*/  LDL.LU R5, [R1+0x164] ;  /* 0x0001640001057983 */ /* 0x000ea40000300800 */
[----:B-1----:R-:W3:Y:S02]  /*18850*/  LDL.LU R6, [R1+0x168] ;  /* 0x0001680001067983 */ /* 0x002ee40000300800 */
[----:B------:R-:W3:Y:S01]  /*18860*/  LDL.LU R7, [R1+0x16c] ;  /* 0x00016c0001077983 */ /* 0x000ee20000300800 */
[----:B------:R-:W2:Y:S01]  /*18870*/  LDL.LU R16, [R1+0x180] ;  /* 0x0001800001107983 */ /* 0x000ea20000300800 */
[----:B------:R-:W2:Y:S02]  /*18880*/  LDL.LU R17, [R1+0x184] ;  /* 0x0001840001117983 */ /* 0x000ea40000300800 */
[----:B------:R-:W2:Y:S02]  /*18890*/  LDL.LU R18, [R1+0x188] ;  /* 0x0001880001127983 */ /* 0x000ea40000300800 */
[----:B------:R-:W2:Y:S02]  /*188a0*/  LDL.LU R19, [R1+0x18c] ;  /* 0x00018c0001137983 */ /* 0x000ea40000300800 */
[----:B--2---:R-:W-:Y:S01]  /*188b0*/  STL.64 [R1+0x1778], R18 ;  /* 0x0017781201007387 */ /* 0x004fe20000100a00 */
[----:B------:R0:W-:Y:S03]  /*188c0*/  STL.64 [R1+0x1770], R16 ;  /* 0x0017701001007387 */ /* 0x0001e60000100a00 */
[----:B0-----:R-:W2:Y:S01]  /*188d0*/  LDL.LU R16, [R1+0x190] ;  /* 0x0001900001107983 */ /* 0x001ea20000300800 */
[----:B------:R-:W2:Y:S02]  /*188e0*/  LDL.LU R17, [R1+0x194] ;  /* 0x0001940001117983 */ /* 0x000ea40000300800 */
[----:B------:R-:W2:Y:S02]  /*188f0*/  LDL.LU R18, [R1+0x198] ;  /* 0x0001980001127983 */ /* 0x000ea40000300800 */
[----:B------:R-:W2:Y:S01]  /*18900*/  LDL.LU R19, [R1+0x19c] ;  /* 0x00019c0001137983 */ /* 0x000ea20000300800 */
[----:B------:R-:W4:Y:S01]  /*18910*/  LDL.LU.64 R14, [R1+0x48] ;  /* 0x00004800010e7983 */ /* 0x000f220000300a00 */
[----:B---3--:R-:W-:Y:S02]  /*18920*/  STL.64 [R1+0x1760], R6 ;  /* 0x0017600601007387 */ /* 0x008fe40000100a00 */
[----:B------:R0:W-:Y:S02]  /*18930*/  STL.64 [R1+0x1758], R4 ;  /* 0x0017580401007387 */ /* 0x0001e40000100a00 */
[----:B0-----:R-:W3:Y:S01]  /*18940*/  LDL.LU R4, [R1+0x170] ;  /* 0x0001700001047983 */ /* 0x001ee20000300800 */
[----:B------:R-:W3:Y:S02]  /*18950*/  LDL.LU R5, [R1+0x174] ;  /* 0x0001740001057983 */ /* 0x000ee40000300800 */
[----:B------:R-:W3:Y:S02]  /*18960*/  LDL.LU R6, [R1+0x178] ;  /* 0x0001780001067983 */ /* 0x000ee40000300800 */
[----:B------:R-:W3:Y:S01]  /*18970*/  LDL.LU R7, [R1+0x17c] ;  /* 0x00017c0001077983 */ /* 0x000ee20000300800 */
[----:B------:R0:W-:Y:S02]  /*18980*/  STL.64 [R1+0x1708], R22 ;  /* 0x0017081601007387 */ /* 0x0001e40000100a00 */
[----:B0-----:R-:W-:-:S02]  /*18990*/  IMAD.MOV.U32 R22, RZ, RZ, R21 ;  /* 0x000000ffff167224 */ /* 0x001fc400078e0015 */
[----:B------:R-:W-:-:S05]  /*189a0*/  IMAD.MOV.U32 R23, RZ, RZ, R20 ;  /* 0x000000ffff177224 */ /* 0x000fca00078e0014 */
[----:B------:R-:W-:Y:S01]  /*189b0*/  STL.64 [R1+0x1720], R22 ;  /* 0x0017201601007387 */ /* 0x000fe20000100a00 */
[C---:B--2---:R-:W-:Y:S11]  /*189c0*/  HMMA.16816.F32 R16, R24.reuse, R10, R16 ;  /* 0x0000000a1810723c */ /* 0x044ff60000001810 */
[----:B------:R-:W-:Y:S11]  /*189d0*/  @!UPT UIADD3 URZ, URZ, URZ, URZ ;  /* 0x0000003f3f3ff290 */ /* 0x000ff6000fffe03f */
[----:B------:R-:W-:Y:S01]  /*189e0*/  @!UPT UIADD3 URZ, URZ, URZ, URZ ;  /* 0x0000003f3f3ff290 */ /* 0x000fe2000fffe03f */
[----:B------:R-:W-:Y:S01]  /*189f0*/  STL.64 [R1+0x690], R16 ;  /* 0x0006901001007387 */ /* 0x000fe20000100a00 */
[----:B------:R0:W-:Y:S03]  /*18a00*/  STL.64 [R1+0x698], R18 ;  /* 0x0006981201007387 */ /* 0x0001e60000100a00 */
[----:B0-----:R-:W2:Y:S01]  /*18a10*/  LDL.LU.64 R18, [R1+0x1778] ;  /* 0x0017780001127983 */ /* 0x001ea20000300a00 */
[----:B------:R-:W2:Y:S02]  /*18a20*/  LDL.LU.64 R16, [R1+0x1770] ;  /* 0x0017700001107983 */ /* 0x000ea40000300a00 */
[----:B------:R-:W-:Y:S02]  /*18a30*/  STL.64 [R1+0x1700], R10 ;  /* 0x0017000a01007387 */ /* 0x000fe40000100a00 */
[----:B----4-:R0:W-:Y:S02]  /*18a40*/  STL.64 [R1+0x16f8], R8 ;  /* 0x0016f80801007387 */ /* 0x0101e40000100a00 */
[----:B0-----:R-:W4:Y:S01]  /*18a50*/  LDL.LU R8, [R1+0x60] ;  /* 0x0000600001087983 */ /* 0x001f220000300800 */
[----:B------:R-:W4:Y:S02]  /*18a60*/  LDL.LU R9, [R1+0x64] ;  /* 0x0000640001097983 */ /* 0x000f240000300800 */
[----:B------:R-:W2:Y:S02]  /*18a70*/  LDL.LU R10, [R1+0x68] ;  /* 0x00006800010a7983 */ /* 0x000ea40000300800 */
[----:B------:R-:W2:Y:S02]  /*18a80*/  LDL.LU R11, [R1+0x6c] ;  /* 0x00006c00010b7983 */ /* 0x000ea40000300800 */
[----:B--2---:R-:W-:Y:S01]  /*18a90*/  STL.64 [R1+0x1718], R10 ;  /* 0x0017180a01007387 */ /* 0x004fe20000100a00 */
[----:B----4-:R0:W-:Y:S03]  /*18aa0*/  STL.64 [R1+0x1710], R8 ;  /* 0x0017100801007387 */ /* 0x0101e60000100a00 */
[----:B0-----:R-:W2:Y:S01]  /*18ab0*/  LDL.LU R8, [R1+0x90] ;  /* 0x0000900001087983 */ /* 0x001ea20000300800 */
[----:B------:R-:W2:Y:S02]  /*18ac0*/  LDL.LU R9, [R1+0x94] ;  /* 0x0000940001097983 */ /* 0x000ea40000300800 */
[----:B------:R-:W4:Y:S02]  /*18ad0*/  LDL.LU R10, [R1+0x98] ;  /* 0x00009800010a7983 */ /* 0x000f240000300800 */
[----:B------:R-:W4:Y:S01]  /*18ae0*/  LDL.LU R11, [R1+0x9c] ;  /* 0x00009c00010b7983 */ /* 0x000f220000300800 */
[C---:B------:R-:W-:Y:S01]  /*18af0*/  HMMA.16816.F32 R16, R24.reuse, R14, R16 ;  /* 0x0000000e1810723c */ /* 0x040fe20000001810 */
[----:B----4-:R-:W-:Y:S01]  /*18b00*/  STL.64 [R1+0x1730], R10 ;  /* 0x0017300a01007387 */ /* 0x010fe20000100a00 */
[----:B--2---:R0:W-:Y:S03]  /*18b10*/  STL.64 [R1+0x1728], R8 ;  /* 0x0017280801007387 */ /* 0x0041e60000100a00 */
[----:B0-----:R-:W2:Y:S01]  /*18b20*/  LDL.LU R8, [R1+0xa0] ;  /* 0x0000a00001087983 */ /* 0x001ea20000300800 */
[----:B------:R-:W2:Y:S02]  /*18b30*/  LDL.LU R9, [R1+0xa4] ;  /* 0x0000a40001097983 */ /* 0x000ea40000300800 */
[----:B------:R-:W2:Y:S02]  /*18b40*/  LDL.LU R10, [R1+0xa8] ;  /* 0x0000a800010a7983 */ /* 0x000ea40000300800 */
[----:B------:R-:W2:Y:S11]  /*18b50*/  LDL.LU R11, [R1+0xac] ;  /* 0x0000ac00010b7983 */ /* 0x000eb60000300800 */
[----:B------:R-:W-:Y:S02]  /*18b60*/  @!UPT UIADD3 URZ, URZ, URZ, URZ ;  /* 0x0000003f3f3ff290 */ /* 0x000fe4000fffe03f */
[----:B------:R0:W-:Y:S01]  /*18b70*/  STL.64 [R1+0x680], R16 ;  /* 0x0006801001007387 */ /* 0x0001e20000100a00 */
[----:B------:R1:W-:Y:S02]  /*18b80*/  STL.64 [R1+0x688], R18 ;  /* 0x0006881201007387 */ /* 0x0003e40000100a00 */
[----:B0-----:R-:W-:Y:S02]  /*18b90*/  IMAD.MOV.U32 R17, RZ, RZ, R14 ;  /* 0x000000ffff117224 */ /* 0x001fe400078e000e */
[----:B------:R-:W-:Y:S02]  /*18ba0*/  IMAD.MOV.U32 R16, RZ, RZ, R15 ;  /* 0x000000ffff107224 */ /* 0x000fe400078e000f */
[----:B------:R-:W3:Y:S02]  /*18bb0*/  LDL.LU.64 R14, [R1+0x1768] ;  /* 0x00176800010e7983 */ /* 0x000ee40000300a00 */
[----:B---3--:R-:W-:Y:S01]  /*18bc0*/  HMMA.16816.F32 R4, R24, R14, R4 ;  /* 0x0000000e1804723c */ /* 0x008fe20000001804 */
[----:B-1----:R-:W-:-:S02]  /*18bd0*/  IMAD.MOV.U32 R19, RZ, RZ, R14 ;  /* 0x000000ffff137224 */ /* 0x002fc400078e000e */
[----:B------:R-:W-:Y:S11]  /*18be0*/  IMAD.MOV.U32 R18, RZ, RZ, R15 ;  /* 0x000000ffff127224 */ /* 0x000ff600078e000f */
[----:B------:R-:W-:Y:S09]  /*18bf0*/  @!UPT UIADD3 URZ, URZ, URZ, URZ ;  /* 0x0000003f3f3ff290 */ /* 0x000ff2000fffe03f */
[----:B------:R-:W-:Y:S01]  /*18c00*/  STL.64 [R1+0x670], R4 ;  /* 0x0006700401007387 */ /* 0x000fe20000100a00 */
[----:B------:R0:W-:Y:S03]  /*18c10*/  STL.64 [R1+0x678], R6 ;  /* 0x0006780601007387 */ /* 0x0001e60000100a00 */
[----:B0-----:R-:W3:Y:S01]  /*18c20*/  LDL.LU.64 R6, [R1+0x1760] ;  /* 0x0017600001067983 */ /* 0x001ee20000300a00 */
[----:B------:R-:W3:Y:S02]  /*18c30*/  LDL.LU.64 R4, [R1+0x1758] ;  /* 0x0017580001047983 */ /* 0x000ee40000300a00 */
[----:B------:R-:W3:Y:S02]  /*18c40*/  LDL.LU.64 R14, [R1+0x1750] ;  /* 0x00175000010e7983 */ /* 0x000ee40000300a00 */
[----:B------:R-:W-:Y:S02]  /*18c50*/  IMAD.MOV.U32 R23, RZ, RZ, R12 ;  /* 0x000000ffff177224 */ /* 0x000fe400078e000c */
[----:B------:R-:W-:Y:S01]  /*18c60*/  IMAD.MOV.U32 R22, RZ, RZ, R13 ;  /* 0x000000ffff167224 */ /* 0x000fe200078e000d */
[C---:B---3--:R-:W-:Y:S11]  /*18c70*/  HMMA.16816.F32 R4, R24.reuse, R14, R4 ;  /* 0x0000000e1804723c */ /* 0x048ff60000001804 */
[----:B------:R-:W-:Y:S11]  /*18c80*/  @!UPT UIADD3 URZ, URZ, URZ, URZ ;  /* 0x0000003f3f3ff290 */ /* 0x000ff6000fffe03f */
[----:B------:R-:W-:Y:S01]  /*18c90*/  @!UPT UIADD3 URZ, URZ, URZ, URZ ;  /* 0x0000003f3f3ff290 */ /* 0x000fe2000fffe03f */
[----:B------:R-:W-:Y:S01]  /*18ca0*/  STL.64 [R1+0x660], R4 ;  /* 0x0006600401007387 */ /* 0x000fe20000100a00 */
[----:B------:R0:W-:Y:S03]  /*18cb0*/  STL.64 [R1+0x668], R6 ;  /* 0x0006680601007387 */ /* 0x0001e60000100a00 */
[----:B0-----:R-:W3:Y:S01]  /*18cc0*/  LDL.LU.64 R6, [R1+0x1748] ;  /* 0x0017480001067983 */ /* 0x001ee20000300a00 */
[----:B------:R0:W-:Y:S02]  /*18cd0*/  STL.64 [R1+0x16b0], R14 ;  /* 0x0016b00e01007387 */ /* 0x0001e40000100a00 */
[----:B------:R-:W3:Y:S02]  /*18ce0*/  LDL.LU R12, [R1+0xb0] ;  /* 0x0000b000010c7983 */ /* 0x000ee40000300800 */
[----:B------:R-:W3:Y:S01]  /*18cf0*/  LDL.LU R13, [R1+0xb4] ;  /* 0x0000b400010d7983 */ /* 0x000ee20000300800 */
[----:B0-----:R-:W3:Y:S01]  /*18d00*/  LDL.LU R14, [R1+0xb8] ;  /* 0x0000b800010e7983 */ /* 0x001ee20000300800 */
[----:B------:R-:W3:Y:S02]  /*18d10*/  LDL.LU R15, [R1+0xbc] ;  /* 0x0000bc00010f7983 */ /* 0x000ee40000300800 */
[----:B---3--:R-:W-:Y:S07]  /*18d20*/  HMMA.16816.F32 R24, R24, R6, R12 ;  /* 0x000000061818723c */ /* 0x008fee000000180c */
[----:B------:R-:W-:-:S02]  /*18d30*/  IMAD.MOV.U32 R13, RZ, RZ, R6 ;  /* 0x000000ffff0d7224 */ /* 0x000fc400078e0006 */
[----:B------:R-:W-:Y:S11]  /*18d40*/  IMAD.MOV.U32 R12, RZ, RZ, R7 ;  /* 0x000000ffff0c7224 */ /* 0x000ff600078e0007 */
[----:B------:R-:W-:Y:S03]  /*18d50*/  @!UPT UIADD3 URZ, URZ, URZ, URZ ;  /* 0x0000003f3f3ff290 */ /* 0x000fe6000fffe03f */
[----:B------:R0:W-:Y:S01]  /*18d60*/  STL.64 [R1+0x5e0], R24 ;  /* 0x0005e01801007387 */ /* 0x0001e20000100a00 */
[----:B------:R1:W-:Y:S02]  /*18d70*/  STL.64 [R1+0x5e8], R26 ;  /* 0x0005e81a01007387 */ /* 0x0003e40000100a00 */
[----:B------:R-:W2:Y:S02]  /*18d80*/  LDL.LU.64 R6, [R1+0x1740] ;  /* 0x0017400001067983 */ /* 0x000ea40000300a00 */
[----:B------:R-:W2:Y:S02]  /*18d90*/  LDL.LU.64 R4, [R1+0x1738] ;  /* 0x0017380001047983 */ /* 0x000ea40000300a00 */
[----:B------:R-:W-:Y:S02]  /*18da0*/  IMAD.MOV.U32 R14, RZ, RZ, R19 ;  /* 0x000000ffff0e7224 */ /* 0x000fe400078e0013 */
[----:B------:R-:W-:Y:S01]  /*18db0*/  IMAD.MOV.U32 R15, RZ, RZ, R18 ;  /* 0x000000ffff0f7224 */ /* 0x000fe200078e0012 */
[----:B0-----:R-:W3:Y:S01]  /*18dc0*/  LDL.LU R24, [R1+0x50] ;  /* 0x0000500001187983 */ /* 0x001ee20000300800 */
[----:B------:R-:W3:Y:S02]  /*18dd0*/  LDL.LU R25, [R1+0x54] ;  /* 0x0000540001197983 */ /* 0x000ee40000300800 */
[----:B-1----:R-:W3:Y:S02]  /*18de0*/  LDL.LU R26, [R1+0x58] ;  /* 0x00005800011a7983 */ /* 0x002ee40000300800 */
[----:B------:R-:W3:Y:S01]  /*18df0*/  LDL.LU R27, [R1+0x5c] ;  /* 0x00005c00011b7983 */ /* 0x000ee20000300800 */
[----:B------:R-:W-:Y:S01]  /*18e00*/  STL.64 [R1+0x16c8], R14 ;  /* 0x0016c80e01007387 */ /* 0x000fe20000100a00 */
[C---:B--2---:R-:W-:Y:S03]  /*18e10*/  HMMA.16816.F32 R20, R4.reuse, R22, R8 ;  /* 0x000000160414723c */ /* 0x044fe60000001808 */
[----:B------:R-:W2:Y:S01]  /*18e20*/  LDL.LU.64 R10, [R1+0x1730] ;  /* 0x00173000010a7983 */ /* 0x000ea20000300a00 */
[----:B------:R-:W2:Y:S11]  /*18e30*/  LDL.LU.64 R8, [R1+0x1728] ;  /* 0x0017280001087983 */ /* 0x000eb60000300a00 */
[----:B------:R-:W-:Y:S08]  /*18e40*/  @!UPT UIADD3 URZ, URZ, URZ, URZ ;  /* 0x0000003f3f3ff290 */ /* 0x000ff0000fffe03f */
        /* <DEDUP_REMOVED lines=10> */
[C---:B--2---:R-:W-:Y:S02]  /*18ef0*/  HMMA.16816.F32 R20, R4.reuse, R22, R8 ;  /* 0x000000160414723c */ /* 0x044fe40000001808 */
[----:B------:R-:W3:Y:S01]  /*18f00*/  LDL.LU.64 R10, [R1+0x1700] ;  /* 0x00170000010a7983 */ /* 0x000ee20000300a00 */
[----:B------:R-:W2:Y:S11]  /*18f10*/  LDL.LU.64 R8, [R1+0x16f8] ;  /* 0x0016f80001087983 */ /* 0x000eb60000300a00 */
[----:B------:R-:W-:Y:S09]  /*18f20*/  @!UPT UIADD3 URZ, URZ, URZ, URZ ;  /* 0x0000003f3f3ff290 */ /* 0x000ff2000fffe03f */
[----:B------:R-:W-:Y:S01]  /*18f30*/  STL.64 [R1+0x90], R20 ;  /* 0x0000901401007387 */ /* 0x000fe20000100a00 */
[----:B------:R0:W-:Y:S03]  /*18f40*/  STL.64 [R1+0x98], R22 ;  /* 0x0000981601007387 */ /* 0x0001e60000100a00 */
[----:B0-----:R-:W4:Y:S01]  /*18f50*/  LDL.LU R23, [R1+0x16f0] ;  /* 0x0016f00001177983 */ /* 0x001f220000300800 */
[----:B------:R-:W-:Y:S02]  /*18f60*/  STL.64 [R1+0x16e8], R6 ;  /* 0x0016e80601007387 */ /* 0x000fe40000100a00 */
[----:B------:R-:W-:Y:S01]  /*18f70*/  STL.64 [R1+0x16e0], R4 ;  /* 0x0016e00401007387 */ /* 0x000fe20000100a00 */
[----:B---3--:R-:W-:Y:S11]  /*18f80*/  HMMA.16816.F32 R24, R4, R10, R24 ;  /* 0x0000000a0418723c */ /* 0x008ff60000001818 */
[----:B------:R-:W-:Y:S11]  /*18f90*/  @!UPT UIADD3 URZ, URZ, URZ, URZ ;  /* 0x0000003f3f3ff290 */ /* 0x000ff6000fffe03f */
[----:B------:R-:W-:Y:S01]  /*18fa0*/  @!UPT UIADD3 URZ, URZ, URZ, URZ ;  /* 0x0000003f3f3ff290 */ /* 0x000fe2000fffe03f */
[----:B------:R-:W-:Y:S01]  /*18fb0*/  STL.64 [R1+0x480], R24 ;  /* 0x0004801801007387 */ /* 0x000fe20000100a00 */
[----:B------:R-:W-:Y:S02]  /*18fc0*/  STL.64 [R1+0x488], R26 ;  /* 0x0004881a01007387 */ /* 0x000fe40000100a00 */
[----:B--2---:R0:W-:Y:S02]  /*18fd0*/  STL.64 [R1+0x1680], R8 ;  /* 0x0016800801007387 */ /* 0x0041e40000100a00 */
[----:B------:R-:W-:Y:S01]  /*18fe0*/  LDSM.16.MT88.4 R24, [R28+0x4000] ;  /* 0x004000001c18783b */ /* 0x000fe20000004200 */
[----:B----4-:R-:W1:Y:S04]  /*18ff0*/  LDSM.16.M88.4 R4, [R23+0x8000] ;  /* 0x008000001704783b */ /* 0x010e680000000200 */
[----:B0-----:R-:W2:Y:S01]  /*19000*/  LDL.LU R8, [R1+0x120] ;  /* 0x0001200001087983 */ /* 0x001ea20000300800 */
[----:B------:R-:W2:Y:S02]  /*19010*/  LDL.LU R9, [R1+0x124] ;  /* 0x0001240001097983 */ /* 0x000ea40000300800 */
[----:B------:R-:W3:Y:S02]  /*19020*/  LDL.LU R10, [R1+0x128] ;  /* 0x00012800010a7983 */ /* 0x000ee40000300800 */
[----:B------:R-:W3:Y:S02]  /*19030*/  LDL.LU R11, [R1+0x12c] ;  /* 0x00012c00010b7983 */ /* 0x000ee40000300800 */
[----:B---3--:R0:W-:Y:S01]  /*19040*/  STL.64 [R1+0x1690], R10 ;  /* 0x0016900a01007387 */ /* 0x0081e20000100a00 */
[----:B--2---:R2:W-:Y:S02]  /*19050*/  STL.64 [R1+0x1688], R8 ;  /* 0x0016880801007387 */ /* 0x0045e40000100a00 */
[----:B0-----:R-:W-:-:S02]  /*19060*/  IMAD.MOV.U32 R10, RZ, RZ, R13 ;  /* 0x000000ffff0a7224 */ /* 0x001fc400078e000d */
[----:B------:R-:W-:-:S05]  /*19070*/  IMAD.MOV.U32 R11, RZ, RZ, R12 ;  /* 0x000000ffff0b7224 */ /* 0x000fca00078e000c */
[----:B------:R0:W-:Y:S01]  /*19080*/  STL.64 [R1+0x16a8], R10 ;  /* 0x0016a80a01007387 */ /* 0x0001e20000100a00 */
[----:B--2---:R-:W2:Y:S02]  /*19090*/  LDL.LU R8, [R1+0x150] ;  /* 0x0001500001087983 */ /* 0x004ea40000300800 */
[----:B------:R-:W2:Y:S01]  /*190a0*/  LDL.LU R9, [R1+0x154] ;  /* 0x0001540001097983 */ /* 0x000ea20000300800 */
[----:B0-----:R-:W3:Y:S01]  /*190b0*/  LDL.LU R10, [R1+0x158] ;  /* 0x00015800010a7983 */ /* 0x001ee20000300800 */
[----:B------:R-:W3:Y:S03]  /*190c0*/  LDL.LU R11, [R1+0x15c] ;  /* 0x00015c00010b7983 */ /* 0x000ee60000300800 */
[----:B---3--:R-:W-:Y:S01]  /*190d0*/  STL.64 [R1+0x16c0], R10 ;  /* 0x0016c00a01007387 */ /* 0x008fe20000100a00 */
[----:B--2---:R0:W-:Y:S03]  /*190e0*/  STL.64 [R1+0x16b8], R8 ;  /* 0x0016b80801007387 */ /* 0x0041e60000100a00 */
[----:B0-----:R-:W2:Y:S01]  /*190f0*/  LDL.LU R8, [R1+0x130] ;  /* 0x0001300001087983 */ /* 0x001ea20000300800 */
[----:B------:R-:W2:Y:S02]  /*19100*/  LDL.LU R9, [R1+0x134] ;  /* 0x0001340001097983 */ /* 0x000ea40000300800 */
[----:B------:R-:W3:Y:S02]  /*19110*/  LDL.LU R10, [R1+0x138] ;  /* 0x00013800010a7983 */ /* 0x000ee40000300800 */
[----:B------:R-:W3:Y:S02]  /*19120*/  LDL.LU R11, [R1+0x13c] ;  /* 0x00013c00010b7983 */ /* 0x000ee40000300800 */
[----:B------:R-:W-:-:S02]  /*19130*/  IMAD.MOV.U32 R14, RZ, RZ, R17 ;  /* 0x000000ffff0e7224 */ /* 0x000fc400078e0011 */
[----:B------:R-:W-:Y:S02]  /*19140*/  IMAD.MOV.U32 R15, RZ, RZ, R16 ;  /* 0x000000ffff0f7224 */ /* 0x000fe400078e0010 */
[----:B-1----:R-:W-:Y:S02]  /*19150*/  IMAD.MOV.U32 R17, RZ, RZ, R4 ;  /* 0x000000ffff117224 */ /* 0x002fe400078e0004 */
[----:B------:R-:W-:Y:S01]  /*19160*/  IMAD.MOV.U32 R16, RZ, RZ, R5 ;  /* 0x000000ffff107224 */ /* 0x000fe200078e0005 */
[----:B---3--:R-:W-:Y:S01]  /*19170*/  STL.64 [R1+0x16d8], R10 ;  /* 0x0016d80a01007387 */ /* 0x008fe20000100a00 */
[----:B--2---:R0:W-:Y:S03]  /*19180*/  STL.64 [R1+0x16d0], R8 ;  /* 0x0016d00801007387 */ /* 0x0041e60000100a00 */
[----:B0-----:R-:W2:Y:S01]  /*19190*/  LDL.LU R8, [R1+0x140] ;  /* 0x0001400001087983 */ /* 0x001ea20000300800 */
[----:B------:R-:W2:Y:S02]  /*191a0*/  LDL.LU R9, [R1+0x144] ;  /* 0x0001440001097983 */ /* 0x000ea40000300800 */
[----:B------:R-:W2:Y:S02]  /*191b0*/  LDL.LU R10, [R1+0x148] ;  /* 0x00014800010a7983 */ /* 0x000ea40000300800 */
[----:B------:R-:W2:Y:S01]  /*191c0*/  LDL.LU R11, [R1+0x14c] ;  /* 0x00014c00010b7983 */ /* 0x000ea20000300800 */
[----:B------:R-:W-:Y:S01]  /*191d0*/  STL.64 [R1+0x16a0], R26 ;  /* 0x0016a01a01007387 */ /* 0x000fe20000100a00 */
[----:B------:R0:W-:Y:S03]  /*191e0*/  STL.64 [R1+0x1698], R24 ;  /* 0x0016981801007387 */ /* 0x0001e60000100a00 */
[----:B0-----:R-:W3:Y:S01]  /*191f0*/  LDL.LU R24, [R1+0x110] ;  /* 0x0001100001187983 */ /* 0x001ee20000300800 */
[----:B------:R-:W3:Y:S02]  /*19200*/  LDL.LU R25, [R1+0x114] ;  /* 0x0001140001197983 */ /* 0x000ee40000300800 */
[----:B------:R-:W3:Y:S02]  /*19210*/  LDL.LU R26, [R1+0x118] ;  /* 0x00011800011a7983 */ /* 0x000ee40000300800 */
[----:B------:R-:W3:Y:S01]  /*19220*/  LDL.LU R27, [R1+0x11c] ;  /* 0x00011c00011b7983 */ /* 0x000ee20000300800 */
[----:B------:R-:W-:Y:S01]  /*19230*/  STL.64 [R1+0x60], R4 ;  /* 0x0000600401007387 */ /* 0x000fe20000100a00 */
[----:B------:R0:W-:Y:S03]  /*19240*/  STL.64 [R1+0x68], R6 ;  /* 0x0000680601007387 */ /* 0x0001e60000100a00 */
[----:B0-----:R-:W2:Y:S01]  /*19250*/  LDL.LU.64 R6, [R1+0x16e8] ;  /* 0x0016e80001067983 */ /* 0x001ea20000300a00 */
[----:B------:R-:W2:Y:S02]  /*19260*/  LDL.LU.64 R4, [R1+0x16e0] ;  /* 0x0016e00001047983 */ /* 0x000ea40000300a00 */
[C---:B--2---:R-:W-:Y:S01]  /*19270*/  HMMA.16816.F32 R12, R4.reuse, R14, R8 ;  /* 0x0000000e040c723c */ /* 0x044fe20000001808 */
[----:B------:R-:W2:Y:S01]  /*19280*/  LDL.LU.64 R10, [R1+0x16d8] ;  /* 0x0016d800010a7983 */ /* 0x000ea20000300a00 */
[----:B------:R-:W2:Y:S11]  /*19290*/  LDL.LU.64 R8, [R1+0x16d0] ;  /* 0x0016d00001087983 */ /* 0x000eb60000300a00 */
[----:B------:R-:W-:Y:S10]  /*192a0*/  @!UPT UIADD3 URZ, URZ, URZ, URZ ;  /* 0x0000003f3f3ff290 */ /* 0x000ff4000fffe03f */
[----:B------:R-:W-:Y:S01]  /*192b0*/  STL.64 [R1+0x470], R12 ;  /* 0x0004700c01007387 */ /* 0x000fe20000100a00 */
[----:B------:R-:W-:Y:S02]  /*192c0*/  STL.64 [R1+0x478], R14 ;  /* 0x0004780e01007387 */ /* 0x000fe40000100a00 */
[----:B------:R-:W0:Y:S02]  /*192d0*/  LDSM.16.M88.4 R12, [R23+0x8800] ;  /* 0x00880000170c783b */ /* 0x000e240000000200 */
[----:B0-----:R-:W-:Y:S02]  /*192e0*/  STL.64 [R1+0x50], R12 ;  /* 0x0000500c01007387 */ /* 0x001fe40000100a00 */
[----:B------:R0:W-:Y:S02]  /*192f0*/  STL.64 [R1+0x58], R14 ;  /* 0x0000580e01007387 */ /* 0x0001e40000100a00 */
[----:B0-----:R-:W2:Y:S02]  /*19300*/  LDL.LU.64 R14, [R1+0x16c8] ;  /* 0x0016c800010e7983 */ /* 0x001ea40000300a00 */
[C---:B--2---:R-:W-:Y:S02]  /*19310*/  HMMA.16816.F32 R12, R4.reuse, R14, R8 ;  /* 0x0000000e040c723c */ /* 0x044fe40000001808 */
[----:B------:R-:W2:Y:S01]  /*19320*/  LDL.LU.64 R10, [R1+0x16c0] ;  /* 0x0016c000010a7983 */ /* 0x000ea20000300a00 */
[----:B------:R-:W2:Y:S11]  /*19330*/  LDL.LU.64 R8, [R1+0x16b8] ;  /* 0x0016b80001087983 */ /* 0x000eb60000300a00 */
[----:B------:R-:W-:Y:S09]  /*19340*/  @!UPT UIADD3 URZ, URZ, URZ, URZ ;  /* 0x0000003f3f3ff290 */ /* 0x000ff2000fffe03f */
[----:B------:R-:W-:Y:S01]  /*19350*/  STL.64 [R1+0x230], R12 ;  /* 0x0002300c01007387 */ /* 0x000fe20000100a00 */
[----:B------:R-:W-:Y:S02]  /*19360*/  STL.64 [R1+0x238], R14 ;  /* 0x0002380e01007387 */ /* 0x000fe40000100a00 */
[----:B------:R-:W0:Y:S02]  /*19370*/  LDSM.16.M88.4 R12, [R23+0x9000] ;  /* 0x00900000170c783b */ /* 0x000e240000000200 */
[----:B0-----:R-:W-:Y:S02]  /*19380*/  STL.64 [R1+0x40], R12 ;  /* 0x0000400c01007387 */ /* 0x001fe40000100a00 */
[----:B------:R-:W-:Y:S02]  /*19390*/  STL.64 [R1+0x48], R14 ;  /* 0x0000480e01007387 */ /* 0x000fe40000100a00 */
[----:B------:R-:W0:Y:S02]  /*193a0*/  LDSM.16.M88.4 R12, [R23+0x9800] ;  /* 0x00980000170c783b */ /* 0x000e240000000200 */
[----:B0-----:R-:W-:Y:S02]  /*193b0*/  STL.64 [R1+0x30], R12 ;  /* 0x0000300c01007387 */ /* 0x001fe40000100a00 */
[----:B------:R0:W-:Y:S02]  /*193c0*/  STL.64 [R1+0x38], R14 ;  /* 0x0000380e01007387 */ /* 0x0001e40000100a00 */
[----:B0-----:R-:W2:Y:S02]  /*193d0*/  LDL.LU.64 R14, [R1+0x16b0] ;  /* 0x0016b000010e7983 */ /* 0x001ea40000300a00 */
[C---:B--2---:R-:W-:Y:S02]  /*193e0*/  HMMA.16816.F32 R12, R4.reuse, R14, R8 ;  /* 0x0000000e040c723c */ /* 0x044fe40000001808 */
[----:B------:R-:W3:Y:S11]  /*193f0*/  LDL.LU.64 R10, [R1+0x16a8] ;  /* 0x0016a800010a7983 */ /* 0x000ef60000300a00 */
[----:B------:R-:W-:Y:S10]  /*19400*/  @!UPT UIADD3 URZ, URZ, URZ, URZ ;  /* 0x0000003f3f3ff290 */ /* 0x000ff4000fffe03f */
[----:B------:R-:W-:Y:S01]  /*19410*/  STL.64 [R1+0x350], R12 ;  /* 0x0003500c01007387 */ /* 0x000fe20000100a00 */
[----:B------:R-:W-:Y:S02]  /*19420*/  STL.64 [R1+0x358], R14 ;  /* 0x0003580e01007387 */ /* 0x000fe40000100a00 */
[----:B------:R-:W-:Y:S01]  /*19430*/  LDSM.16.M88.4 R12, [R23+0xa000] ;  /* 0x00a00000170c783b */ /* 0x000fe20000000200 */
[----:B---3--:R-:W-:Y:S01]  /*19440*/  HMMA.16816.F32 R4, R4, R10, R24 ;  /* 0x0000000a0404723c */ /* 0x008fe20000001818 */
[----:B------:R-:W2:Y:S02]  /*19450*/  LDL.LU.64 R26, [R1+0x16a0] ;  /* 0x0016a000011a7983 */ /* 0x000ea40000300a00 */
[----:B------:R-:W2:Y:S02]  /*19460*/  LDL.LU.64 R24, [R1+0x1698] ;  /* 0x0016980001187983 */ /* 0x000ea40000300a00 */
[----:B------:R-:W2:Y:S02]  /*19470*/  LDL.LU.64 R10, [R1+0x1690] ;  /* 0x00169000010a7983 */ /* 0x000ea40000300a00 */
[----:B------:R-:W2:Y:S11]  /*19480*/  LDL.LU.64 R8, [R1+0x1688] ;  /* 0x0016880001087983 */ /* 0x000eb60000300a00 */
[----:B------:R-:W-:Y:S05]  /*19490*/  @!UPT UIADD3 URZ, URZ, URZ, URZ ;  /* 0x0000003f3f3ff290 */ /* 0x000fea000fffe03f */
[----:B------:R0:W-:Y:S01]  /*194a0*/  STL.64 [R1+0x340], R4 ;  /* 0x0003400401007387 */ /* 0x0001e20000100a00 */
[----:B------:R-:W-:Y:S03]  /*194b0*/  STL.64 [R1+0x348], R6 ;  /* 0x0003480601007387 */ /* 0x000fe60000100a00 */
[----:B0-----:R-:W3:Y:S04]  /*194c0*/  LDL.64 R4, [R1+0x50] ;  /* 0x0000500001047983 */ /* 0x001ee80000100a00 */
[----:B---3--:R0:W-:Y:S02]  /*194d0*/  STL.64 [R1+0x1678], R4 ;  /* 0x0016780401007387 */ /* 0x0081e40000100a00 */
[----:B0-----:R-:W-:-:S02]  /*194e0*/  IMAD.MOV.U32 R4, RZ, RZ, R17 ;  /* 0x000000ffff047224 */ /* 0x001fc400078e0011 */
[----:B------:R-:W-:Y:S02]  /*194f0*/  IMAD.MOV.U32 R5, RZ, RZ, R16 ;  /* 0x000000ffff057224 */ /* 0x000fe400078e0010 */
[----:B------:R-:W0:Y:S05]  /*19500*/  LDSM.16.M88.4 R16, [R23+0xa800] ;  /* 0x00a800001710783b */ /* 0x000e2a0000000200 */
[----:B--2---:R-:W-:Y:S01]  /*19510*/  HMMA.16816.F32 R4, R24, R4, R8 ;  /* 0x000000041804723c */ /* 0x004fe20000001808 */
[----:B0-----:R-:W-:Y:S01]  /*19520*/  STL.64 [R1+0x1670], R18 ;  /* 0x0016701201007387 */ /* 0x001fe20000100a00 */
[----:B------:R0:W-:Y:S03]  /*19530*/  STL.64 [R1+0x1668], R16 ;  /* 0x0016681001007387 */ /* 0x0001e60000100a00 */
[----:B0-----:R-:W2:Y:S01]  /*19540*/  LDL.LU R16, [R1+0x270] ;  /* 0x0002700001107983 */ /* 0x001ea20000300800 */
[----:B------:R-:W2:Y:S02]  /*19550*/  LDL.LU R17, [R1+0x274] ;  /* 0x0002740001117983 */ /* 0x000ea40000300800 */
[----:B------:R-:W2:Y:S02]  /*19560*/  LDL.LU R18, [R1+0x278] ;  /* 0x0002780001127983 */ /* 0x000ea40000300800 */
[----:B------:R-:W2:Y:S01]  /*19570*/  LDL.LU R19, [R1+0x27c] ;  /* 0x00027c0001137983 */ /* 0x000ea20000300800 */
[----:B------:R-:W3:Y:S11]  /*19580*/  LDL.LU.64 R8, [R1+0x1680] ;  /* 0x0016800001087983 */ /* 0x000ef60000300a00 */
[----:B------:R-:W-:Y:S01]  /*19590*/  @!UPT UIADD3 URZ, URZ, URZ, URZ ;  /* 0x0000003f3f3ff290 */ /* 0x000fe2000fffe03f */
[----:B------:R-:W-:Y:S02]  /*195a0*/  STL.64 [R1+0x330], R4 ;  /* 0x0003300401007387 */ /* 0x000fe40000100a00 */
[----:B------:R-:W-:Y:S02]  /*195b0*/  STL.64 [R1+0x338], R6 ;  /* 0x0003380601007387 */ /* 0x000fe40000100a00 */
[----:B------:R-:W4:Y:S01]  /*195c0*/  LDL.LU R10, [R1+0x368] ;  /* 0x00036800010a7983 */ /* 0x000f220000300800 */
[----:B------:R-:W4:Y:S04]  /*195d0*/  LDL.LU R11, [R1+0x36c] ;  /* 0x00036c00010b7983 */ /* 0x000f280000300800 */
[----:B------:R-:W0:Y:S04]  /*195e0*/  LDSM.16.M88.4 R4, [R23+0xb000] ;  /* 0x00b000001704783b */ /* 0x000e280000000200 */
[----:B----4-:R-:W-:Y:S01]  /*195f0*/  STL.64 [R1+0x1658], R10 ;  /* 0x0016580a01007387 */ /* 0x010fe20000100a00 */
[----:B---3--:R1:W-:Y:S03]  /*19600*/  STL.64 [R1+0x1650], R8 ;  /* 0x0016500801007387 */ /* 0x0083e60000100a00 */
[----:B-1----:R-:W3:Y:S01]  /*19610*/  LDL.64 R8, [R1+0x40] ;  /* 0x0000400001087983 */ /* 0x002ee20000100a00 */
[----:B------:R-:W-:Y:S02]  /*19620*/  STL.64 [R1+0x20], R12 ;  /* 0x0000200c01007387 */ /* 0x000fe40000100a00 */
[----:B------:R1:W-:Y:S02]  /*19630*/  STL.64 [R1+0x28], R14 ;  /* 0x0000280e01007387 */ /* 0x0003e40000100a00 */
[----:B0-----:R0:W-:Y:S01]  /*19640*/  STL.64 [R1], R4 ;  /* 0x0000000401007387 */ /* 0x0011e20000100a00 */
[----:B------:R-:W-:Y:S01]  /*19650*/  STL.64 [R1+0x8], R6 ;  /* 0x0000080601007387 */ /* 0x000fe20000100a00 */
[----:B-1----:R-:W-:-:S02]  /*19660*/  IMAD.MOV.U32 R15, RZ, RZ, R4 ;  /* 0x000000ffff0f7224 */ /* 0x002fc400078e0004 */
[----:B------:R-:W-:Y:S02]  /*19670*/  IMAD.MOV.U32 R14, RZ, RZ, R5 ;  /* 0x000000ffff0e7224 */ /* 0x000fe400078e0005 */
[----:B0-----:R-:W2:Y:S03]  /*19680*/  LDL.LU.64 R4, [R1+0x1678] ;  /* 0x0016780001047983 */ /* 0x001ea60000300a00 */
[----:B------:R-:W-:Y:S02]  /*19690*/  STL.64 [R1+0x1648], R14 ;  /* 0x0016480e01007387 */ /* 0x000fe40000100a00 */
[----:B------:R0:W-:Y:S02]  /*196a0*/  STL.64 [R1+0x1640], R12 ;  /* 0x0016400c01007387 */ /* 0x0001e40000100a00 */
[----:B0-----:R-:W4:Y:S01]  /*196b0*/  LDL.64 R12, [R1+0x30] ;  /* 0x00003000010c7983 */ /* 0x001f220000100a00 */
[----:B--2---:R-:W-:Y:S03]  /*196c0*/  HMMA.16816.F32 R16, R24, R4, R16 ;  /* 0x000000041810723c */ /* 0x004fe60000001810 */
[----:B----4-:R0:W-:Y:S04]  /*196d0*/  STL.64 [R1+0x1660], R12 ;  /* 0x0016600c01007387 */ /* 0x0101e80000100a00 */
[----:B0-----:R-:W3:Y:S01]  /*196e0*/  LDL.LU R12, [R1+0x4a0] ;  /* 0x0004a000010c7983 */ /* 0x001ee20000300800 */
[----:B------:R-:W3:Y:S02]  /*196f0*/  LDL.LU R13, [R1+0x4a4] ;  /* 0x0004a400010d7983 */ /* 0x000ee40000300800 */
[----:B------:R-:W3:Y:S02]  /*19700*/  LDL.LU R14, [R1+0x4a8] ;  /* 0x0004a800010e7983 */ /* 0x000ee40000300800 */
[----:B------:R-:W3:Y:S11]  /*19710*/  LDL.LU R15, [R1+0x4ac] ;  /* 0x0004ac00010f7983 */ /* 0x000ef60000300800 */
[----:B------:R-:W-:Y:S01]  /*19720*/  STL.64 [R1+0x320], R16 ;  /* 0x0003201001007387 */ /* 0x000fe20000100a00 */
[----:B------:R0:W-:Y:S03]  /*19730*/  STL.64 [R1+0x328], R18 ;  /* 0x0003281201007387 */ /* 0x0001e60000100a00 */
[----:B0-----:R-:W2:Y:S01]  /*19740*/  LDL.LU.64 R18, [R1+0x1670] ;  /* 0x0016700001127983 */ /* 0x001ea20000300a00 */
[----:B------:R-:W4:Y:S02]  /*19750*/  LDL.LU.64 R16, [R1+0x1668] ;  /* 0x0016680001107983 */ /* 0x000f240000300a00 */
[----:B------:R-:W-:-:S02]  /*19760*/  IMAD.MOV.U32 R21, RZ, RZ, R4 ;  /* 0x000000ffff157224 */ /* 0x000fc400078e0004 */
[----:B------:R-:W-:Y:S02]  /*19770*/  IMAD.MOV.U32 R20, RZ, RZ, R5 ;  /* 0x000000ffff147224 */ /* 0x000fe400078e0005 */
[----:B------:R-:W0:Y:S01]  /*19780*/  LDSM.16.M88.4 R4, [R23+0xb800] ;  /* 0x00b800001704783b */ /* 0x000e220000000200 */
[----:B---3--:R-:W-:Y:S03]  /*19790*/  HMMA.16816.F32 R12, R24, R8, R12 ;  /* 0x00000008180c723c */ /* 0x008fe6000000180c */
[----:B----4-:R-:W-:Y:S01]  /*197a0*/  STL.64 [R1+0x10], R16 ;  /* 0x0000101001007387 */ /* 0x010fe20000100a00 */
[----:B--2---:R-:W-:Y:S02]  /*197b0*/  STL.64 [R1+0x18], R18 ;  /* 0x0000181201007387 */ /* 0x004fe40000100a00 */
[----:B------:R1:W-:Y:S02]  /*197c0*/  STL.64 [R1+0x1638], R16 ;  /* 0x0016381001007387 */ /* 0x0003e40000100a00 */
[----:B-1----:R-:W2:Y:S01]  /*197d0*/  LDL.LU R16, [R1+0x530] ;  /* 0x0005300001107983 */ /* 0x002ea20000300800 */
[----:B------:R-:W2:Y:S02]  /*197e0*/  LDL.LU R17, [R1+0x534] ;  /* 0x0005340001117983 */ /* 0x000ea40000300800 */
[----:B------:R-:W2:Y:S02]  /*197f0*/  LDL.LU R18, [R1+0x538] ;  /* 0x0005380001127983 */ /* 0x000ea40000300800 */
[----:B------:R-:W2:Y:S01]  /*19800*/  LDL.LU R19, [R1+0x53c] ;  /* 0x00053c0001137983 */ /* 0x000ea20000300800 */
[----:B0-----:R0:W-:Y:S01]  /*19810*/  STL [R1+0x11fc], R6 ;  /* 0x0011fc0601007387 */ /* 0x0011e20000100800 */
[----:B------:R1:W-:Y:S08]  /*19820*/  STL [R1+0x11f8], R7 ;  /* 0x0011f80701007387 */ /* 0x0003f00000100800 */
[----:B------:R3:W-:Y:S02]  /*19830*/  STL.64 [R1+0x310], R12 ;  /* 0x0003100c01007387 */ /* 0x0007e40000100a00 */
[----:B------:R4:W-:Y:S02]  /*19840*/  STL.64 [R1+0x318], R14 ;  /* 0x0003180e01007387 */ /* 0x0009e40000100a00 */
[----:B0-----:R-:W-:-:S02]  /*19850*/  IMAD.MOV.U32 R6, RZ, RZ, R9 ;  /* 0x000000ffff067224 */ /* 0x001fc400078e0009 */
[----:B-1----:R-:W-:Y:S01]  /*19860*/  IMAD.MOV.U32 R7, RZ, RZ, R8 ;  /* 0x000000ffff077224 */ /* 0x002fe200078e0008 */
[----:B---3--:R-:W3:Y:S01]  /*19870*/  LDL.LU.64 R12, [R1+0x1660] ;  /* 0x00166000010c7983 */ /* 0x008ee20000300a00 */
[----:B------:R-:W2:Y:S02]  /*19880*/  LDL.LU.64 R10, [R1+0x1658] ;  /* 0x00165800010a7983 */ /* 0x000ea40000300a00 */
[----:B------:R-:W2:Y:S02]  /*19890*/  LDL.LU.64 R8, [R1+0x1650] ;  /* 0x0016500001087983 */ /* 0x000ea40000300a00 */
[----:B------:R0:W-:Y:S01]  /*198a0*/  STL.64 [R1+0x1630], R6 ;  /* 0x0016300601007387 */ /* 0x0001e20000100a00 */
[----:B------:R1:W-:Y:S01]  /*198b0*/  STL.64 [R1+0x1628], R4 ;  /* 0x0016280401007387 */ /* 0x0003e20000100a00 */
[----:B----4-:R-:W4:Y:S02]  /*198c0*/  LDL.LU.64 R14, [R1+0x1648] ;  /* 0x00164800010e7983 */ /* 0x010f240000300a00 */
[----:B0-----:R-:W-:-:S02]  /*198d0*/  IMAD.MOV.U32 R6, RZ, RZ, R2 ;  /* 0x000000ffff067224 */ /* 0x001fc400078e0002 */
[----:B-1----:R-:W-:Y:S02]  /*198e0*/  IMAD.MOV.U32 R4, RZ, RZ, R29 ;  /* 0x000000ffff047224 */ /* 0x002fe400078e001d */
[----:B------:R-:W-:Y:S02]  /*198f0*/  IMAD.MOV.U32 R5, RZ, RZ, R3 ;  /* 0x000000ffff057224 */ /* 0x000fe400078e0003 */
[----:B------:R-:W-:Y:S02]  /*19900*/  IMAD.MOV.U32 R7, RZ, RZ, R0 ;  /* 0x000000ffff077224 */ /* 0x000fe400078e0000 */
[----:B---3--:R-:W-:Y:S02]  /*19910*/  IMAD.MOV.U32 R23, RZ, RZ, R12 ;  /* 0x000000ffff177224 */ /* 0x008fe400078e000c */
[----:B------:R-:W-:Y:S01]  /*19920*/  IMAD.MOV.U32 R22, RZ, RZ, R13 ;  /* 0x000000ffff167224 */ /* 0x000fe200078e000d */
[----:B--2---:R-:W-:Y:S01]  /*19930*/  HMMA.16816.F32 R8, R24, R12, R8 ;  /* 0x0000000c1808723c */ /* 0x004fe20000001808 */
[----:B------:R-:W2:Y:S11]  /*19940*/  LDL.LU.64 R12, [R1+0x1640] ;  /* 0x00164000010c7983 */ /* 0x000eb60000300a00 */
[----:B------:R-:W-:Y:S11]  /*19950*/  @!UPT UIADD3 URZ, URZ, URZ, URZ ;  /* 0x0000003f3f3ff290 */ /* 0x000ff6000fffe03f */
[----:B------:R-:W-:Y:S01]  /*19960*/  @!UPT UIADD3 URZ, URZ, URZ, URZ ;  /* 0x0000003f3f3ff290 */ /* 0x000fe2000fffe03f */
[----:B------:R-:W-:Y:S02]  /*19970*/  IMAD.MOV.U32 R29, RZ, RZ, R8 ;  /* 0x000000ffff1d7224 */ /* 0x000fe400078e0008 */
[----:B------:R-:W-:Y:S02]  /*19980*/  IMAD.MOV.U32 R3, RZ, RZ, R9 ;  /* 0x000000ffff037224 */ /* 0x000fe400078e0009 */
[----:B------:R-:W-:Y:S02]  /*19990*/  IMAD.MOV.U32 R2, RZ, RZ, R10 ;  /* 0x000000ffff027224 */ /* 0x000fe400078e000a */
[----:B------:R-:W-:Y:S02]  /*199a0*/  IMAD.MOV.U32 R0, RZ, RZ, R11 ;  /* 0x000000ffff007224 */ /* 0x000fe400078e000b */
[----:B------:R-:W0:Y:S04]  /*199b0*/  LDSM.16.MT88.4 R8, [R28+0x4080] ;  /* 0x004080001c08783b */ /* 0x000e280000004200 */
[----:B------:R-:W-:Y:S01]  /*199c0*/  STL [R1+0x1314], R0 ;  /* 0x0013140001007387 */ /* 0x000fe20000100800 */
[----:B------:R-:W-:Y:S02]  /*199d0*/  STL [R1+0x1310], R2 ;  /* 0x0013100201007387 */ /* 0x000fe40000100800 */
[----:B------:R-:W-:Y:S02]  /*199e0*/  STL [R1+0x130c], R3 ;  /* 0x00130c0301007387 */ /* 0x000fe40000100800 */
[----:B------:R-:W-:Y:S01]  /*199f0*/  STL [R1+0x1308], R29 ;  /* 0x0013081d01007387 */ /* 0x000fe20000100800 */
[----:B0-----:R-:W-:Y:S01]  /*19a00*/  STL.64 [R1+0x1620], R10 ;  /* 0x0016200a01007387 */ /* 0x001fe20000100a00 */
[----:B------:R4:W-:Y:S02]  /*19a10*/  STL.64 [R1+0x1618], R8 ;  /* 0x0016180801007387 */ /* 0x0009e40000100a00 */
[----:B----4-:R-:W-:-:S02]  /*19a20*/  IMAD.MOV.U32 R8, RZ, RZ, R15 ;  /* 0x000000ffff087224 */ /* 0x010fc400078e000f */
[----:B------:R-:W-:Y:S02]  /*19a30*/  IMAD.MOV.U32 R9, RZ, RZ, R14 ;  /* 0x000000ffff097224 */ /* 0x000fe400078e000e */
[C---:B--2---:R-:W-:Y:S01]  /*19a40*/  HMMA.16816.F32 R12, R24.reuse, R12, R16 ;  /* 0x0000000c180c723c */ /* 0x044fe20000001810 */
[----:B------:R-:W2:Y:S11]  /*19a50*/  LDL.LU.64 R16, [R1+0x1638] ;  /* 0x0016380001107983 */ /* 0x000eb60000300a00 */
[----:B------:R-:W-:Y:S11]  /*19a60*/  @!UPT UIADD3 URZ, URZ, URZ, URZ ;  /* 0x0000003f3f3ff290 */ /* 0x000ff6000fffe03f */
[----:B------:R-:W-:Y:S01]  /*19a70*/  STL.64 [R1+0x2f0], R12 ;  /* 0x0002f00c01007387 */ /* 0x000fe20000100a00 */
[----:B------:R-:W-:Y:S02]  /*19a80*/  STL.64 [R1+0x2f8], R14 ;  /* 0x0002f80e01007387 */ /* 0x000fe40000100a00 */
[----:B------:R-:W0:Y:S02]  /*19a90*/  LDSM.16.MT88.4 R12, [R28+0x4100] ;  /* 0x004100001c0c783b */ /* 0x000e240000004200 */
[----:B0-----:R-:W-:Y:S02]  /*19aa0*/  STL.64 [R1+0x1598], R14 ;  /* 0x0015980e01007387 */ /* 0x001fe40000100a00 */
[----:B------:R0:W-:Y:S02]  /*19ab0*/  STL.64 [R1+0x1590], R12 ;  /* 0x0015900c01007387 */ /* 0x0001e40000100a00 */
[----:B0-----:R-:W3:Y:S01]  /*19ac0*/  LDL.LU R12, [R1+0x650] ;  /* 0x00065000010c7983 */ /* 0x001ee20000300800 */
[----:B------:R-:W3:Y:S02]  /*19ad0*/  LDL.LU R13, [R1+0x654] ;  /* 0x00065400010d7983 */ /* 0x000ee40000300800 */
[----:B------:R-:W3:Y:S02]  /*19ae0*/  LDL.LU R14, [R1+0x658] ;  /* 0x00065800010e7983 */ /* 0x000ee40000300800 */
[----:B------:R-:W3:Y:S01]  /*19af0*/  LDL.LU R15, [R1+0x65c] ;  /* 0x00065c00010f7983 */ /* 0x000ee20000300800 */
[C---:B--2---:R-:W-:Y:S01]  /*19b00*/  HMMA.16816.F32 R16, R24.reuse, R16, R4 ;  /* 0x000000101810723c */ /* 0x044fe20000001804 */
[----:B------:R-:W2:Y:S01]  /*19b10*/  LDL.LU.64 R6, [R1+0x1630] ;  /* 0x0016300001067983 */ /* 0x000ea20000300a00 */
[----:B------:R-:W4:Y:S11]  /*19b20*/  LDL.LU.64 R4, [R1+0x1628] ;  /* 0x0016280001047983 */ /* 0x000f360000300a00 */
[----:B------:R-:W-:Y:S11]  /*19b30*/  @!UPT UIADD3 URZ, URZ, URZ, URZ ;  /* 0x0000003f3f3ff290 */ /* 0x000ff6000fffe03f */
        /* <DEDUP_REMOVED lines=9> */
[----:B---3--:R-:W-:Y:S01]  /*19bd0*/  HMMA.16816.F32 R8, R24, R8, R12 ;  /* 0x000000081808723c */ /* 0x008fe2000000180c */
[----:B0-----:R-:W-:Y:S01]  /*19be0*/  STL.64 [R1+0x1518], R18 ;  /* 0x0015181201007387 */ /* 0x001fe20000100a00 */
[----:B------:R0:W-:Y:S03]  /*19bf0*/  STL.64 [R1+0x1510], R16 ;  /* 0x0015101001007387 */ /* 0x0001e60000100a00 */
[----:B0-----:R-:W3:Y:S11]  /*19c00*/  LDL.LU R16, [R1+0x6e0] ;  /* 0x0006e00001107983 */ /* 0x001ef60000300800 */
[----:B------:R-:W-:Y:S07]  /*19c10*/  @!UPT UIADD3 URZ, URZ, URZ, URZ ;  /* 0x0000003f3f3ff290 */ /* 0x000fee000fffe03f */
[----:B------:R-:W-:Y:S01]  /*19c20*/  STL.64 [R1+0x2d0], R8 ;  /* 0x0002d00801007387 */ /* 0x000fe20000100a00 */
[----:B------:R-:W-:Y:S02]  /*19c30*/  STL.64 [R1+0x2d8], R10 ;  /* 0x0002d80a01007387 */ /* 0x000fe40000100a00 */
[----:B------:R-:W3:Y:S02]  /*19c40*/  LDL.LU R17, [R1+0x6e4] ;  /* 0x0006e40001117983 */ /* 0x000ee40000300800 */
[----:B------:R-:W2:Y:S01]  /*19c50*/  LDL.LU R18, [R1+0x6e8] ;  /* 0x0006e80001127983 */ /* 0x000ea20000300800 */
[----:B------:R-:W2:Y:S04]  /*19c60*/  LDL.LU R19, [R1+0x6ec] ;  /* 0x0006ec0001137983 */ /* 0x000ea80000300800 */
[----:B--2---:R-:W-:Y:S01]  /*19c70*/  STL.64 [R1+0x15b8], R18 ;  /* 0x0015b81201007387 */ /* 0x004fe20000100a00 */
[----:B---3--:R0:W-:Y:S03]  /*19c80*/  STL.64 [R1+0x15b0], R16 ;  /* 0x0015b01001007387 */ /* 0x0081e60000100a00 */
[----:B0-----:R-:W2:Y:S01]  /*19c90*/  LDL.LU R16, [R1+0x6f0] ;  /* 0x0006f00001107983 */ /* 0x001ea20000300800 */
[----:B------:R-:W2:Y:S02]  /*19ca0*/  LDL.LU R17, [R1+0x6f4] ;  /* 0x0006f40001117983 */ /* 0x000ea40000300800 */
[----:B------:R-:W3:Y:S02]  /*19cb0*/  LDL.LU R18, [R1+0x6f8] ;  /* 0x0006f80001127983 */ /* 0x000ee40000300800 */
[----:B------:R-:W3:Y:S02]  /*19cc0*/  LDL.LU R19, [R1+0x6fc] ;  /* 0x0006fc0001137983 */ /* 0x000ee40000300800 */
[----:B---3--:R-:W-:Y:S01]  /*19cd0*/  STL.64 [R1+0x15d0], R18 ;  /* 0x0015d01201007387 */ /* 0x008fe20000100a00 */
[----:B--2---:R0:W-:Y:S02]  /*19ce0*/  STL.64 [R1+0x15c8], R16 ;  /* 0x0015c81001007387 */ /* 0x0041e40000100a00 */
[----:B0-----:R-:W-:-:S02]  /*19cf0*/  IMAD.MOV.U32 R16, RZ, RZ, R23 ;  /* 0x000000ffff107224 */ /* 0x001fc400078e0017 */
[----:B------:R-:W-:-:S05]  /*19d00*/  IMAD.MOV.U32 R17, RZ, RZ, R22 ;  /* 0x000000ffff117224 */ /* 0x000fca00078e0016 */
[----:B------:R0:W-:Y:S02]  /*19d10*/  STL.64 [R1+0x15e0], R16 ;  /* 0x0015e01001007387 */ /* 0x0001e40000100a00 */
[----:B0-----:R-:W-:Y:S02]  /*19d20*/  IMAD.MOV.U32 R16, RZ, RZ, R7 ;  /* 0x000000ffff107224 */ /* 0x001fe400078e0007 */
[----:B------:R-:W-:Y:S01]  /*19d30*/  IMAD.MOV.U32 R17, RZ, RZ, R6 ;  /* 0x000000ffff117224 */ /* 0x000fe200078e0006 */
[----:B------:R-:W-:-:S04]  /*19d40*/  LOP3.LUT R6, R28, 0x40, RZ, 0x3c, !PT ;  /* 0x000000401c067812 */ /* 0x000fc800078e3cff */
[----:B------:R0:W-:Y:S01]  /*19d50*/  STL.64 [R1+0x15f8], R16 ;  /* 0x0015f81001007387 */ /* 0x0001e20000100a00 */
[----:B------:R-:W2:Y:S02]  /*19d60*/  LDL.LU R12, [R1+0x730] ;  /* 0x00073000010c7983 */ /* 0x000ea40000300800 */
[----:B------:R-:W2:Y:S02]  /*19d70*/  LDL.LU R13, [R1+0x734] ;  /* 0x00073400010d7983 */ /* 0x000ea40000300800 */
[----:B------:R-:W2:Y:S01]  /*19d80*/  LDL.LU R14, [R1+0x738] ;  /* 0x00073800010e7983 */ /* 0x000ea20000300800 */
[----:B------:R-:W2:Y:S01]  /*19d90*/  LDL.LU R15, [R1+0x73c] ;  /* 0x00073c00010f7983 */ /* 0x000ea20000300800 */
[----:B------:R-:W4:Y:S02]  /*19da0*/  LDL.LU R8, [R1+0x640] ;  /* 0x0006400001087983 */ /* 0x000f240000300800 */
[----:B------:R-:W4:Y:S02]  /*19db0*/  LDL.LU R9, [R1+0x644] ;  /* 0x0006440001097983 */ /* 0x000f240000300800 */
[----:B------:R-:W4:Y:S01]  /*19dc0*/  LDL.LU R10, [R1+0x648] ;  /* 0x00064800010a7983 */ /* 0x000f220000300800 */
[----:B------:R-:W4:Y:S01]  /*19dd0*/  LDL.LU R11, [R1+0x64c] ;  /* 0x00064c00010b7983 */ /* 0x000f220000300800 */
[----:B0-----:R-:W-:-:S02]  /*19de0*/  IMAD.MOV.U32 R16, RZ, RZ, R21 ;  /* 0x000000ffff107224 */ /* 0x001fc400078e0015 */
[----:B------:R-:W-:Y:S02]  /*19df0*/  IMAD.MOV.U32 R17, RZ, RZ, R20 ;  /* 0x000000ffff117224 */ /* 0x000fe400078e0014 */
[----:B------:R-:W0:Y:S04]  /*19e00*/  LDSM.16.MT88.4 R20, [R6+0x4000] ;  /* 0x004000000614783b */ /* 0x000e280000004200 */
[----:B------:R1:W-:Y:S04]  /*19e10*/  STL.64 [R1+0x1610], R16 ;  /* 0x0016101001007387 */ /* 0x0003e80000100a00 */
[----:B-1----:R-:W2:Y:S04]  /*19e20*/  LDL.64 R16, [R1+0x60] ;  /* 0x0000600001107983 */ /* 0x002ea80000100a00 */
[----:B0-----:R-:W-:Y:S01]  /*19e30*/  STL.64 [R1+0x1498], R22 ;  /* 0x0014981601007387 */ /* 0x001fe20000100a00 */
[----:B------:R0:W-:Y:S03]  /*19e40*/  STL.64 [R1+0x1490], R20 ;  /* 0x0014901401007387 */ /* 0x0001e60000100a00 */
[----:B0-----:R-:W3:Y:S01]  /*19e50*/  LDL.LU R20, [R1+0x6d0] ;  /* 0x0006d00001147983 */ /* 0x001ee20000300800 */
[----:B------:R-:W3:Y:S02]  /*19e60*/  LDL.LU R21, [R1+0x6d4] ;  /* 0x0006d40001157983 */ /* 0x000ee40000300800 */
[----:B------:R-:W2:Y:S02]  /*19e70*/  LDL.LU R22, [R1+0x6d8] ;  /* 0x0006d80001167983 */ /* 0x000ea40000300800 */
[----:B------:R-:W2:Y:S02]  /*19e80*/  LDL.LU R23, [R1+0x6dc] ;  /* 0x0006dc0001177983 */ /* 0x000ea40000300800 */
[----:B--2---:R-:W-:Y:S01]  /*19e90*/  STL.64 [R1+0x15a8], R22 ;  /* 0x0015a81601007387 */ /* 0x004fe20000100a00 */
[----:B---3--:R0:W-:Y:S03]  /*19ea0*/  STL.64 [R1+0x15a0], R20 ;  /* 0x0015a01401007387 */ /* 0x0081e60000100a00 */
[----:B0-----:R-:W2:Y:S04]  /*19eb0*/  LDL.64 R20, [R1+0x10] ;  /* 0x0000100001147983 */ /* 0x001ea80000100a00 */
[----:B--2---:R0:W-:Y:S04]  /*19ec0*/  STL.64 [R1+0x15c0], R20 ;  /* 0x0015c01401007387 */ /* 0x0041e80000100a00 */
[----:B0-----:R-:W2:Y:S04]  /*19ed0*/  LDL.64 R20, [R1+0x20] ;  /* 0x0000200001147983 */ /* 0x001ea80000100a00 */
[----:B--2---:R0:W-:Y:S04]  /*19ee0*/  STL.64 [R1+0x15d8], R20 ;  /* 0x0015d81401007387 */ /* 0x0041e80000100a00 */
[----:B0-----:R-:W2:Y:S01]  /*19ef0*/  LDL.LU R20, [R1+0x700] ;  /* 0x0007000001147983 */ /* 0x001ea20000300800 */
[----:B------:R-:W2:Y:S02]  /*19f00*/  LDL.LU R21, [R1+0x704] ;  /* 0x0007040001157983 */ /* 0x000ea40000300800 */
[----:B------:R-:W3:Y:S02]  /*19f10*/  LDL.LU R22, [R1+0x708] ;  /* 0x0007080001167983 */ /* 0x000ee40000300800 */
[----:B------:R-:W3:Y:S02]  /*19f20*/  LDL.LU R23, [R1+0x70c] ;  /* 0x00070c0001177983 */ /* 0x000ee40000300800 */
[----:B---3--:R-:W-:Y:S01]  /*19f30*/  STL.64 [R1+0x15f0], R22 ;  /* 0x0015f01601007387 */ /* 0x008fe20000100a00 */
[----:B--2---:R0:W-:Y:S03]  /*19f40*/  STL.64 [R1+0x15e8], R20 ;  /* 0x0015e81401007387 */ /* 0x0041e60000100a00 */
[----:B0-----:R-:W2:Y:S01]  /*19f50*/  LDL.LU R20, [R1+0x710] ;  /* 0x0007100001147983 */ /* 0x001ea20000300800 */
[----:B------:R-:W2:Y:S02]  /*19f60*/  LDL.LU R21, [R1+0x714] ;  /* 0x0007140001157983 */ /* 0x000ea40000300800 */
[----:B------:R-:W3:Y:S02]  /*19f70*/  LDL.LU R22, [R1+0x718] ;  /* 0x0007180001167983 */ /* 0x000ee40000300800 */
[----:B------:R-:W3:Y:S01]  /*19f80*/  LDL.LU R23, [R1+0x71c] ;  /* 0x00071c0001177983 */ /* 0x000ee20000300800 */
[----:B----4-:R-:W-:Y:S01]  /*19f90*/  HMMA.16816.F32 R24, R24, R4, R8 ;  /* 0x000000041818723c */ /* 0x010fe20000001808 */
[----:B---3--:R-:W-:Y:S01]  /*19fa0*/  STL.64 [R1+0x1608], R22 ;  /* 0x0016081601007387 */ /* 0x008fe20000100a00 */
[----:B--2---:R0:W-:Y:S03]  /*19fb0*/  STL.64 [R1+0x1600], R20 ;  /* 0x0016001401007387 */ /* 0x0041e60000100a00 */
[----:B0-----:R-:W2:Y:S01]  /*19fc0*/  LDL.LU R20, [R1+0x720] ;  /* 0x0007200001147983 */ /* 0x001ea20000300800 */
[----:B------:R-:W2:Y:S02]  /*19fd0*/  LDL.LU R21, [R1+0x724] ;  /* 0x0007240001157983 */ /* 0x000ea40000300800 */
[----:B------:R-:W2:Y:S02]  /*19fe0*/  LDL.LU R22, [R1+0x728] ;  /* 0x0007280001167983 */ /* 0x000ea40000300800 */
[----:B------:R-:W2:Y:S01]  /*19ff0*/  LDL.LU R23, [R1+0x72c] ;  /* 0x00072c0001177983 */ /* 0x000ea20000300800 */
[----:B------:R-:W3:Y:S01]  /*1a000*/  LDL.LU.64 R10, [R1+0x1620] ;  /* 0x00162000010a7983 */ /* 0x000ee20000300a00 */
[----:B------:R-:W3:Y:S11]  /*1a010*/  LDL.LU.64 R8, [R1+0x1618] ;  /* 0x0016180001087983 */ /* 0x000ef60000300a00 */
[----:B------:R-:W-:Y:S02]  /*1a020*/  STL.64 [R1+0x220], R24 ;  /* 0x0002201801007387 */ /* 0x000fe40000100a00 */
[----:B------:R-:W-:Y:S02]  /*1a030*/  STL.64 [R1+0x228], R26 ;  /* 0x0002281a01007387 */ /* 0x000fe40000100a00 */
[----:B------:R-:W0:Y:S04]  /*1a040*/  LDSM.16.MT88.4 R24, [R6+0x4080] ;  /* 0x004080000618783b */ /* 0x000e280000004200 */
[----:B0-----:R-:W-:Y:S01]  /*1a050*/  STL.64 [R1+0x1410], R26 ;  /* 0x0014101a01007387 */ /* 0x001fe20000100a00 */
[----:B------:R0:W-:Y:S03]  /*1a060*/  STL.64 [R1+0x1408], R24 ;  /* 0x0014081801007387 */ /* 0x0001e60000100a00 */
[----:B0-----:R-:W4:Y:S01]  /*1a070*/  LDL.64 R24, [R1] ;  /* 0x0000000001187983 */ /* 0x001f220000100a00 */
[C---:B---3--:R-:W-:Y:S11]  /*1a080*/  HMMA.16816.F32 R12, R8.reuse, R16, R12 ;  /* 0x00000010080c723c */ /* 0x048ff6000000180c */
[----:B------:R-:W-:Y:S11]  /*1a090*/  @!UPT UIADD3 URZ, URZ, URZ, URZ ;  /* 0x0000003f3f3ff290 */ /* 0x000ff6000fffe03f */
[----:B------:R-:W-:Y:S01]  /*1a0a0*/  @!UPT UIADD3 URZ, URZ, URZ, URZ ;  /* 0x0000003f3f3ff290 */ /* 0x000fe2000fffe03f */
[----:B------:R0:W-:Y:S01]  /*1a0b0*/  STL.64 [R1+0x210], R12 ;  /* 0x0002100c01007387 */ /* 0x0001e20000100a00 */
[----:B------:R-:W-:Y:S02]  /*1a0c0*/  STL.64 [R1+0x218], R14 ;  /* 0x0002180e01007387 */ /* 0x000fe40000100a00 */
[----:B0-----:R-:W-:Y:S02]  /*1a0d0*/  IMAD.MOV.U32 R13, RZ, RZ, R16 ;  /* 0x000000ffff0d7224 */ /* 0x001fe400078e0010 */
[----:B------:R-:W-:Y:S02]  /*1a0e0*/  IMAD.MOV.U32 R12, RZ, RZ, R17 ;  /* 0x000000ffff0c7224 */ /* 0x000fe400078e0011 */
[----:B------:R-:W2:Y:S02]  /*1a0f0*/  LDL.LU.64 R16, [R1+0x1610] ;  /* 0x0016100001107983 */ /* 0x000ea40000300a00 */
[----:B--2---:R-:W-:Y:S02]  /*1a100*/  HMMA.16816.F32 R16, R8, R16, R20 ;  /* 0x000000100810723c */ /* 0x004fe40000001814 */
[----:B------:R-:W2:Y:S01]  /*1a110*/  LDL.LU.64 R22, [R1+0x1608] ;  /* 0x0016080001167983 */ /* 0x000ea20000300a00 */
[----:B------:R-:W2:Y:S11]  /*1a120*/  LDL.LU.64 R20, [R1+0x1600] ;  /* 0x0016000001147983 */ /* 0x000eb60000300a00 */
[----:B------:R-:W-:Y:S09]  /*1a130*/  @!UPT UIADD3 URZ, URZ, URZ, URZ ;  /* 0x0000003f3f3ff290 */ /* 0x000ff2000fffe03f */
[----:B------:R0:W-:Y:S04]  /*1a140*/  STL.64 [R1+0x200], R16 ;  /* 0x0002001001007387 */ /* 0x0001e80000100a00 */
[----:B0-----:R-:W2:Y:S01]  /*1a150*/  LDL.LU.64 R16, [R1+0x15f8] ;  /* 0x0015f80001107983 */ /* 0x001ea20000300a00 */
[----:B------:R-:W-:Y:S02]  /*1a160*/  IMAD.MOV.U32 R6, RZ, RZ, R18 ;  /* 0x000000ffff067224 */ /* 0x000fe400078e0012 */
[----:B------:R-:W-:-:S05]  /*1a170*/  IMAD.MOV.U32 R7, RZ, RZ, R19 ;  /* 0x000000ffff077224 */ /* 0x000fca00078e0013 */
[----:B------:R-:W-:Y:S01]  /*1a180*/  STL [R1+0x1204], R7 ;  /* 0x0012040701007387 */ /* 0x000fe20000100800 */
[----:B------:R-:W-:Y:S01]  /*1a190*/  STL [R1+0x1200], R6 ;  /* 0x0012000601007387 */ /* 0x000fe20000100800 */
        /* <DEDUP_REMOVED lines=8> */
[----:B------:R-:W2:Y:S11]  /*1a220*/  LDL.LU.64 R20, [R1+0x15d8] ;  /* 0x0015d80001147983 */ /* 0x000eb60000300a00 */
[----:B------:R-:W-:Y:S10]  /*1a230*/  @!UPT UIADD3 URZ, URZ, URZ, URZ ;  /* 0x0000003f3f3ff290 */ /* 0x000ff4000fffe03f */
[----:B------:R-:W-:Y:S01]  /*1a240*/  STL.64 [R1+0x1e0], R16 ;  /* 0x0001e01001007387 */ /* 0x000fe20000100a00 */
[----:B------:R0:W-:Y:S03]  /*1a250*/  STL.64 [R1+0x1e8], R18 ;  /* 0x0001e81201007387 */ /* 0x0001e60000100a00 */
[----:B0-----:R-:W3:Y:S01]  /*1a260*/  LDL.LU.64 R18, [R1+0x15d0] ;  /* 0x0015d00001127983 */ /* 0x001ee20000300a00 */
[----:B------:R-:W3:Y:S02]  /*1a270*/  LDL.LU.64 R16, [R1+0x15c8] ;  /* 0x0015c80001107983 */ /* 0x000ee40000300a00 */
[----:B--2---:R-:W-:Y:S02]  /*1a280*/  IMAD.MOV.U32 R2, RZ, RZ, R20 ;  /* 0x000000ffff027224 */ /* 0x004fe400078e0014 */
[----:B------:R-:W-:Y:S01]  /*1a290*/  IMAD.MOV.U32 R0, RZ, RZ, R21 ;  /* 0x000000ffff007224 */ /* 0x000fe200078e0015 */
[C---:B---3--:R-:W-:Y:S01]  /*1a2a0*/  HMMA.16816.F32 R16, R8.reuse, R20, R16 ;  /* 0x000000140810723c */ /* 0x048fe20000001810 */
[----:B------:R-:W2:Y:S11]  /*1a2b0*/  LDL.LU.64 R20, [R1+0x15c0] ;  /* 0x0015c00001147983 */ /* 0x000eb60000300a00 */
[----:B------:R-:W-:Y:S11]  /*1a2c0*/  @!UPT UIADD3 URZ, URZ, URZ, URZ ;  /* 0x0000003f3f3ff290 */ /* 0x000ff6000fffe03f */
[----:B------:R0:W-:Y:S01]  /*1a2d0*/  STL.64 [R1+0x1d0], R16 ;  /* 0x0001d01001007387 */ /* 0x0001e20000100a00 */
[----:B------:R-:W-:Y:S02]  /*1a2e0*/  IMAD.MOV.U32 R7, RZ, RZ, R18 ;  /* 0x000000ffff077224 */ /* 0x000fe400078e0012 */
[----:B------:R-:W-:Y:S02]  /*1a2f0*/  IMAD.MOV.U32 R6, RZ, RZ, R19 ;  /* 0x000000ffff067224 */ /* 0x000fe400078e0013 */
[----:B------:R-:W3:Y:S04]  /*1a300*/  LDL.LU.64 R18, [R1+0x15b8] ;  /* 0x0015b80001127983 */ /* 0x000ee80000300a00 */
[----:B0-----:R-:W3:Y:S01]  /*1a310*/  LDL.LU.64 R16, [R1+0x15b0] ;  /* 0x0015b00001107983 */ /* 0x001ee20000300a00 */
[----:B------:R-:W-:Y:S02]  /*1a320*/  STL [R1+0x120c], R6 ;  /* 0x00120c0601007387 */ /* 0x000fe40000100800 */
[----:B------:R-:W-:Y:S02]  /*1a330*/  STL [R1+0x1208], R7 ;  /* 0x0012080701007387 */ /* 0x000fe40000100800 */
[----:B--2---:R-:W-:Y:S01]  /*1a340*/  IMAD.MOV.U32 R3, RZ, RZ, R21 ;  /* 0x000000ffff037224 */ /* 0x004fe200078e0015 */
[C---:B---3--:R-:W-:Y:S11]  /*1a350*/  HMMA.16816.F32 R16, R8.reuse, R20, R16 ;  /* 0x000000140810723c */ /* 0x048ff60000001810 */
[----:B------:R-:W-:Y:S11]  /*1a360*/  @!UPT UIADD3 URZ, URZ, URZ, URZ ;  /* 0x0000003f3f3ff290 */ /* 0x000ff6000fffe03f */
[----:B------:R-:W-:Y:S01]  /*1a370*/  @!UPT UIADD3 URZ, URZ, URZ, URZ ;  /* 0x0000003f3f3ff290 */ /* 0x000fe2000fffe03f */
[----:B------:R0:W-:Y:S01]  /*1a380*/  STL.64 [R1+0x1c0], R16 ;  /* 0x0001c01001007387 */ /* 0x0001e20000100a00 */
[----:B------:R-:W-:Y:S02]  /*1a390*/  STL.64 [R1+0x1c8], R18 ;  /* 0x0001c81201007387 */ /* 0x000fe40000100a00 */
[----:B------:R-:W4:Y:S02]  /*1a3a0*/  LDL.LU.64 R22, [R1+0x15a8] ;  /* 0x0015a80001167983 */ /* 0x000f240000300a00 */
[----:B0-----:R-:W-:Y:S02]  /*1a3b0*/  IMAD.MOV.U32 R16, RZ, RZ, R20 ;  /* 0x000000ffff107224 */ /* 0x001fe400078e0014 */
[----:B------:R-:W4:Y:S03]  /*1a3c0*/  LDL.LU.64 R20, [R1+0x15a0] ;  /* 0x0015a00001147983 */ /* 0x000f260000300a00 */
[----:B------:R0:W-:Y:S02]  /*1a3d0*/  STL [R1+0x1570], R16 ;  /* 0x0015701001007387 */ /* 0x0001e40000100800 */
[----:B0-----:R-:W2:Y:S01]  /*1a3e0*/  LDL.LU R16, [R1+0xf0] ;  /* 0x0000f00001107983 */ /* 0x001ea20000300800 */
[----:B----4-:R-:W-:Y:S11]  /*1a3f0*/  HMMA.16816.F32 R20, R8, R24, R20 ;  /* 0x000000180814723c */ /* 0x010ff60000001814 */
[----:B------:R-:W-:Y:S11]  /*1a400*/  @!UPT UIADD3 URZ, URZ, URZ, URZ ;  /* 0x0000003f3f3ff290 */ /* 0x000ff6000fffe03f */
[----:B------:R-:W-:Y:S01]  /*1a410*/  @!UPT UIADD3 URZ, URZ, URZ, URZ ;  /* 0x0000003f3f3ff290 */ /* 0x000fe2000fffe03f */
[----:B------:R-:W-:Y:S01]  /*1a420*/  STL.64 [R1+0x1b0], R20 ;  /* 0x0001b01401007387 */ /* 0x000fe20000100a00 */
[----:B------:R-:W-:Y:S02]  /*1a430*/  STL.64 [R1+0x1b8], R22 ;  /* 0x0001b81601007387 */ /* 0x000fe40000100a00 */
[----:B------:R-:W2:Y:S02]  /*1a440*/  LDL.LU R17, [R1+0xf4] ;  /* 0x0000f40001117983 */ /* 0x000ea40000300800 */
[----:B------:R-:W3:Y:S01]  /*1a450*/  LDL.LU R18, [R1+0xf8] ;  /* 0x0000f80001127983 */ /* 0x000ee20000300800 */
[----:B------:R-:W3:Y:S04]  /*1a460*/  LDL.LU R19, [R1+0xfc] ;  /* 0x0000fc0001137983 */ /* 0x000ee80000300800 */
[----:B---3--:R-:W-:Y:S01]  /*1a470*/  STL.64 [R1+0x1580], R18 ;  /* 0x0015801201007387 */ /* 0x008fe20000100a00 */
[----:B--2---:R0:W-:Y:S02]  /*1a480*/  STL.64 [R1+0x1578], R16 ;  /* 0x0015781001007387 */ /* 0x0041e40000100a00 */
[----:B0-----:R-:W-:-:S02]  /*1a490*/  IMAD.MOV.U32 R17, RZ, RZ, R12 ;  /* 0x000000ffff117224 */ /* 0x001fc400078e000c */
[----:B------:R-:W-:Y:S01]  /*1a4a0*/  IMAD.MOV.U32 R16, RZ, RZ, R13 ;  /* 0x000000ffff107224 */ /* 0x000fe200078e000d */
[----:B------:R-:W2:Y:S01]  /*1a4b0*/  LDL.LU R12, [R1+0x630] ;  /* 0x00063000010c7983 */ /* 0x000ea20000300800 */
[----:B------:R-:W2:Y:S02]  /*1a4c0*/  LDL.LU R13, [R1+0x634] ;  /* 0x00063400010d7983 */ /* 0x000ea40000300800 */
[----:B------:R-:W2:Y:S02]  /*1a4d0*/  LDL.LU R14, [R1+0x638] ;  /* 0x00063800010e7983 */ /* 0x000ea40000300800 */
[----:B------:R-:W2:Y:S01]  /*1a4e0*/  LDL.LU R15, [R1+0x63c] ;  /* 0x00063c00010f7983 */ /* 0x000ea20000300800 */
[----:B------:R0:W-:Y:S04]  /*1a4f0*/  STL.64 [R1+0x1530], R24 ;  /* 0x0015301801007387 */ /* 0x0001e80000100a00 */
[----:B0-----:R-:W3:Y:S01]  /*1a500*/  LDL.LU R24, [R1+0xd0] ;  /* 0x0000d00001187983 */ /* 0x001ee20000300800 */
[----:B------:R-:W3:Y:S02]  /*1a510*/  LDL.LU R25, [R1+0xd4] ;  /* 0x0000d40001197983 */ /* 0x000ee40000300800 */
[----:B------:R-:W4:Y:S02]  /*1a520*/  LDL.LU R26, [R1+0xd8] ;  /* 0x0000d800011a7983 */ /* 0x000f240000300800 */
[----:B------:R-:W4:Y:S02]  /*1a530*/  LDL.LU R27, [R1+0xdc] ;  /* 0x0000dc00011b7983 */ /* 0x000f240000300800 */
[----:B----4-:R-:W-:Y:S01]  /*1a540*/  STL.64 [R1+0x1558], R26 ;  /* 0x0015581a01007387 */ /* 0x010fe20000100a00 */
[----:B---3--:R0:W-:Y:S03]  /*1a550*/  STL.64 [R1+0x1550], R24 ;  /* 0x0015501801007387 */ /* 0x0081e60000100a00 */
[----:B0-----:R-:W3:Y:S04]  /*1a560*/  LDL.64 R24, [R1+0x40] ;  /* 0x0000400001187983 */ /* 0x001ee80000100a00 */
[----:B---3--:R0:W-:Y:S04]  /*1a570*/  STL.64 [R1+0x1568], R24 ;  /* 0x0015681801007387 */ /* 0x0081e80000100a00 */
[----:B0-----:R-:W3:Y:S04]  /*1a580*/  LDL.64 R24, [R1+0x50] ;  /* 0x0000500001187983 */ /* 0x001ee80000100a00 */
[----:B---3--:R0:W-:Y:S04]  /*1a590*/  STL.64 [R1+0x1588], R24 ;  /* 0x0015881801007387 */ /* 0x0081e80000100a00 */
[----:B0-----:R-:W3:Y:S01]  /*1a5a0*/  LDL.LU R24, [R1+0x100] ;  /* 0x0001000001187983 */ /* 0x001ee20000300800 */
[----:B------:R-:W3:Y:S02]  /*1a5b0*/  LDL.LU R25, [R1+0x104] ;  /* 0x0001040001197983 */ /* 0x000ee40000300800 */
[----:B------:R-:W3:Y:S02]  /*1a5c0*/  LDL.LU R26, [R1+0x108] ;  /* 0x00010800011a7983 */ /* 0x000ee40000300800 */
[----:B------:R-:W3:Y:S01]  /*1a5d0*/  LDL.LU R27, [R1+0x10c] ;  /* 0x00010c00011b7983 */ /* 0x000ee20000300800 */
[----:B------:R-:W4:Y:S01]  /*1a5e0*/  LDL.LU R20, [R1+0x540] ;  /* 0x0005400001147983 */ /* 0x000f220000300800 */
        /* <DEDUP_REMOVED lines=11> */
[----:B--2---:R0:W-:Y:S02]  /*1a6a0*/  STL.64 [R1+0x14b0], R20 ;  /* 0x0014b01401007387 */ /* 0x0041e40000100a00 */
[----:B0-----:R-:W-:-:S02]  /*1a6b0*/  IMAD.MOV.U32 R20, RZ, RZ, R2 ;  /* 0x000000ffff147224 */ /* 0x001fc400078e0002 */
[----:B------:R-:W-:-:S05]  /*1a6c0*/  IMAD.MOV.U32 R21, RZ, RZ, R0 ;  /* 0x000000ffff157224 */ /* 0x000fca00078e0000 */
[----:B------:R0:W-:Y:S04]  /*1a6d0*/  STL.64 [R1+0x1560], R20 ;  /* 0x0015601401007387 */ /* 0x0001e80000100a00 */
[----:B0-----:R-:W2:Y:S01]  /*1a6e0*/  LDL.LU R20, [R1+0xe0] ;  /* 0x0000e00001147983 */ /* 0x001ea20000300800 */
[----:B------:R-:W2:Y:S02]  /*1a6f0*/  LDL.LU R21, [R1+0xe4] ;  /* 0x0000e40001157983 */ /* 0x000ea40000300800 */
[----:B------:R-:W2:Y:S02]  /*1a700*/  LDL.LU R22, [R1+0xe8] ;  /* 0x0000e80001167983 */ /* 0x000ea40000300800 */
[----:B------:R-:W2:Y:S01]  /*1a710*/  LDL.LU R23, [R1+0xec] ;  /* 0x0000ec0001177983 */ /* 0x000ea20000300800 */
[----:B------:R-:W3:Y:S01]  /*1a720*/  LDL.LU.64 R14, [R1+0x1598] ;  /* 0x00159800010e7983 */ /* 0x000ee20000300a00 */
[----:B------:R-:W3:Y:S02]  /*1a730*/  LDL.LU.64 R12, [R1+0x1590] ;  /* 0x00159000010c7983 */ /* 0x000ee40000300a00 */
[----:B------:R0:W-:Y:S02]  /*1a740*/  STL.64 [R1+0x110], R8 ;  /* 0x0001100801007387 */ /* 0x0001e40000100a00 */
[----:B------:R-:W-:Y:S01]  /*1a750*/  STL.64 [R1+0x118], R10 ;  /* 0x0001180a01007387 */ /* 0x000fe20000100a00 */
[----:B0-----:R-:W4:Y:S01]  /*1a760*/  LDL.LU.64 R8, [R1+0x30] ;  /* 0x0000300001087983 */ /* 0x001f220000300a00 */
[C---:B---3--:R-:W-:Y:S03]  /*1a770*/  HMMA.16816.F32 R16, R12.reuse, R16, R24 ;  /* 0x000000100c10723c */ /* 0x048fe60000001818 */
[----:B------:R-:W3:Y:S11]  /*1a780*/  LDL.LU.64 R24, [R1+0x1588] ;  /* 0x0015880001187983 */ /* 0x000ef60000300a00 */
[----:B------:R-:W-:Y:S09]  /*1a790*/  @!UPT UIADD3 URZ, URZ, URZ, URZ ;  /* 0x0000003f3f3ff290 */ /* 0x000ff2000fffe03f */
[----:B------:R-:W-:Y:S01]  /*1a7a0*/  STL.64 [R1+0x100], R16 ;  /* 0x0001001001007387 */ /* 0x000fe20000100a00 */
[----:B------:R0:W-:Y:S03]  /*1a7b0*/  STL.64 [R1+0x108], R18 ;  /* 0x0001081201007387 */ /* 0x0001e60000100a00 */
[----:B0-----:R-:W3:Y:S01]  /*1a7c0*/  LDL.LU.64 R18, [R1+0x1580] ;  /* 0x0015800001127983 */ /* 0x001ee20000300a00 */
[----:B------:R-:W3:Y:S02]  /*1a7d0*/  LDL.LU.64 R16, [R1+0x1578] ;  /* 0x0015780001107983 */ /* 0x000ee40000300a00 */
[C---:B---3--:R-:W-:Y:S11]  /*1a7e0*/  HMMA.16816.F32 R16, R12.reuse, R24, R16 ;  /* 0x000000180c10723c */ /* 0x048ff60000001810 */
[----:B------:R-:W-:Y:S11]  /*1a7f0*/  @!UPT UIADD3 URZ, URZ, URZ, URZ ;  /* 0x0000003f3f3ff290 */ /* 0x000ff6000fffe03f */
[----:B------:R-:W-:Y:S01]  /*1a800*/  @!UPT UIADD3 URZ, URZ, URZ, URZ ;  /* 0x0000003f3f3ff290 */ /* 0x000fe2000fffe03f */
[----:B------:R0:W-:Y:S01]  /*1a810*/  STL.64 [R1+0xf0], R16 ;  /* 0x0000f01001007387 */ /* 0x0001e20000100a00 */
[----:B------:R1:W-:Y:S03]  /*1a820*/  STL.64 [R1+0xf8], R18 ;  /* 0x0000f81201007387 */ /* 0x0003e60000100a00 */
[----:B0-----:R-:W3:Y:S01]  /*1a830*/  LDL.LU R16, [R1+0x1570] ;  /* 0x0015700001107983 */ /* 0x001ee20000300800 */
[----:B-1----:R-:W-:Y:S02]  /*1a840*/  IMAD.MOV.U32 R18, RZ, RZ, R24 ;  /* 0x000000ffff127224 */ /* 0x002fe400078e0018 */
[----:B------:R-:W-:Y:S02]  /*1a850*/  IMAD.MOV.U32 R17, RZ, RZ, R25 ;  /* 0x000000ffff117224 */ /* 0x000fe400078e0019 */
[----:B------:R-:W2:Y:S02]  /*1a860*/  LDL.LU.64 R24, [R1+0x1568] ;  /* 0x0015680001187983 */ /* 0x000ea40000300a00 */
[----:B--2---:R-:W-:Y:S01]  /*1a870*/  HMMA.16816.F32 R20, R12, R24, R20 ;  /* 0x000000180c14723c */ /* 0x004fe20000001814 */
[----:B------:R-:W-:-:S02]  /*1a880*/  IMAD.MOV.U32 R2, RZ, RZ, R24 ;  /* 0x000000ffff027224 */ /* 0x000fc400078e0018 */
[----:B------:R-:W-:Y:S11]  /*1a890*/  IMAD.MOV.U32 R0, RZ, RZ, R25 ;  /* 0x000000ffff007224 */ /* 0x000ff600078e0019 */
[----:B------:R-:W-:Y:S09]  /*1a8a0*/  @!UPT UIADD3 URZ, URZ, URZ, URZ ;  /* 0x0000003f3f3ff290 */ /* 0x000ff2000fffe03f */
[----:B------:R0:W-:Y:S01]  /*1a8b0*/  STL.64 [R1+0xe0], R20 ;  /* 0x0000e01401007387 */ /* 0x0001e20000100a00 */
[----:B------:R-:W-:Y:S03]  /*1a8c0*/  STL.64 [R1+0xe8], R22 ;  /* 0x0000e81601007387 */ /* 0x000fe60000100a00 */
[----:B0-----:R-:W2:Y:S01]  /*1a8d0*/  LDL.LU.64 R20, [R1+0x1560] ;  /* 0x0015600001147983 */ /* 0x001ea20000300a00 */
[----:B------:R-:W4:Y:S02]  /*1a8e0*/  LDL.LU.64 R26, [R1+0x1558] ;  /* 0x00155800011a7983 */ /* 0x000f240000300a00 */
[----:B------:R-:W4:Y:S02]  /*1a8f0*/  LDL.LU.64 R24, [R1+0x1550] ;  /* 0x0015500001187983 */ /* 0x000f240000300a00 */
[----:B----4-:R-:W-:Y:S11]  /*1a900*/  HMMA.16816.F32 R24, R12, R8, R24 ;  /* 0x000000080c18723c */ /* 0x010ff60000001818 */
[----:B------:R-:W-:Y:S11]  /*1a910*/  @!UPT UIADD3 URZ, URZ, URZ, URZ ;  /* 0x0000003f3f3ff290 */ /* 0x000ff6000fffe03f */
[----:B------:R-:W-:Y:S01]  /*1a920*/  @!UPT UIADD3 URZ, URZ, URZ, URZ ;  /* 0x0000003f3f3ff290 */ /* 0x000fe2000fffe03f */
[----:B------:R-:W-:Y:S01]  /*1a930*/  STL.64 [R1+0xd0], R24 ;  /* 0x0000d01801007387 */ /* 0x000fe20000100a00 */
[----:B------:R0:W-:Y:S03]  /*1a940*/  STL.64 [R1+0x14d0], R8 ;  /* 0x0014d00801007387 */ /* 0x0001e60000100a00 */
[----:B0-----:R-:W4:Y:S01]  /*1a950*/  LDL.LU R8, [R1+0x580] ;  /* 0x0005800001087983 */ /* 0x001f220000300800 */
[----:B------:R-:W4:Y:S02]  /*1a960*/  LDL.LU R9, [R1+0x584] ;  /* 0x0005840001097983 */ /* 0x000f240000300800 */
[----:B------:R-:W2:Y:S02]  /*1a970*/  LDL.LU R10, [R1+0x588] ;  /* 0x00058800010a7983 */ /* 0x000ea40000300800 */
[----:B------:R-:W2:Y:S02]  /*1a980*/  LDL.LU R11, [R1+0x58c] ;  /* 0x00058c00010b7983 */ /* 0x000ea40000300800 */
[----:B---3--:R-:W-:-:S02]  /*1a990*/  IMAD.MOV.U32 R24, RZ, RZ, R16 ;  /* 0x000000ffff187224 */ /* 0x008fc400078e0010 */
[----:B------:R-:W-:Y:S02]  /*1a9a0*/  IMAD.MOV.U32 R25, RZ, RZ, R3 ;  /* 0x000000ffff197224 */ /* 0x000fe400078e0003 */
[----:B------:R-:W-:Y:S02]  /*1a9b0*/  IMAD.MOV.U32 R6, RZ, RZ, R26 ;  /* 0x000000ffff067224 */ /* 0x000fe400078e001a */
[----:B------:R-:W-:Y:S01]  /*1a9c0*/  IMAD.MOV.U32 R7, RZ, RZ, R27 ;  /* 0x000000ffff077224 */ /* 0x000fe200078e001b */
[----:B--2---:R-:W-:Y:S01]  /*1a9d0*/  STL.64 [R1+0x14e0], R10 ;  /* 0x0014e00a01007387 */ /* 0x004fe20000100a00 */
[----:B----4-:R-:W-:Y:S02]  /*1a9e0*/  STL.64 [R1+0x14d8], R8 ;  /* 0x0014d80801007387 */ /* 0x010fe40000100a00 */
[----:B------:R0:W-:Y:S02]  /*1a9f0*/  STL.64 [R1+0x1548], R24 ;  /* 0x0015481801007387 */ /* 0x0001e40000100a00 */
[----:B0-----:R-:W2:Y:S01]  /*1aa00*/  LDL.LU R24, [R1+0x600] ;  /* 0x0006000001187983 */ /* 0x001ea20000300800 */
[----:B------:R-:W2:Y:S02]  /*1aa10*/  LDL.LU R25, [R1+0x604] ;  /* 0x0006040001197983 */ /* 0x000ea40000300800 */
[----:B------:R-:W2:Y:S02]  /*1aa20*/  LDL.LU R26, [R1+0x608] ;  /* 0x00060800011a7983 */ /* 0x000ea40000300800 */
[----:B------:R-:W2:Y:S02]  /*1aa30*/  LDL.LU R27, [R1+0x60c] ;  /* 0x00060c00011b7983 */ /* 0x000ea40000300800 */
[----:B------:R-:W-:Y:S01]  /*1aa40*/  IMAD.MOV.U32 R9, RZ, RZ, R17 ;  /* 0x000000ffff097224 */ /* 0x000fe200078e0011 */
[----:B------:R-:W3:Y:S01]  /*1aa50*/  LDL.LU R16, [R1+0x5b0] ;  /* 0x0005b00001107983 */ /* 0x000ee20000300800 */
[----:B------:R-:W-:-:S02]  /*1aa60*/  IMAD.MOV.U32 R8, RZ, RZ, R18 ;  /* 0x000000ffff087224 */ /* 0x000fc400078e0012 */
[----:B------:R-:W3:Y:S02]  /*1aa70*/  LDL.LU R17, [R1+0x5b4] ;  /* 0x0005b40001117983 */ /* 0x000ee40000300800 */
[----:B------:R-:W4:Y:S01]  /*1aa80*/  LDL.LU R18, [R1+0x5b8] ;  /* 0x0005b80001127983 */ /* 0x000f220000300800 */
[----:B------:R-:W4:Y:S04]  /*1aa90*/  LDL.LU R19, [R1+0x5bc] ;  /* 0x0005bc0001137983 */ /* 0x000f280000300800 */
        /* <DEDUP_REMOVED lines=12> */
[----:B------:R-:W2:Y:S01]  /*1ab60*/  LDL.LU R19, [R1+0x24c] ;  /* 0x00024c0001137983 */ /* 0x000ea20000300800 */
[----:B------:R0:W-:Y:S04]  /*1ab70*/  STL.64 [R1+0x14f8], R8 ;  /* 0x0014f80801007387 */ /* 0x0001e80000100a00 */
[----:B0-----:R-:W3:Y:S01]  /*1ab80*/  LDL.64 R8, [R1+0x60] ;  /* 0x0000600001087983 */ /* 0x001ee20000100a00 */
[----:B------:R-:W-:Y:S02]  /*1ab90*/  STL [R1+0x1214], R6 ;  /* 0x0012140601007387 */ /* 0x000fe40000100800 */
[----:B------:R-:W-:Y:S05]  /*1aba0*/  STL [R1+0x1210], R7 ;  /* 0x0012100701007387 */ /* 0x000fea0000100800 */
[----:B------:R0:W-:Y:S01]  /*1abb0*/  STL.64 [R1+0x190], R24 ;  /* 0x0001901801007387 */ /* 0x0001e20000100a00 */
[----:B------:R-:W-:Y:S04]  /*1abc0*/  STL.64 [R1+0x198], R26 ;  /* 0x0001981a01007387 */ /* 0x000fe80000100a00 */
[----:B0-----:R-:W2:Y:S01]  /*1abd0*/  LDL.LU.64 R24, [R1+0x1548] ;  /* 0x0015480001187983 */ /* 0x001ea20000300a00 */
[----:B------:R0:W-:Y:S03]  /*1abe0*/  STL.64 [R1+0x14c8], R20 ;  /* 0x0014c81401007387 */ /* 0x0001e60000100a00 */
        /* <DEDUP_REMOVED lines=10> */
[C---:B------:R-:W-:Y:S11]  /*1ac90*/  HMMA.16816.F32 R24, R12.reuse, R24, R16 ;  /* 0x000000180c18723c */ /* 0x040ff60000001810 */
[----:B------:R-:W-:Y:S11]  /*1aca0*/  @!UPT UIADD3 URZ, URZ, URZ, URZ ;  /* 0x0000003f3f3ff290 */ /* 0x000ff6000fffe03f */
[----:B------:R-:W-:Y:S02]  /*1acb0*/  @!UPT UIADD3 URZ, URZ, URZ, URZ ;  /* 0x0000003f3f3ff290 */ /* 0x000fe4000fffe03f */
[----:B------:R-:W-:Y:S01]  /*1acc0*/  IMAD.MOV.U32 R6, RZ, RZ, R25 ;  /* 0x000000ffff067224 */ /* 0x000fe200078e0019 */
[----:B----4-:R-:W-:Y:S01]  /*1acd0*/  STL.64 [R1+0x1508], R22 ;  /* 0x0015081601007387 */ /* 0x010fe20000100a00 */
[----:B--2---:R0:W-:Y:S03]  /*1ace0*/  STL.64 [R1+0x1500], R20 ;  /* 0x0015001401007387 */ /* 0x0041e60000100a00 */
[----:B0-----:R-:W2:Y:S01]  /*1acf0*/  LDL.LU R20, [R1+0x5a0] ;  /* 0x0005a00001147983 */ /* 0x001ea20000300800 */
[----:B------:R-:W2:Y:S02]  /*1ad00*/  LDL.LU R21, [R1+0x5a4] ;  /* 0x0005a40001157983 */ /* 0x000ea40000300800 */
[----:B------:R-:W2:Y:S02]  /*1ad10*/  LDL.LU R22, [R1+0x5a8] ;  /* 0x0005a80001167983 */ /* 0x000ea40000300800 */
[----:B------:R-:W2:Y:S01]  /*1ad20*/  LDL.LU R23, [R1+0x5ac] ;  /* 0x0005ac0001177983 */ /* 0x000ea20000300800 */
[----:B------:R-:W4:Y:S01]  /*1ad30*/  LDL.LU.64 R18, [R1+0x1540] ;  /* 0x0015400001127983 */ /* 0x000f220000300a00 */
[----:B------:R-:W4:Y:S02]  /*1ad40*/  LDL.LU.64 R16, [R1+0x1538] ;  /* 0x0015380001107983 */ /* 0x000f240000300a00 */
[----:B------:R0:W-:Y:S02]  /*1ad50*/  STL [R1+0x240], R24 ;  /* 0x0002401801007387 */ /* 0x0001e40000100800 */
[----:B------:R-:W-:Y:S01]  /*1ad60*/  STL [R1+0x24c], R27 ;  /* 0x00024c1b01007387 */ /* 0x000fe20000100800 */
[----:B0-----:R-:W4:Y:S02]  /*1ad70*/  LDL.LU.64 R24, [R1+0x1530] ;  /* 0x0015300001187983 */ /* 0x001f240000300a00 */
[C---:B----4-:R-:W-:Y:S11]  /*1ad80*/  HMMA.16816.F32 R16, R12.reuse, R24, R16 ;  /* 0x000000180c10723c */ /* 0x050ff60000001810 */
[----:B------:R-:W-:Y:S11]  /*1ad90*/  @!UPT UIADD3 URZ, URZ, URZ, URZ ;  /* 0x0000003f3f3ff290 */ /* 0x000ff6000fffe03f */
[----:B------:R-:W-:Y:S01]  /*1ada0*/  @!UPT UIADD3 URZ, URZ, URZ, URZ ;  /* 0x0000003f3f3ff290 */ /* 0x000fe2000fffe03f */
[----:B------:R-:W-:Y:S01]  /*1adb0*/  STL.64 [R1+0x380], R16 ;  /* 0x0003801001007387 */ /* 0x000fe20000100a00 */
[----:B------:R0:W-:Y:S03]  /*1adc0*/  STL.64 [R1+0x388], R18 ;  /* 0x0003881201007387 */ /* 0x0001e60000100a00 */
[----:B0-----:R-:W4:Y:S01]  /*1add0*/  LDL.LU.64 R18, [R1+0x1528] ;  /* 0x0015280001127983 */ /* 0x001f220000300a00 */
[----:B------:R-:W4:Y:S02]  /*1ade0*/  LDL.LU.64 R16, [R1+0x1520] ;  /* 0x0015200001107983 */ /* 0x000f240000300a00 */
[----:B------:R0:W-:Y:S02]  /*1adf0*/  STL.64 [R1+0x14c0], R24 ;  /* 0x0014c01801007387 */ /* 0x0001e40000100a00 */
[----:B------:R-:W-:Y:S01]  /*1ae00*/  IMAD.MOV.U32 R7, RZ, RZ, R26 ;  /* 0x000000ffff077224 */ /* 0x000fe200078e001a */
[----:B0-----:R-:W2:Y:S01]  /*1ae10*/  LDL.LU R24, [R1+0x560] ;  /* 0x0005600001187983 */ /* 0x001ea20000300800 */
[----:B------:R-:W2:Y:S02]  /*1ae20*/  LDL.LU R25, [R1+0x564] ;  /* 0x0005640001197983 */ /* 0x000ea40000300800 */
[----:B------:R-:W2:Y:S02]  /*1ae30*/  LDL.LU R26, [R1+0x568] ;  /* 0x00056800011a7983 */ /* 0x000ea40000300800 */
[----:B------:R-:W2:Y:S01]  /*1ae40*/  LDL.LU R27, [R1+0x56c] ;  /* 0x00056c00011b7983 */ /* 0x000ea20000300800 */
[----:B----4-:R-:W-:Y:S01]  /*1ae50*/  HMMA.16816.F32 R12, R12, R4, R16 ;  /* 0x000000040c0c723c */ /* 0x010fe20000001810 */
[----:B------:R-:W2:Y:S01]  /*1ae60*/  LDL.LU.64 R18, [R1+0x1518] ;  /* 0x0015180001127983 */ /* 0x000ea20000300a00 */
[----:B------:R-:W2:Y:S02]  /*1ae70*/  LDL.LU.64 R16, [R1+0x1510] ;  /* 0x0015100001107983 */ /* 0x000ea40000300a00 */
[----:B---3--:R-:W-:Y:S11]  /*1ae80*/  IMAD.MOV.U32 R3, RZ, RZ, R9 ;  /* 0x000000ffff037224 */ /* 0x008ff600078e0009 */
[----:B------:R-:W-:Y:S08]  /*1ae90*/  @!UPT UIADD3 URZ, URZ, URZ, URZ ;  /* 0x0000003f3f3ff290 */ /* 0x000ff0000fffe03f */
[----:B------:R-:W-:Y:S01]  /*1aea0*/  STL.64 [R1+0x370], R12 ;  /* 0x0003700c01007387 */ /* 0x000fe20000100a00 */
[----:B------:R0:W-:Y:S02]  /*1aeb0*/  STL.64 [R1+0x378], R14 ;  /* 0x0003780e01007387 */ /* 0x0001e40000100a00 */
[----:B0-----:R-:W-:Y:S01]  /*1aec0*/  IMAD.MOV.U32 R14, RZ, RZ, R8 ;  /* 0x000000ffff0e7224 */ /* 0x001fe200078e0008 */
[C---:B--2---:R-:W-:Y:S11]  /*1aed0*/  HMMA.16816.F32 R20, R16.reuse, R8, R20 ;  /* 0x000000081014723c */ /* 0x044ff60000001814 */
[----:B------:R-:W-:Y:S11]  /*1aee0*/  @!UPT UIADD3 URZ, URZ, URZ, URZ ;  /* 0x0000003f3f3ff290 */ /* 0x000ff6000fffe03f */
[----:B------:R-:W-:Y:S01]  /*1aef0*/  @!UPT UIADD3 URZ, URZ, URZ, URZ ;  /* 0x0000003f3f3ff290 */ /* 0x000fe2000fffe03f */
[----:B------:R-:W-:Y:S01]  /*1af00*/  STL.64 [R1+0x460], R20 ;  /* 0x0004601401007387 */ /* 0x000fe20000100a00 */
[----:B------:R0:W-:Y:S03]  /*1af10*/  STL.64 [R1+0x468], R22 ;  /* 0x0004681601007387 */ /* 0x0001e60000100a00 */
[----:B0-----:R-:W2:Y:S01]  /*1af20*/  LDL.LU.64 R22, [R1+0x1508] ;  /* 0x0015080001167983 */ /* 0x001ea20000300a00 */
[----:B------:R-:W2:Y:S02]  /*1af30*/  LDL.LU.64 R20, [R1+0x1500] ;  /* 0x0015000001147983 */ /* 0x000ea40000300a00 */
[----:B------:R-:W2:Y:S02]  /*1af40*/  LDL.LU.64 R8, [R1+0x14f8] ;  /* 0x0014f80001087983 */ /* 0x000ea40000300a00 */
[----:B--2---:R-:W-:Y:S01]  /*1af50*/  HMMA.16816.F32 R8, R16, R8, R20 ;  /* 0x000000081008723c */ /* 0x004fe20000001814 */
[----:B------:R-:W2:Y:S01]  /*1af60*/  LDL.LU.64 R22, [R1+0x14f0] ;  /* 0x0014f00001167983 */ /* 0x000ea20000300a00 */
[----:B------:R-:W2:Y:S11]  /*1af70*/  LDL.LU.64 R20, [R1+0x14e8] ;  /* 0x0014e80001147983 */ /* 0x000eb60000300a00 */
[----:B------:R-:W-:Y:S10]  /*1af80*/  @!UPT UIADD3 URZ, URZ, URZ, URZ ;  /* 0x0000003f3f3ff290 */ /* 0x000ff4000fffe03f */
[----:B------:R-:W-:Y:S01]  /*1af90*/  STL.64 [R1+0x450], R8 ;  /* 0x0004500801007387 */ /* 0x000fe20000100a00 */
[----:B------:R0:W-:Y:S03]  /*1afa0*/  STL.64 [R1+0x458], R10 ;  /* 0x0004580a01007387 */ /* 0x0001e60000100a00 */
[----:B0-----:R-:W3:Y:S01]  /*1afb0*/  LDL.LU.64 R10, [R1+0x14e0] ;  /* 0x0014e000010a7983 */ /* 0x001ee20000300a00 */
[----:B------:R-:W3:Y:S02]  /*1afc0*/  LDL.LU.64 R8, [R1+0x14d8] ;  /* 0x0014d80001087983 */ /* 0x000ee40000300a00 */
[----:B------:R-:W-:Y:S02]  /*1afd0*/  IMAD.MOV.U32 R12, RZ, RZ, R2 ;  /* 0x000000ffff0c7224 */ /* 0x000fe400078e0002 */
[----:B------:R-:W-:-:S07]  /*1afe0*/  IMAD.MOV.U32 R13, RZ, RZ, R0 ;  /* 0x000000ffff0d7224 */ /* 0x000fce00078e0000 */
[C---:B---3--:R-:W-:Y:S11]  /*1aff0*/  HMMA.16816.F32 R8, R16.reuse, R12, R8 ;  /* 0x0000000c1008723c */ /* 0x048ff60000001808 */
[----:B------:R-:W-:Y:S11]  /*1b000*/  @!UPT UIADD3 URZ, URZ, URZ, URZ ;  /* 0x0000003f3f3ff290 */ /* 0x000ff6000fffe03f */
[----:B------:R-:W-:Y:S01]  /*1b010*/  @!UPT UIADD3 URZ, URZ, URZ, URZ ;  /* 0x0000003f3f3ff290 */ /* 0x000fe2000fffe03f */
[----:B------:R0:W-:Y:S01]  /*1b020*/  STL.64 [R1+0x440], R8 ;  /* 0x0004400801007387 */ /* 0x0001e20000100a00 */
[----:B------:R-:W-:Y:S03]  /*1b030*/  STL.64 [R1+0x448], R10 ;  /* 0x0004480a01007387 */ /* 0x000fe60000100a00 */
[----:B0-----:R-:W2:Y:S01]  /*1b040*/  LDL.LU.64 R8, [R1+0x14d0] ;  /* 0x0014d00001087983 */ /* 0x001ea20000300a00 */
[----:B------:R-:W-:Y:S01]  /*1b050*/  STL.64 [R1+0x1460], R12 ;  /* 0x0014600c01007387 */ /* 0x000fe20000100a00 */
[C---:B--2---:R-:W-:Y:S11]  /*1b060*/  HMMA.16816.F32 R20, R16.reuse, R8, R20 ;  /* 0x000000081014723c */ /* 0x044ff60000001814 */
[----:B------:R-:W-:Y:S11]  /*1b070*/  @!UPT UIADD3 URZ, URZ, URZ, URZ ;  /* 0x0000003f3f3ff290 */ /* 0x000ff6000fffe03f */
[----:B------:R-:W-:Y:S01]  /*1b080*/  @!UPT UIADD3 URZ, URZ, URZ, URZ ;  /* 0x0000003f3f3ff290 */ /* 0x000fe2000fffe03f */
[----:B------:R0:W-:Y:S01]  /*1b090*/  STL.64 [R1+0x430], R20 ;  /* 0x0004301401007387 */ /* 0x0001e20000100a00 */
[----:B------:R-:W-:Y:S03]  /*1b0a0*/  STL.64 [R1+0x438], R22 ;  /* 0x0004381601007387 */ /* 0x000fe60000100a00 */
[----:B0-----:R-:W2:Y:S01]  /*1b0b0*/  LDL.LU.64 R20, [R1+0x14c8] ;  /* 0x0014c80001147983 */ /* 0x001ea20000300a00 */
[----:B------:R0:W-:Y:S03]  /*1b0c0*/  STL.64 [R1+0x1458], R8 ;  /* 0x0014580801007387 */ /* 0x0001e60000100a00 */
[----:B0-----:R-:W3:Y:S01]  /*1b0d0*/  LDL.64 R8, [R1+0x10] ;  /* 0x0000100001087983 */ /* 0x001ee20000100a00 */
[C---:B--2---:R-:W-:Y:S03]  /*1b0e0*/  HMMA.16816.F32 R20, R16.reuse, R20, R24 ;  /* 0x000000141014723c */ /* 0x044fe60000001818 */
[----:B------:R-:W2:Y:S11]  /*1b0f0*/  LDL.LU.64 R24, [R1+0x14c0] ;  /* 0x0014c00001187983 */ /* 0x000eb60000300a00 */
        /* <DEDUP_REMOVED lines=14> */
[C---:B--2---:R-:W-:Y:S01]  /*1b1e0*/  HMMA.16816.F32 R8, R16.reuse, R24, R20 ;  /* 0x000000181008723c */ /* 0x044fe20000001814 */
[----:B------:R-:W2:Y:S11]  /*1b1f0*/  LDL.LU R20, [R1+0x390] ;  /* 0x0003900001147983 */ /* 0x000eb60000300800 */
[----:B------:R-:W-:Y:S11]  /*1b200*/  @!UPT UIADD3 URZ, URZ, URZ, URZ ;  /* 0x0000003f3f3ff290 */ /* 0x000ff6000fffe03f */
[----:B------:R0:W-:Y:S01]  /*1b210*/  STL.64 [R1+0x400], R8 ;  /* 0x0004000801007387 */ /* 0x0001e20000100a00 */
[----:B------:R1:W-:Y:S02]  /*1b220*/  STL.64 [R1+0x408], R10 ;  /* 0x0004080a01007387 */ /* 0x0003e40000100a00 */
[----:B------:R-:W2:Y:S02]  /*1b230*/  LDL.LU R21, [R1+0x394] ;  /* 0x0003940001157983 */ /* 0x000ea40000300800 */
[----:B------:R-:W2:Y:S01]  /*1b240*/  LDL.LU R22, [R1+0x398] ;  /* 0x0003980001167983 */ /* 0x000ea20000300800 */
[----:B------:R-:W2:Y:S01]  /*1b250*/  LDL.LU R23, [R1+0x39c] ;  /* 0x00039c0001177983 */ /* 0x000ea20000300800 */
[----:B------:R-:W3:Y:S03]  /*1b260*/  LDL.64 R12, [R1+0x50] ;  /* 0x00005000010c7983 */ /* 0x000ee60000100a00 */
[----:B---3--:R-:W-:Y:S01]  /*1b270*/  STL.64 [R1+0x1478], R12 ;  /* 0x0014780c01007387 */ /* 0x008fe20000100a00 */
[----:B0-----:R-:W3:Y:S02]  /*1b280*/  LDL.LU R8, [R1+0x500] ;  /* 0x0005000001087983 */ /* 0x001ee40000300800 */
[----:B------:R-:W3:Y:S02]  /*1b290*/  LDL.LU R9, [R1+0x504] ;  /* 0x0005040001097983 */ /* 0x000ee40000300800 */
[----:B-1----:R-:W4:Y:S01]  /*1b2a0*/  LDL.LU R10, [R1+0x508] ;  /* 0x00050800010a7983 */ /* 0x002f220000300800 */
[----:B------:R-:W4:Y:S04]  /*1b2b0*/  LDL.LU R11, [R1+0x50c] ;  /* 0x00050c00010b7983 */ /* 0x000f280000300800 */
[----:B----4-:R-:W-:Y:S01]  /*1b2c0*/  STL.64 [R1+0x1470], R10 ;  /* 0x0014700a01007387 */ /* 0x010fe20000100a00 */
[----:B---3--:R0:W-:Y:S03]  /*1b2d0*/  STL.64 [R1+0x1468], R8 ;  /* 0x0014680801007387 */ /* 0x0081e60000100a00 */
        /* <DEDUP_REMOVED lines=8> */
[----:B------:R-:W3:Y:S02]  /*1b360*/  LDL.LU R10, [R1+0x528] ;  /* 0x00052800010a7983 */ /* 0x000ee40000300800 */
[----:B------:R-:W3:Y:S01]  /*1b370*/  LDL.LU R11, [R1+0x52c] ;  /* 0x00052c00010b7983 */ /* 0x000ee20000300800 */
[----:B------:R0:W-:Y:S04]  /*1b380*/  STL.64 [R1+0x1428], R24 ;  /* 0x0014281801007387 */ /* 0x0001e80000100a00 */
[----:B0-----:R-:W4:Y:S01]  /*1b390*/  LDL.LU R24, [R1+0x4d0] ;  /* 0x0004d00001187983 */ /* 0x001f220000300800 */
[----:B------:R-:W4:Y:S02]  /*1b3a0*/  LDL.LU R25, [R1+0x4d4] ;  /* 0x0004d40001197983 */ /* 0x000f240000300800 */
[----:B------:R-:W3:Y:S02]  /*1b3b0*/  LDL.LU R26, [R1+0x4d8] ;  /* 0x0004d800011a7983 */ /* 0x000ee40000300800 */
[----:B------:R-:W3:Y:S01]  /*1b3c0*/  LDL.LU R27, [R1+0x4dc] ;  /* 0x0004dc00011b7983 */ /* 0x000ee20000300800 */
[----:B--2---:R-:W-:Y:S01]  /*1b3d0*/  HMMA.16816.F32 R16, R16, R4, R20 ;  /* 0x000000041010723c */ /* 0x004fe20000001814 */
[----:B---3--:R-:W-:Y:S01]  /*1b3e0*/  STL.64 [R1+0x1438], R26 ;  /* 0x0014381a01007387 */ /* 0x008fe20000100a00 */
[----:B----4-:R0:W-:Y:S03]  /*1b3f0*/  STL.64 [R1+0x1430], R24 ;  /* 0x0014301801007387 */ /* 0x0101e60000100a00 */
[----:B0-----:R-:W2:Y:S01]  /*1b400*/  LDL.64 R24, [R1+0x20] ;  /* 0x0000200001187983 */ /* 0x001ea20000100a00 */
[----:B------:R-:W-:-:S03]  /*1b410*/  IMAD.MOV.U32 R12, RZ, RZ, R14 ;  /* 0x000000ffff0c7224 */ /* 0x000fc600078e000e */
[----:B--2---:R0:W-:Y:S04]  /*1b420*/  STL.64 [R1+0x1450], R24 ;  /* 0x0014501801007387 */ /* 0x0041e80000100a00 */
[----:B0-----:R-:W2:Y:S01]  /*1b430*/  LDL.LU R24, [R1+0x4f0] ;  /* 0x0004f00001187983 */ /* 0x001ea20000300800 */
[----:B------:R-:W2:Y:S02]  /*1b440*/  LDL.LU R25, [R1+0x4f4] ;  /* 0x0004f40001197983 */ /* 0x000ea40000300800 */
[----:B------:R-:W2:Y:S02]  /*1b450*/  LDL.LU R26, [R1+0x4f8] ;  /* 0x0004f800011a7983 */ /* 0x000ea40000300800 */
[----:B------:R-:W2:Y:S01]  /*1b460*/  LDL.LU R27, [R1+0x4fc] ;  /* 0x0004fc00011b7983 */ /* 0x000ea20000300800 */
[----:B------:R-:W3:Y:S01]  /*1b470*/  LDL.LU.64 R22, [R1+0x1498] ;  /* 0x0014980001167983 */ /* 0x000ee20000300a00 */
[----:B------:R-:W3:Y:S02]  /*1b480*/  LDL.LU.64 R20, [R1+0x1490] ;  /* 0x0014900001147983 */ /* 0x000ee40000300a00 */
[----:B------:R-:W-:Y:S02]  /*1b490*/  STL.64 [R1+0x1420], R6 ;  /* 0x0014200601007387 */ /* 0x000fe40000100a00 */
[----:B------:R0:W-:Y:S01]  /*1b4a0*/  STL.64 [R1+0x1418], R4 ;  /* 0x0014180401007387 */ /* 0x0001e20000100a00 */
[----:B------:R-:W-:Y:S01]  /*1b4b0*/  STL.64 [R1+0x360], R16 ;  /* 0x0003601001007387 */ /* 0x000fe20000100a00 */
[----:B------:R-:W-:Y:S03]  /*1b4c0*/  STL.64 [R1+0x368], R18 ;  /* 0x0003681201007387 */ /* 0x000fe60000100a00 */
[----:B0-----:R-:W4:Y:S01]  /*1b4d0*/  LDL.LU R4, [R1+0x4c0] ;  /* 0x0004c00001047983 */ /* 0x001f220000300800 */
[----:B------:R-:W4:Y:S02]  /*1b4e0*/  LDL.LU R5, [R1+0x4c4] ;  /* 0x0004c40001057983 */ /* 0x000f240000300800 */
[----:B------:R-:W2:Y:S02]  /*1b4f0*/  LDL.LU R6, [R1+0x4c8] ;  /* 0x0004c80001067983 */ /* 0x000ea40000300800 */
[----:B------:R-:W2:Y:S02]  /*1b500*/  LDL.LU R7, [R1+0x4cc] ;  /* 0x0004cc0001077983 */ /* 0x000ea40000300800 */
[----:B------:R-:W-:-:S07]  /*1b510*/  IMAD.MOV.U32 R13, RZ, RZ, R3 ;  /* 0x000000ffff0d7224 */ /* 0x000fce00078e0003 */
[C---:B---3--:R-:W-:Y:S01]  /*1b520*/  HMMA.16816.F32 R12, R20.reuse, R12, R8 ;  /* 0x0000000c140c723c */ /* 0x048fe20000001808 */
[----:B--2---:R-:W-:Y:S01]  /*1b530*/  STL.64 [R1+0x1448], R6 ;  /* 0x0014480601007387 */ /* 0x004fe20000100a00 */
[----:B----4-:R0:W-:Y:S03]  /*1b540*/  STL.64 [R1+0x1440], R4 ;  /* 0x0014400401007387 */ /* 0x0101e60000100a00 */
[----:B0-----:R-:W2:Y:S01]  /*1b550*/  LDL.LU R4, [R1+0x4e0] ;  /* 0x0004e00001047983 */ /* 0x001ea20000300800 */
[----:B------:R-:W2:Y:S02]  /*1b560*/  LDL.LU R5, [R1+0x4e4] ;  /* 0x0004e40001057983 */ /* 0x000ea40000300800 */
[----:B------:R-:W2:Y:S02]  /*1b570*/  LDL.LU R6, [R1+0x4e8] ;  /* 0x0004e80001067983 */ /* 0x000ea40000300800 */
[----:B------:R-:W2:Y:S01]  /*1b580*/  LDL.LU R7, [R1+0x4ec] ;  /* 0x0004ec0001077983 */ /* 0x000ea20000300800 */
[----:B------:R-:W3:Y:S01]  /*1b590*/  LDL.LU.64 R10, [R1+0x1488] ;  /* 0x00148800010a7983 */ /* 0x000ee20000300a00 */
[----:B------:R-:W3:Y:S11]  /*1b5a0*/  LDL.LU.64 R8, [R1+0x1480] ;  /* 0x0014800001087983 */ /* 0x000ef60000300a00 */
[----:B------:R0:W-:Y:S02]  /*1b5b0*/  STL.64 [R1+0x3f0], R12 ;  /* 0x0003f00c01007387 */ /* 0x0001e40000100a00 */
[----:B------:R1:W-:Y:S01]  /*1b5c0*/  STL.64 [R1+0x3f8], R14 ;  /* 0x0003f80e01007387 */ /* 0x0003e20000100a00 */
[----:B0-----:R-:W3:Y:S02]  /*1b5d0*/  LDL.LU.64 R12, [R1+0x1478] ;  /* 0x00147800010c7983 */ /* 0x001ee40000300a00 */
[----:B---3--:R-:W-:Y:S01]  /*1b5e0*/  HMMA.16816.F32 R8, R20, R12, R8 ;  /* 0x0000000c1408723c */ /* 0x008fe20000001808 */
[----:B------:R-:W-:-:S02]  /*1b5f0*/  IMAD.MOV.U32 R18, RZ, RZ, R12 ;  /* 0x000000ffff127224 */ /* 0x000fc400078e000c */
[----:B-1----:R-:W-:Y:S11]  /*1b600*/  IMAD.MOV.U32 R15, RZ, RZ, R13 ;  /* 0x000000ffff0f7224 */ /* 0x002ff600078e000d */
[----:B------:R-:W-:Y:S09]  /*1b610*/  @!UPT UIADD3 URZ, URZ, URZ, URZ ;  /* 0x0000003f3f3ff290 */ /* 0x000ff2000fffe03f */
[----:B------:R-:W-:Y:S01]  /*1b620*/  STL.64 [R1+0x3e0], R8 ;  /* 0x0003e00801007387 */ /* 0x000fe20000100a00 */
[----:B------:R0:W-:Y:S03]  /*1b630*/  STL.64 [R1+0x3e8], R10 ;  /* 0x0003e80a01007387 */ /* 0x0001e60000100a00 */
[----:B0-----:R-:W3:Y:S01]  /*1b640*/  LDL.LU.64 R10, [R1+0x1470] ;  /* 0x00147000010a7983 */ /* 0x001ee20000300a00 */
[----:B------:R-:W3:Y:S02]  /*1b650*/  LDL.LU.64 R8, [R1+0x1468] ;  /* 0x0014680001087983 */ /* 0x000ee40000300a00 */
[----:B------:R-:W3:Y:S02]  /*1b660*/  LDL.LU.64 R12, [R1+0x1460] ;  /* 0x00146000010c7983 */ /* 0x000ee40000300a00 */
[C---:B---3--:R-:W-:Y:S11]  /*1b670*/  HMMA.16816.F32 R8, R20.reuse, R12, R8 ;  /* 0x0000000c1408723c */ /* 0x048ff60000001808 */
[----:B------:R-:W-:Y:S11]  /*1b680*/  @!UPT UIADD3 URZ, URZ, URZ, URZ ;  /* 0x0000003f3f3ff290 */ /* 0x000ff6000fffe03f */
[----:B------:R-:W-:Y:S01]  /*1b690*/  @!UPT UIADD3 URZ, URZ, URZ, URZ ;  /* 0x0000003f3f3ff290 */ /* 0x000fe2000fffe03f */
[----:B------:R0:W-:Y:S01]  /*1b6a0*/  STL.64 [R1+0x3d0], R8 ;  /* 0x0003d00801007387 */ /* 0x0001e20000100a00 */
[----:B------:R-:W-:Y:S03]  /*1b6b0*/  STL.64 [R1+0x3d8], R10 ;  /* 0x0003d80a01007387 */ /* 0x000fe60000100a00 */
[----:B0-----:R-:W3:Y:S01]  /*1b6c0*/  LDL.LU.64 R8, [R1+0x1458] ;  /* 0x0014580001087983 */ /* 0x001ee20000300a00 */
[----:B------:R-:W-:Y:S01]  /*1b6d0*/  STL.64 [R1+0x13d8], R12 ;  /* 0x0013d80c01007387 */ /* 0x000fe20000100a00 */
[C---:B---3--:R-:W-:Y:S11]  /*1b6e0*/  HMMA.16816.F32 R24, R20.reuse, R8, R24 ;  /* 0x000000081418723c */ /* 0x048ff60000001818 */
[----:B------:R-:W-:Y:S11]  /*1b6f0*/  @!UPT UIADD3 URZ, URZ, URZ, URZ ;  /* 0x0000003f3f3ff290 */ /* 0x000ff6000fffe03f */
[----:B------:R-:W-:Y:S01]  /*1b700*/  @!UPT UIADD3 URZ, URZ, URZ, URZ ;  /* 0x0000003f3f3ff290 */ /* 0x000fe2000fffe03f */
[----:B------:R0:W-:Y:S01]  /*1b710*/  STL.64 [R1+0x3c0], R24 ;  /* 0x0003c01801007387 */ /* 0x0001e20000100a00 */
[----:B------:R-:W-:Y:S03]  /*1b720*/  STL.64 [R1+0x3c8], R26 ;  /* 0x0003c81a01007387 */ /* 0x000fe60000100a00 */
[----:B0-----:R-:W2:Y:S01]  /*1b730*/  LDL.LU.64 R24, [R1+0x1450] ;  /* 0x0014500001187983 */ /* 0x001ea20000300a00 */
[----:B------:R0:W-:Y:S03]  /*1b740*/  STL.64 [R1+0x13d0], R8 ;  /* 0x0013d00801007387 */ /* 0x0001e60000100a00 */
[----:B0-----:R-:W3:Y:S01]  /*1b750*/  LDL.LU R8, [R1+0x490] ;  /* 0x0004900001087983 */ /* 0x001ee20000300800 */
[----:B------:R-:W3:Y:S02]  /*1b760*/  LDL.LU R9, [R1+0x494] ;  /* 0x0004940001097983 */ /* 0x000ee40000300800 */
[----:B------:R-:W3:Y:S02]  /*1b770*/  LDL.LU R10, [R1+0x498] ;  /* 0x00049800010a7983 */ /* 0x000ee40000300800 */
[----:B------:R-:W3:Y:S01]  /*1b780*/  LDL.LU R11, [R1+0x49c] ;  /* 0x00049c00010b7983 */ /* 0x000ee20000300800 */
[----:B--2---:R-:W-:Y:S01]  /*1b790*/  HMMA.16816.F32 R4, R20, R24, R4 ;  /* 0x000000181404723c */ /* 0x004fe20000001804 */
[----:B------:R-:W-:-:S02]  /*1b7a0*/  IMAD.MOV.U32 R14, RZ, RZ, R24 ;  /* 0x000000ffff0e7224 */ /* 0x000fc400078e0018 */
[----:B------:R-:W-:Y:S11]  /*1b7b0*/  IMAD.MOV.U32 R3, RZ, RZ, R25 ;  /* 0x000000ffff037224 */ /* 0x000ff600078e0019 */
[----:B------:R-:W-:Y:S09]  /*1b7c0*/  @!UPT UIADD3 URZ, URZ, URZ, URZ ;  /* 0x0000003f3f3ff290 */ /* 0x000ff2000fffe03f */
[----:B------:R-:W-:Y:S01]  /*1b7d0*/  STL.64 [R1+0x3b0], R4 ;  /* 0x0003b00401007387 */ /* 0x000fe20000100a00 */
[----:B------:R0:W-:Y:S03]  /*1b7e0*/  STL.64 [R1+0x3b8], R6 ;  /* 0x0003b80601007387 */ /* 0x0001e60000100a00 */
[----:B0-----:R-:W2:Y:S01]  /*1b7f0*/  LDL.LU.64 R6, [R1+0x1448] ;  /* 0x0014480001067983 */ /* 0x001ea20000300a00 */
[----:B------:R-:W2:Y:S02]  /*1b800*/  LDL.LU.64 R4, [R1+0x1440] ;  /* 0x0014400001047983 */ /* 0x000ea40000300a00 */
[----:B------:R-:W4:Y:S02]  /*1b810*/  LDL.LU.64 R26, [R1+0x1438] ;  /* 0x00143800011a7983 */ /* 0x000f240000300a00 */
[----:B------:R-:W4:Y:S02]  /*1b820*/  LDL.LU.64 R24, [R1+0x1430] ;  /* 0x0014300001187983 */ /* 0x000f240000300a00 */
[----:B------:R-:W-:-:S02]  /*1b830*/  IMAD.MOV.U32 R16, RZ, RZ, R2 ;  /* 0x000000ffff107224 */ /* 0x000fc400078e0002 */
[----:B------:R-:W-:-:S07]  /*1b840*/  IMAD.MOV.U32 R17, RZ, RZ, R0 ;  /* 0x000000ffff117224 */ /* 0x000fce00078e0000 */
[C---:B----4-:R-:W-:Y:S11]  /*1b850*/  HMMA.16816.F32 R24, R20.reuse, R16, R24 ;  /* 0x000000101418723c */ /* 0x050ff60000001818 */
        /* <DEDUP_REMOVED lines=9> */
[----:B------:R-:W-:Y:S01]  /*1b8f0*/  STL.64 [R1+0x390], R4 ;  /* 0x0003900401007387 */ /* 0x000fe20000100a00 */
[----:B------:R0:W-:Y:S03]  /*1b900*/  STL.64 [R1+0x398], R6 ;  /* 0x0003980601007387 */ /* 0x0001e60000100a00 */
[----:B0-----:R-:W2:Y:S01]  /*1b910*/  LDL.LU.64 R6, [R1+0x1420] ;  /* 0x0014200001067983 */ /* 0x001ea20000300a00 */
[----:B------:R-:W3:Y:S02]  /*1b920*/  LDL.LU.64 R4, [R1+0x1418] ;  /* 0x0014180001047983 */ /* 0x000ee40000300a00 */
[----:B------:R-:W-:Y:S02]  /*1b930*/  IMAD.MOV.U32 R2, RZ, RZ, R24 ;  /* 0x000000ffff027224 */ /* 0x000fe400078e0018 */
[----:B------:R-:W-:Y:S01]  /*1b940*/  IMAD.MOV.U32 R0, RZ, RZ, R25 ;  /* 0x000000ffff007224 */ /* 0x000fe200078e0019 */
[----:B------:R-:W4:Y:S01]  /*1b950*/  LDL.LU.64 R26, [R1+0x1410] ;  /* 0x00141000011a7983 */ /* 0x000f220000300a00 */
[----:B------:R-:W4:Y:S01]  /*1b960*/  LDL.LU.64 R24, [R1+0x1408] ;  /* 0x0014080001187983 */ /* 0x000f220000300a00 */
[----:B---3--:R-:W-:Y:S02]  /*1b970*/  HMMA.16816.F32 R20, R20, R4, R8 ;  /* 0x000000041414723c */ /* 0x008fe40000001808 */
[----:B------:R-:W3:Y:S11]  /*1b980*/  LDL.LU R8, [R1+0x250] ;  /* 0x0002500001087983 */ /* 0x000ef60000300800 */
[----:B------:R-:W-:Y:S10]  /*1b990*/  @!UPT UIADD3 URZ, URZ, URZ, URZ ;  /* 0x0000003f3f3ff290 */ /* 0x000ff4000fffe03f */
[----:B------:R-:W-:Y:S01]  /*1b9a0*/  STL.64 [R1+0x2c0], R20 ;  /* 0x0002c01401007387 */ /* 0x000fe20000100a00 */
[----:B------:R-:W-:Y:S02]  /*1b9b0*/  STL.64 [R1+0x2c8], R22 ;  /* 0x0002c81601007387 */ /* 0x000fe40000100a00 */
[----:B------:R-:W3:Y:S02]  /*1b9c0*/  LDL.LU R9, [R1+0x254] ;  /* 0x0002540001097983 */ /* 0x000ee40000300800 */
[----:B------:R-:W2:Y:S01]  /*1b9d0*/  LDL.LU R10, [R1+0x258] ;  /* 0x00025800010a7983 */ /* 0x000ea20000300800 */
[----:B------:R-:W2:Y:S01]  /*1b9e0*/  LDL.LU R11, [R1+0x25c] ;  /* 0x00025c00010b7983 */ /* 0x000ea20000300800 */
[----:B------:R-:W-:Y:S02]  /*1b9f0*/  IMAD.MOV.U32 R12, RZ, RZ, R18 ;  /* 0x000000ffff0c7224 */ /* 0x000fe400078e0012 */
[----:B------:R-:W-:Y:S01]  /*1ba00*/  IMAD.MOV.U32 R13, RZ, RZ, R15 ;  /* 0x000000ffff0d7224 */ /* 0x000fe200078e000f */
[----:B--2---:R-:W-:Y:S01]  /*1ba10*/  STL.64 [R1+0x13e8], R10 ;  /* 0x0013e80a01007387 */ /* 0x004fe20000100a00 */
[----:B---3--:R-:W-:Y:S03]  /*1ba20*/  STL.64 [R1+0x13e0], R8 ;  /* 0x0013e00801007387 */ /* 0x008fe60000100a00 */
[----:B------:R0:W-:Y:S02]  /*1ba30*/  STL.64 [R1+0x13f0], R12 ;  /* 0x0013f00c01007387 */ /* 0x0001e40000100a00 */
[----:B0-----:R-:W4:Y:S01]  /*1ba40*/  LDL.LU.64 R12, [R1+0x60] ;  /* 0x00006000010c7983 */ /* 0x001f220000300a00 */
[----:B------:R-:W2:Y:S02]  /*1ba50*/  LDL.LU R8, [R1+0x260] ;  /* 0x0002600001087983 */ /* 0x000ea40000300800 */
[----:B------:R-:W2:Y:S02]  /*1ba60*/  LDL.LU R9, [R1+0x264] ;  /* 0x0002640001097983 */ /* 0x000ea40000300800 */
[----:B------:R-:W3:Y:S01]  /*1ba70*/  LDL.LU R10, [R1+0x268] ;  /* 0x00026800010a7983 */ /* 0x000ee20000300800 */
[----:B------:R-:W3:Y:S01]  /*1ba80*/  LDL.LU R11, [R1+0x26c] ;  /* 0x00026c00010b7983 */ /* 0x000ee20000300800 */
[----:B------:R-:W-:-:S02]  /*1ba90*/  IMAD.MOV.U32 R16, RZ, RZ, R14 ;  /* 0x000000ffff107224 */ /* 0x000fc400078e000e */
[----:B------:R-:W-:Y:S01]  /*1baa0*/  IMAD.MOV.U32 R17, RZ, RZ, R3 ;  /* 0x000000ffff117224 */ /* 0x000fe200078e0003 */
[----:B---3--:R-:W-:Y:S01]  /*1bab0*/  STL.64 [R1+0x1400], R10 ;  /* 0x0014000a01007387 */ /* 0x008fe20000100a00 */
[----:B--2---:R0:W-:Y:S03]  /*1bac0*/  STL.64 [R1+0x13f8], R8 ;  /* 0x0013f80801007387 */ /* 0x0041e60000100a00 */
[----:B0-----:R-:W4:Y:S01]  /*1bad0*/  LDL.LU R8, [R1+0x280] ;  /* 0x0002800001087983 */ /* 0x001f220000300800 */
[----:B------:R-:W4:Y:S02]  /*1bae0*/  LDL.LU R9, [R1+0x284] ;  /* 0x0002840001097983 */ /* 0x000f240000300800 */
[----:B------:R-:W4:Y:S02]  /*1baf0*/  LDL.LU R10, [R1+0x288] ;  /* 0x00028800010a7983 */ /* 0x000f240000300800 */
[----:B------:R-:W4:Y:S01]  /*1bb00*/  LDL.LU R11, [R1+0x28c] ;  /* 0x00028c00010b7983 */ /* 0x000f220000300800 */
[----:B------:R0:W-:Y:S04]  /*1bb10*/  STL.64 [R1+0x13c8], R16 ;  /* 0x0013c81001007387 */ /* 0x0001e80000100a00 */
        /* <DEDUP_REMOVED lines=8> */
[----:B------:R-:W2:Y:S02]  /*1bba0*/  LDL.LU R6, [R1+0x628] ;  /* 0x0006280001067983 */ /* 0x000ea40000300800 */
[----:B------:R-:W2:Y:S02]  /*1bbb0*/  LDL.LU R7, [R1+0x62c] ;  /* 0x00062c0001077983 */ /* 0x000ea40000300800 */
[----:B--2---:R-:W-:Y:S01]  /*1bbc0*/  STL.64 [R1+0x13a8], R6 ;  /* 0x0013a80601007387 */ /* 0x004fe20000100a00 */
[----:B---3--:R0:W-:Y:S03]  /*1bbd0*/  STL.64 [R1+0x13a0], R4 ;  /* 0x0013a00401007387 */ /* 0x0081e60000100a00 */
[----:B0-----:R-:W2:Y:S01]  /*1bbe0*/  LDL.LU R4, [R1+0x5c0] ;  /* 0x0005c00001047983 */ /* 0x001ea20000300800 */
[----:B------:R-:W2:Y:S02]  /*1bbf0*/  LDL.LU R5, [R1+0x5c4] ;  /* 0x0005c40001057983 */ /* 0x000ea40000300800 */
[----:B------:R-:W3:Y:S02]  /*1bc00*/  LDL.LU R6, [R1+0x5c8] ;  /* 0x0005c80001067983 */ /* 0x000ee40000300800 */
[----:B------:R-:W3:Y:S01]  /*1bc10*/  LDL.LU R7, [R1+0x5cc] ;  /* 0x0005cc0001077983 */ /* 0x000ee20000300800 */
[----:B----4-:R-:W-:Y:S01]  /*1bc20*/  HMMA.16816.F32 R8, R24, R12, R8 ;  /* 0x0000000c1808723c */ /* 0x010fe20000001808 */
[----:B------:R-:W-:-:S02]  /*1bc30*/  IMAD.MOV.U32 R29, RZ, RZ, R12 ;  /* 0x000000ffff1d7224 */ /* 0x000fc400078e000c */
[----:B------:R-:W-:Y:S01]  /*1bc40*/  IMAD.MOV.U32 R3, RZ, RZ, R13 ;  /* 0x000000ffff037224 */ /* 0x000fe200078e000d */
[----:B---3--:R-:W-:Y:S01]  /*1bc50*/  STL.64 [R1+0x13c0], R6 ;  /* 0x0013c00601007387 */ /* 0x008fe20000100a00 */
[----:B--2---:R0:W-:Y:S03]  /*1bc60*/  STL.64 [R1+0x13b8], R4 ;  /* 0x0013b80401007387 */ /* 0x0041e60000100a00 */
[----:B0-----:R-:W2:Y:S01]  /*1bc70*/  LDL.LU R4, [R1+0x4b0] ;  /* 0x0004b00001047983 */ /* 0x001ea20000300800 */
[----:B------:R-:W2:Y:S02]  /*1bc80*/  LDL.LU R5, [R1+0x4b4] ;  /* 0x0004b40001057983 */ /* 0x000ea40000300800 */
[----:B------:R-:W2:Y:S02]  /*1bc90*/  LDL.LU R6, [R1+0x4b8] ;  /* 0x0004b80001067983 */ /* 0x000ea40000300800 */
[----:B------:R-:W2:Y:S10]  /*1bca0*/  LDL.LU R7, [R1+0x4bc] ;  /* 0x0004bc0001077983 */ /* 0x000eb40000300800 */
        /* <DEDUP_REMOVED lines=9> */
[----:B------:R0:W-:Y:S01]  /*1bd40*/  STL.64 [R1+0x2a0], R12 ;  /* 0x0002a00c01007387 */ /* 0x0001e20000100a00 */
[----:B------:R3:W-:Y:S03]  /*1bd50*/  STL.64 [R1+0x2a8], R14 ;  /* 0x0002a80e01007387 */ /* 0x0007e60000100a00 */
[----:B0-----:R-:W3:Y:S02]  /*1bd60*/  LDL.LU.64 R12, [R1+0x13d8] ;  /* 0x0013d800010c7983 */ /* 0x001ee40000300a00 */
[C---:B---3--:R-:W-:Y:S02]  /*1bd70*/  HMMA.16816.F32 R12, R24.reuse, R12, R8 ;  /* 0x0000000c180c723c */ /* 0x048fe40000001808 */
[----:B------:R-:W3:Y:S11]  /*1bd80*/  LDL.LU.64 R8, [R1+0x13d0] ;  /* 0x0013d00001087983 */ /* 0x000ef60000300a00 */
[----:B------:R-:W-:Y:S10]  /*1bd90*/  @!UPT UIADD3 URZ, URZ, URZ, URZ ;  /* 0x0000003f3f3ff290 */ /* 0x000ff4000fffe03f */
[----:B------:R-:W-:Y:S01]  /*1bda0*/  STL.64 [R1+0x290], R12 ;  /* 0x0002900c01007387 */ /* 0x000fe20000100a00 */
[----:B------:R-:W-:Y:S01]  /*1bdb0*/  STL.64 [R1+0x298], R14 ;  /* 0x0002980e01007387 */ /* 0x000fe20000100a00 */
[----:B---3--:R-:W-:Y:S11]  /*1bdc0*/  HMMA.16816.F32 R16, R24, R8, R16 ;  /* 0x000000081810723c */ /* 0x008ff60000001810 */
[----:B------:R-:W-:Y:S11]  /*1bdd0*/  @!UPT UIADD3 URZ, URZ, URZ, URZ ;  /* 0x0000003f3f3ff290 */ /* 0x000ff6000fffe03f */
[----:B------:R-:W-:Y:S01]  /*1bde0*/  @!UPT UIADD3 URZ, URZ, URZ, URZ ;  /* 0x0000003f3f3ff290 */ /* 0x000fe2000fffe03f */
[----:B------:R0:W-:Y:S01]  /*1bdf0*/  STL.64 [R1+0x280], R16 ;  /* 0x0002801001007387 */ /* 0x0001e20000100a00 */
[----:B------:R-:W-:Y:S03]  /*1be00*/  STL.64 [R1+0x288], R18 ;  /* 0x0002881201007387 */ /* 0x000fe60000100a00 */
[----:B0-----:R-:W2:Y:S01]  /*1be10*/  LDL.LU.64 R16, [R1+0x13c8] ;  /* 0x0013c80001107983 */ /* 0x001ea20000300a00 */
[----:B------:R-:W-:Y:S01]  /*1be20*/  LOP3.LUT R15, R28, 0x40, RZ, 0x3c, !PT ;  /* 0x000000401c0f7812 */ /* 0x000fe200078e3cff */
[----:B------:R-:W-:Y:S02]  /*1be30*/  IMAD.MOV.U32 R20, RZ, RZ, R2 ;  /* 0x000000ffff147224 */ /* 0x000fe400078e0002 */
[----:B------:R-:W-:Y:S02]  /*1be40*/  IMAD.MOV.U32 R21, RZ, RZ, R0 ;  /* 0x000000ffff157224 */ /* 0x000fe400078e0000 */
[----:B------:R-:W-:-:S02]  /*1be50*/  IMAD.MOV.U32 R2, RZ, RZ, R8 ;  /* 0x000000ffff027224 */ /* 0x000fc400078e0008 */
[----:B------:R-:W-:Y:S02]  /*1be60*/  IMAD.MOV.U32 R0, RZ, RZ, R9 ;  /* 0x000000ffff007224 */ /* 0x000fe400078e0009 */
[----:B------:R-:W0:Y:S02]  /*1be70*/  LDSM.16.MT88.4 R8, [R15+0x4100] ;  /* 0x004100000f08783b */ /* 0x000e240000004200 */
[----:B------:R-:W1:Y:S02]  /*1be80*/  LDSM.16.MT88.4 R12, [R15+0x4180] ;  /* 0x004180000f0c783b */ /* 0x000e640000004200 */
        /* <DEDUP_REMOVED lines=8> */
[----:B------:R-:W2:Y:S11]  /*1bf10*/  LDL.LU.64 R4, [R1+0x13b8] ;  /* 0x0013b80001047983 */ /* 0x000eb60000300a00 */
[----:B------:R-:W-:Y:S10]  /*1bf20*/  @!UPT UIADD3 URZ, URZ, URZ, URZ ;  /* 0x0000003f3f3ff290 */ /* 0x000ff4000fffe03f */
[----:B------:R0:W-:Y:S01]  /*1bf30*/  STL.64 [R1+0x270], R16 ;  /* 0x0002701001007387 */ /* 0x0001e20000100a00 */
[----:B------:R-:W-:Y:S03]  /*1bf40*/  STL.64 [R1+0x278], R18 ;  /* 0x0002781201007387 */ /* 0x000fe60000100a00 */
[----:B0-----:R-:W2:Y:S01]  /*1bf50*/  LDL.LU.64 R16, [R1+0x13b0] ;  /* 0x0013b00001107983 */ /* 0x001ea20000300a00 */
[----:B-1----:R-:W-:Y:S02]  /*1bf60*/  STL.64 [R1+0x1330], R14 ;  /* 0x0013300e01007387 */ /* 0x002fe40000100a00 */
[----:B------:R0:W-:Y:S02]  /*1bf70*/  STL.64 [R1+0x1328], R12 ;  /* 0x0013280c01007387 */ /* 0x0001e40000100a00 */
[----:B0-----:R-:W4:Y:S01]  /*1bf80*/  LDL.LU R12, [R1+0x6c0] ;  /* 0x0006c000010c7983 */ /* 0x001f220000300800 */
[----:B------:R-:W4:Y:S02]  /*1bf90*/  LDL.LU R13, [R1+0x6c4] ;  /* 0x0006c400010d7983 */ /* 0x000f240000300800 */
[----:B------:R-:W4:Y:S02]  /*1bfa0*/  LDL.LU R14, [R1+0x6c8] ;  /* 0x0006c800010e7983 */ /* 0x000f240000300800 */
[----:B------:R-:W4:Y:S01]  /*1bfb0*/  LDL.LU R15, [R1+0x6cc] ;  /* 0x0006cc00010f7983 */ /* 0x000f220000300800 */
[C---:B--2---:R-:W-:Y:S01]  /*1bfc0*/  HMMA.16816.F32 R16, R24.reuse, R16, R4 ;  /* 0x000000101810723c */ /* 0x044fe20000001804 */
[----:B------:R-:W2:Y:S01]  /*1bfd0*/  LDL.LU.64 R6, [R1+0x13a8] ;  /* 0x0013a80001067983 */ /* 0x000ea20000300a00 */
[----:B------:R-:W2:Y:S11]  /*1bfe0*/  LDL.LU.64 R4, [R1+0x13a0] ;  /* 0x0013a00001047983 */ /* 0x000eb60000300a00 */
[----:B------:R-:W-:Y:S10]  /*1bff0*/  @!UPT UIADD3 URZ, URZ, URZ, URZ ;  /* 0x0000003f3f3ff290 */ /* 0x000ff4000fffe03f */
[----:B------:R-:W-:Y:S01]  /*1c000*/  STL.64 [R1+0x260], R16 ;  /* 0x0002601001007387 */ /* 0x000fe20000100a00 */
[----:B------:R-:W-:Y:S02]  /*1c010*/  STL.64 [R1+0x268], R18 ;  /* 0x0002681201007387 */ /* 0x000fe40000100a00 */
[----:B------:R-:W0:Y:S02]  /*1c020*/  LDSM.16.MT88.4 R16, [R28+0x6000] ;  /* 0x006000001c10783b */ /* 0x000e240000004200 */
[----:B0-----:R-:W-:Y:S02]  /*1c030*/  STL.64 [R1+0x12a0], R18 ;  /* 0x0012a01201007387 */ /* 0x001fe40000100a00 */
[----:B------:R0:W-:Y:S02]  /*1c040*/  STL.64 [R1+0x1298], R16 ;  /* 0x0012981001007387 */ /* 0x0001e40000100a00 */
[----:B0-----:R-:W3:Y:S01]  /*1c050*/  LDL.LU.64 R16, [R1+0x40] ;  /* 0x0000400001107983 */ /* 0x001ee20000300a00 */
[C---:B--2---:R-:W-:Y:S03]  /*1c060*/  HMMA.16816.F32 R20, R24.reuse, R20, R4 ;  /* 0x000000141814723c */ /* 0x044fe60000001804 */
[----:B------:R-:W2:Y:S01]  /*1c070*/  LDL.LU.64 R6, [R1+0x1398] ;  /* 0x0013980001067983 */ /* 0x000ea20000300a00 */
[----:B------:R-:W3:Y:S11]  /*1c080*/  LDL.LU.64 R4, [R1+0x1390] ;  /* 0x0013900001047983 */ /* 0x000ef60000300a00 */
[----:B------:R-:W-:Y:S08]  /*1c090*/  @!UPT UIADD3 URZ, URZ, URZ, URZ ;  /* 0x0000003f3f3ff290 */ /* 0x000ff0000fffe03f */
[----:B------:R-:W-:Y:S01]  /*1c0a0*/  STL.64 [R1+0x250], R20 ;  /* 0x0002501401007387 */ /* 0x000fe20000100a00 */
[----:B------:R-:W-:Y:S02]  /*1c0b0*/  STL.64 [R1+0x258], R22 ;  /* 0x0002581601007387 */ /* 0x000fe40000100a00 */
[----:B------:R-:W0:Y:S02]  /*1c0c0*/  LDSM.16.MT88.4 R20, [R28+0x6080] ;  /* 0x006080001c14783b */ /* 0x000e240000004200 */
[----:B0-----:R-:W-:Y:S02]  /*1c0d0*/  STL.64 [R1+0x1220], R22 ;  /* 0x0012201601007387 */ /* 0x001fe40000100a00 */
[----:B------:R0:W-:Y:S02]  /*1c0e0*/  STL.64 [R1+0x1218], R20 ;  /* 0x0012181401007387 */ /* 0x0001e40000100a00 */
[----:B0-----:R-:W-:Y:S02]  /*1c0f0*/  IMAD.MOV.U32 R20, RZ, RZ, R29 ;  /* 0x000000ffff147224 */ /* 0x001fe400078e001d */
[----:B------:R-:W-:Y:S01]  /*1c100*/  IMAD.MOV.U32 R21, RZ, RZ, R3 ;  /* 0x000000ffff157224 */ /* 0x000fe200078e0003 */
[----:B------:R-:W4:Y:S01]  /*1c110*/  LDL.LU R29, [R1+0x138c] ;  /* 0x00138c00011d7983 */ /* 0x000f220000300800 */
[----:B------:R-:W4:Y:S01]  /*1c120*/  LDL.LU R3, [R1+0x1388] ;  /* 0x0013880001037983 */ /* 0x000f220000300800 */
[----:B---3--:R-:W-:Y:S02]  /*1c130*/  HMMA.16816.F32 R24, R24, R4, R8 ;  /* 0x000000041818723c */ /* 0x008fe40000001808 */
[----:B------:R-:W4:Y:S01]  /*1c140*/  LDL.LU.64 R10, [R1+0x1380] ;  /* 0x00138000010a7983 */ /* 0x000f220000300a00 */
[----:B------:R-:W4:Y:S02]  /*1c150*/  LDL.LU.64 R8, [R1+0x1378] ;  /* 0x0013780001087983 */ /* 0x000f240000300a00 */
[----:B--2---:R-:W-:Y:S02]  /*1c160*/  STL.64 [R1+0x1340], R6 ;  /* 0x0013400601007387 */ /* 0x004fe40000100a00 */
[----:B------:R0:W-:Y:S11]  /*1c170*/  STL.64 [R1+0x1338], R4 ;  /* 0x0013380401007387 */ /* 0x0001f60000100a00 */
[----:B------:R-:W-:Y:S05]  /*1c180*/  @!UPT UIADD3 URZ, URZ, URZ, URZ ;  /* 0x0000003f3f3ff290 */ /* 0x000fea000fffe03f */
[----:B------:R-:W-:Y:S01]  /*1c190*/  STL.64 [R1+0x1a0], R24 ;  /* 0x0001a01801007387 */ /* 0x000fe20000100a00 */
[----:B------:R-:W-:Y:S02]  /*1c1a0*/  STL.64 [R1+0x1a8], R26 ;  /* 0x0001a81a01007387 */ /* 0x000fe40000100a00 */
[----:B------:R-:W1:Y:S04]  /*1c1b0*/  LDSM.16.MT88.4 R24, [R28+0x6100] ;  /* 0x006100001c18783b */ /* 0x000e680000004200 */
[----:B0-----:R-:W2:Y:S01]  /*1c1c0*/  LDL.LU R4, [R1+0x6a0] ;  /* 0x0006a00001047983 */ /* 0x001ea20000300800 */
[----:B------:R-:W2:Y:S01]  /*1c1d0*/  LDL.LU R5, [R1+0x6a4] ;  /* 0x0006a40001057983 */ /* 0x000ea20000300800 */
[----:B------:R-:W2:Y:S02]  /*1c1e0*/  LDL.LU R6, [R1+0x6a8] ;  /* 0x0006a80001067983 */ /* 0x000ea40000300800 */
[----:B------:R-:W2:Y:S01]  /*1c1f0*/  LDL.LU R7, [R1+0x6ac] ;  /* 0x0006ac0001077983 */ /* 0x000ea20000300800 */
[----:B-1----:R-:W-:Y:S01]  /*1c200*/  STL.64 [R1+0x1170], R26 ;  /* 0x0011701a01007387 */ /* 0x002fe20000100a00 */
[----:B------:R0:W-:Y:S03]  /*1c210*/  STL.64 [R1+0x1168], R24 ;  /* 0x0011681801007387 */ /* 0x0001e60000100a00 */
[----:B0-----:R-:W3:Y:S01]  /*1c220*/  LDL.LU.64 R24, [R1] ;  /* 0x0000000001187983 */ /* 0x001ee20000300a00 */
[----:B------:R-:W2:Y:S01]  /*1c230*/  LDL.64 R26, [R1+0x8] ;  /* 0x00000800011a7983 */ /* 0x000ea20000100a00 */
[C---:B----4-:R-:W-:Y:S02]  /*1c240*/  HMMA.16816.F32 R12, R8.reuse, R20, R12 ;  /* 0x00000014080c723c */ /* 0x050fe4000000180c */
[----:B--2---:R-:W-:Y:S01]  /*1c250*/  STL.64 [R1+0x1350], R26 ;  /* 0x0013501a01007387 */ /* 0x004fe20000100a00 */
[----:B---3--:R0:W-:Y:S03]  /*1c260*/  STL.64 [R1+0x1348], R24 ;  /* 0x0013481801007387 */ /* 0x0081e60000100a00 */
[----:B0-----:R-:W2:Y:S01]  /*1c270*/  LDL.LU R24, [R1+0x6b0] ;  /* 0x0006b00001187983 */ /* 0x001ea20000300800 */
[----:B------:R-:W2:Y:S02]  /*1c280*/  LDL.LU R25, [R1+0x6b4] ;  /* 0x0006b40001197983 */ /* 0x000ea40000300800 */
[----:B------:R-:W2:Y:S02]  /*1c290*/  LDL.LU R26, [R1+0x6b8] ;  /* 0x0006b800011a7983 */ /* 0x000ea40000300800 */
[----:B------:R-:W2:Y:S11]  /*1c2a0*/  LDL.LU R27, [R1+0x6bc] ;  /* 0x0006bc00011b7983 */ /* 0x000eb60000300800 */
[----:B------:R-:W-:Y:S01]  /*1c2b0*/  @!UPT UIADD3 URZ, URZ, URZ, URZ ;  /* 0x0000003f3f3ff290 */ /* 0x000fe2000fffe03f */
[----:B------:R0:W-:Y:S01]  /*1c2c0*/  STL.64 [R1+0x180], R12 ;  /* 0x0001800c01007387 */ /* 0x0001e20000100a00 */
[----:B------:R-:W-:Y:S03]  /*1c2d0*/  STL.64 [R1+0x188], R14 ;  /* 0x0001880e01007387 */ /* 0x000fe60000100a00 */
[----:B0-----:R-:W3:Y:S01]  /*1c2e0*/  LDL.LU.64 R12, [R1+0x20] ;  /* 0x00002000010c7983 */ /* 0x001ee20000300a00 */
[----:B------:R0:W-:Y:S03]  /*1c2f0*/  STL.64 [R1+0x1358], R20 ;  /* 0x0013581401007387 */ /* 0x0001e60000100a00 */
[----:B0-----:R-:W2:Y:S01]  /*1c300*/  LDL.LU.64 R20, [R1+0x50] ;  /* 0x0000500001147983 */ /* 0x001ea20000300a00 */
[----:B------:R-:W-:Y:S01]  /*1c310*/  HMMA.16816.F32 R4, R8, R16, R4 ;  /* 0x000000100804723c */ /* 0x000fe20000001804 */
[----:B------:R-:W-:-:S02]  /*1c320*/  IMAD.MOV.U32 R15, RZ, RZ, R16 ;  /* 0x000000ffff0f7224 */ /* 0x000fc400078e0010 */
[----:B------:R-:W-:-:S05]  /*1c330*/  IMAD.MOV.U32 R14, RZ, RZ, R17 ;  /* 0x000000ffff0e7224 */ /* 0x000fca00078e0011 */
[----:B--2---:R-:W-:Y:S11]  /*1c340*/  HMMA.16816.F32 R24, R8, R20, R24 ;  /* 0x000000140818723c */ /* 0x004ff60000001818 */
[----:B------:R-:W-:Y:S11]  /*1c350*/  @!UPT UIADD3 URZ, URZ, URZ, URZ ;  /* 0x0000003f3f3ff290 */ /* 0x000ff6000fffe03f */
[----:B------:R-:W-:Y:S01]  /*1c360*/  @!UPT UIADD3 URZ, URZ, URZ, URZ ;  /* 0x0000003f3f3ff290 */ /* 0x000fe2000fffe03f */
[----:B------:R-:W-:Y:S01]  /*1c370*/  STL.64 [R1+0x170], R24 ;  /* 0x0001701801007387 */ /* 0x000fe20000100a00 */
[----:B------:R-:W-:Y:S02]  /*1c380*/  STL.64 [R1+0x178], R26 ;  /* 0x0001781a01007387 */ /* 0x000fe40000100a00 */
[----:B------:R-:W-:Y:S02]  /*1c390*/  STL.64 [R1+0x160], R4 ;  /* 0x0001600401007387 */ /* 0x000fe40000100a00 */
[----:B------:R-:W-:Y:S01]  /*1c3a0*/  STL.64 [R1+0x168], R6 ;  /* 0x0001680601007387 */ /* 0x000fe20000100a00 */
[----:B------:R-:W-:Y:S01]  /*1c3b0*/  STL.64 [R1+0x1368], R14 ;  /* 0x0013680e01007387 */ /* 0x000fe20000100a00 */
[----:B---3--:R0:W-:Y:S03]  /*1c3c0*/  STL.64 [R1+0x1360], R12 ;  /* 0x0013600c01007387 */ /* 0x0081e60000100a00 */
[----:B0-----:R-:W2:Y:S01]  /*1c3d0*/  LDL.LU R12, [R1+0x690] ;  /* 0x00069000010c7983 */ /* 0x001ea20000300800 */
[----:B------:R-:W2:Y:S02]  /*1c3e0*/  LDL.LU R13, [R1+0x694] ;  /* 0x00069400010d7983 */ /* 0x000ea40000300800 */
[----:B------:R-:W2:Y:S02]  /*1c3f0*/  LDL.LU R14, [R1+0x698] ;  /* 0x00069800010e7983 */ /* 0x000ea40000300800 */
[----:B------:R-:W2:Y:S01]  /*1c400*/  LDL.LU R15, [R1+0x69c] ;  /* 0x00069c00010f7983 */ /* 0x000ea20000300800 */
[----:B------:R-:W3:Y:S01]  /*1c410*/  LDL.LU R16, [R1+0x350] ;  /* 0x0003500001107983 */ /* 0x000ee20000300800 */
[----:B------:R-:W3:Y:S02]  /*1c420*/  LDL.LU R17, [R1+0x354] ;  /* 0x0003540001117983 */ /* 0x000ee40000300800 */
[----:B------:R-:W4:Y:S02]  /*1c430*/  LDL.LU R18, [R1+0x358] ;  /* 0x0003580001127983 */ /* 0x000f240000300800 */
[----:B------:R-:W4:Y:S01]  /*1c440*/  LDL.LU R19, [R1+0x35c] ;  /* 0x00035c0001137983 */ /* 0x000f220000300800 */
[----:B------:R-:W2:Y:S01]  /*1c450*/  LDL.LU R4, [R1+0x660] ;  /* 0x0006600001047983 */ /* 0x000ea20000300800 */
[----:B------:R-:W2:Y:S02]  /*1c460*/  LDL.LU R5, [R1+0x664] ;  /* 0x0006640001057983 */ /* 0x000ea40000300800 */
[----:B------:R-:W2:Y:S02]  /*1c470*/  LDL.LU R6, [R1+0x668] ;  /* 0x0006680001067983 */ /* 0x000ea40000300800 */
[----:B------:R-:W-:Y:S01]  /*1c480*/  IMAD.MOV.U32 R27, RZ, RZ, R20 ;  /* 0x000000ffff1b7224 */ /* 0x000fe200078e0014 */
[----:B------:R-:W2:Y:S01]  /*1c490*/  LDL.LU R7, [R1+0x66c] ;  /* 0x00066c0001077983 */ /* 0x000ea20000300800 */
[----:B------:R-:W-:-:S02]  /*1c4a0*/  IMAD.MOV.U32 R26, RZ, RZ, R21 ;  /* 0x000000ffff1a7224 */ /* 0x000fc400078e0015 */
[----:B------:R-:W2:Y:S02]  /*1c4b0*/  LDL.LU R20, [R1+0x670] ;  /* 0x0006700001147983 */ /* 0x000ea40000300800 */
[----:B------:R-:W2:Y:S01]  /*1c4c0*/  LDL.LU R21, [R1+0x674] ;  /* 0x0006740001157983 */ /* 0x000ea20000300800 */
[----:B------:R-:W2:Y:S01]  /*1c4d0*/  LDL.LU R22, [R1+0x678] ;  /* 0x0006780001167983 */ /* 0x000ea20000300800 */
[----:B------:R-:W2:Y:S02]  /*1c4e0*/  LDL.LU R23, [R1+0x67c] ;  /* 0x00067c0001177983 */ /* 0x000ea40000300800 */
[----:B------:R-:W2:Y:S01]  /*1c4f0*/  LDL.LU.64 R24, [R1+0x10] ;  /* 0x0000100001187983 */ /* 0x000ea20000300a00 */
[----:B----4-:R-:W-:Y:S01]  /*1c500*/  STL.64 [R1+0x12b0], R18 ;  /* 0x0012b01201007387 */ /* 0x010fe20000100a00 */
[----:B---3--:R0:W-:Y:S03]  /*1c510*/  STL.64 [R1+0x12a8], R16 ;  /* 0x0012a81001007387 */ /* 0x0081e60000100a00 */
[----:B0-----:R-:W3:Y:S01]  /*1c520*/  LDL.LU R16, [R1+0x470] ;  /* 0x0004700001107983 */ /* 0x001ee20000300800 */
[----:B------:R-:W3:Y:S02]  /*1c530*/  LDL.LU R17, [R1+0x474] ;  /* 0x0004740001117983 */ /* 0x000ee40000300800 */
[----:B------:R-:W4:Y:S02]  /*1c540*/  LDL.LU R18, [R1+0x478] ;  /* 0x0004780001127983 */ /* 0x000f240000300800 */
[----:B------:R-:W4:Y:S02]  /*1c550*/  LDL.LU R19, [R1+0x47c] ;  /* 0x00047c0001137983 */ /* 0x000f240000300800 */
[----:B----4-:R-:W-:Y:S01]  /*1c560*/  STL.64 [R1+0x12c0], R18 ;  /* 0x0012c01201007387 */ /* 0x010fe20000100a00 */
[----:B---3--:R0:W-:Y:S02]  /*1c570*/  STL.64 [R1+0x12b8], R16 ;  /* 0x0012b81001007387 */ /* 0x0081e40000100a00 */
[----:B0-----:R-:W-:-:S02]  /*1c580*/  IMAD.MOV.U32 R16, RZ, RZ, R2 ;  /* 0x000000ffff107224 */ /* 0x001fc400078e0002 */
[----:B------:R-:W-:Y:S01]  /*1c590*/  IMAD.MOV.U32 R17, RZ, RZ, R0 ;  /* 0x000000ffff117224 */ /* 0x000fe200078e0000 */
[----:B------:R-:W3:Y:S01]  /*1c5a0*/  LDL.LU R2, [R1+0x1374] ;  /* 0x0013740001027983 */ /* 0x000ee20000300800 */
[----:B------:R-:W4:Y:S05]  /*1c5b0*/  LDL.LU R0, [R1+0x1370] ;  /* 0x0013700001007983 */ /* 0x000f2a0000300800 */
[----:B--2---:R-:W-:Y:S11]  /*1c5c0*/  HMMA.16816.F32 R12, R8, R16, R12 ;  /* 0x00000010080c723c */ /* 0x004ff6000000180c */
[----:B------:R-:W-:Y:S11]  /*1c5d0*/  @!UPT UIADD3 URZ, URZ, URZ, URZ ;  /* 0x0000003f3f3ff290 */ /* 0x000ff6000fffe03f */
[----:B------:R-:W-:Y:S01]  /*1c5e0*/  @!UPT UIADD3 URZ, URZ, URZ, URZ ;  /* 0x0000003f3f3ff290 */ /* 0x000fe2000fffe03f */
[----:B------:R-:W-:Y:S01]  /*1c5f0*/  STL.64 [R1+0x150], R12 ;  /* 0x0001500c01007387 */ /* 0x000fe20000100a00 */
[----:B------:R0:W-:Y:S03]  /*1c600*/  STL.64 [R1+0x158], R14 ;  /* 0x0001580e01007387 */ /* 0x0001e60000100a00 */
[----:B0-----:R-:W2:Y:S01]  /*1c610*/  LDL.LU.64 R14, [R1+0x1368] ;  /* 0x00136800010e7983 */ /* 0x001ea20000300a00 */
[----:B------:R-:W3:Y:S02]  /*1c620*/  LDL.LU.64 R12, [R1+0x1360] ;  /* 0x00136000010c7983 */ /* 0x000ee40000300a00 */
[----:B------:R2:W-:Y:S02]  /*1c630*/  STL.64 [R1+0x12d8], R16 ;  /* 0x0012d81001007387 */ /* 0x0005e40000100a00 */
[----:B--2---:R-:W-:Y:S02]  /*1c640*/  IMAD.MOV.U32 R16, RZ, RZ, R15 ;  /* 0x000000ffff107224 */ /* 0x004fe400078e000f */
[----:B------:R-:W-:-:S05]  /*1c650*/  IMAD.MOV.U32 R17, RZ, RZ, R14 ;  /* 0x000000ffff117224 */ /* 0x000fca00078e000e */
[----:B------:R0:W-:Y:S04]  /*1c660*/  STL.64 [R1+0x12f0], R16 ;  /* 0x0012f01001007387 */ /* 0x0001e80000100a00 */
[----:B0-----:R-:W3:Y:S01]  /*1c670*/  LDL.LU R16, [R1+0x680] ;  /* 0x0006800001107983 */ /* 0x001ee20000300800 */
[----:B------:R-:W3:Y:S02]  /*1c680*/  LDL.LU R17, [R1+0x684] ;  /* 0x0006840001117983 */ /* 0x000ee40000300800 */
[----:B------:R-:W3:Y:S02]  /*1c690*/  LDL.LU R18, [R1+0x688] ;  /* 0x0006880001127983 */ /* 0x000ee40000300800 */
[----:B------:R-:W3:Y:S01]  /*1c6a0*/  LDL.LU R19, [R1+0x68c] ;  /* 0x00068c0001137983 */ /* 0x000ee20000300800 */
[C---:B------:R-:W-:Y:S08]  /*1c6b0*/  HMMA.16816.F32 R20, R8.reuse, R24, R20 ;  /* 0x000000180814723c */ /* 0x040ff00000001814 */
[----:B---3--:R-:W-:Y:S11]  /*1c6c0*/  HMMA.16816.F32 R16, R8, R12, R16 ;  /* 0x0000000c0810723c */ /* 0x008ff60000001810 */
[----:B------:R-:W-:Y:S11]  /*1c6d0*/  @!UPT UIADD3 URZ, URZ, URZ, URZ ;  /* 0x0000003f3f3ff290 */ /* 0x000ff6000fffe03f */
[----:B------:R-:W-:Y:S01]  /*1c6e0*/  @!UPT UIADD3 URZ, URZ, URZ, URZ ;  /* 0x0000003f3f3ff290 */ /* 0x000fe2000fffe03f */
[----:B------:R0:W-:Y:S01]  /*1c6f0*/  STL.64 [R1+0x140], R16 ;  /* 0x0001401001007387 */ /* 0x0001e20000100a00 */
[----:B------:R1:W-:Y:S02]  /*1c700*/  STL.64 [R1+0x148], R18 ;  /* 0x0001481201007387 */ /* 0x0003e40000100a00 */
[----:B0-----:R-:W-:Y:S02]  /*1c710*/  IMAD.MOV.U32 R16, RZ, RZ, R27 ;  /* 0x000000ffff107224 */ /* 0x001fe400078e001b */
[----:B-1----:R-:W-:Y:S02]  /*1c720*/  IMAD.MOV.U32 R19, RZ, RZ, R12 ;  /* 0x000000ffff137224 */ /* 0x002fe400078e000c */
[----:B------:R-:W-:Y:S01]  /*1c730*/  IMAD.MOV.U32 R18, RZ, RZ, R13 ;  /* 0x000000ffff127224 */ /* 0x000fe200078e000d */
[----:B------:R-:W2:Y:S01]  /*1c740*/  LDL.LU R12, [R1+0x5e0] ;  /* 0x0005e000010c7983 */ /* 0x000ea20000300800 */
[----:B------:R-:W-:Y:S02]  /*1c750*/  IMAD.MOV.U32 R17, RZ, RZ, R26 ;  /* 0x000000ffff117224 */ /* 0x000fe400078e001a */
[----:B------:R-:W2:Y:S02]  /*1c760*/  LDL.LU R13, [R1+0x5e4] ;  /* 0x0005e400010d7983 */ /* 0x000ea40000300800 */
[----:B------:R-:W2:Y:S01]  /*1c770*/  LDL.LU R14, [R1+0x5e8] ;  /* 0x0005e800010e7983 */ /* 0x000ea20000300800 */
[----:B------:R-:W2:Y:S01]  /*1c780*/  LDL.LU R15, [R1+0x5ec] ;  /* 0x0005ec00010f7983 */ /* 0x000ea20000300800 */
[----:B------:R-:W-:Y:S02]  /*1c790*/  STL.64 [R1+0x1320], R18 ;  /* 0x0013201201007387 */ /* 0x000fe40000100a00 */
[----:B------:R0:W-:Y:S02]  /*1c7a0*/  STL.64 [R1+0x1318], R16 ;  /* 0x0013181001007387 */ /* 0x0001e40000100a00 */
[----:B0-----:R-:W3:Y:S01]  /*1c7b0*/  LDL.LU R16, [R1+0xb0] ;  /* 0x0000b00001107983 */ /* 0x001ee20000300800 */
[----:B------:R-:W3:Y:S02]  /*1c7c0*/  LDL.LU R17, [R1+0xb4] ;  /* 0x0000b40001117983 */ /* 0x000ee40000300800 */
[----:B------:R-:W3:Y:S02]  /*1c7d0*/  LDL.LU R18, [R1+0xb8] ;  /* 0x0000b80001127983 */ /* 0x000ee40000300800 */
[----:B------:R-:W3:Y:S01]  /*1c7e0*/  LDL.LU R19, [R1+0xbc] ;  /* 0x0000bc0001137983 */ /* 0x000ee20000300800 */
[----:B------:R0:W-:Y:S01]  /*1c7f0*/  STL.64 [R1+0x130], R20 ;  /* 0x0001301401007387 */ /* 0x0001e20000100a00 */
[----:B------:R1:W-:Y:S03]  /*1c800*/  STL.64 [R1+0x138], R22 ;  /* 0x0001381601007387 */ /* 0x0003e60000100a00 */
[----:B0-----:R-:W3:Y:S01]  /*1c810*/  LDL.LU.64 R20, [R1+0x1358] ;  /* 0x0013580001147983 */ /* 0x001ee20000300a00 */
[----:B-1----:R-:W-:-:S02]  /*1c820*/  IMAD.MOV.U32 R23, RZ, RZ, R24 ;  /* 0x000000ffff177224 */ /* 0x002fc400078e0018 */
[----:B------:R-:W-:Y:S02]  /*1c830*/  IMAD.MOV.U32 R22, RZ, RZ, R25 ;  /* 0x000000ffff167224 */ /* 0x000fe400078e0019 */
[----:B------:R-:W2:Y:S01]  /*1c840*/  LDL.LU.64 R26, [R1+0x1350] ;  /* 0x00135000011a7983 */ /* 0x000ea20000300a00 */
        /* <DEDUP_REMOVED lines=9> */
[----:B------:R0:W-:Y:S02]  /*1c8e0*/  STL.64 [R1+0x12c8], R24 ;  /* 0x0012c81801007387 */ /* 0x0001e40000100a00 */
[----:B0-----:R-:W2:Y:S01]  /*1c8f0*/  LDL.LU R24, [R1+0x480] ;  /* 0x0004800001187983 */ /* 0x001ea20000300800 */
        /* <DEDUP_REMOVED lines=9> */
[----:B------:R-:W-:Y:S01]  /*1c990*/  HMMA.16816.F32 R8, R8, R4, R12 ;  /* 0x000000040808723c */ /* 0x000fe2000000180c */
[----:B--2---:R-:W-:Y:S01]  /*1c9a0*/  STL.64 [R1+0x1300], R26 ;  /* 0x0013001a01007387 */ /* 0x004fe20000100a00 */
[----:B------:R0:W-:Y:S03]  /*1c9b0*/  STL.64 [R1+0x12f8], R24 ;  /* 0x0012f81801007387 */ /* 0x0001e60000100a00 */
[----:B0-----:R-:W2:Y:S01]  /*1c9c0*/  LDL.LU R24, [R1+0xa0] ;  /* 0x0000a00001187983 */ /* 0x001ea20000300800 */
[----:B------:R-:W2:Y:S02]  /*1c9d0*/  LDL.LU R25, [R1+0xa4] ;  /* 0x0000a40001197983 */ /* 0x000ea40000300800 */
[----:B------:R-:W2:Y:S02]  /*1c9e0*/  LDL.LU R26, [R1+0xa8] ;  /* 0x0000a800011a7983 */ /* 0x000ea40000300800 */
[----:B------:R-:W2:Y:S01]  /*1c9f0*/  LDL.LU R27, [R1+0xac] ;  /* 0x0000ac00011b7983 */ /* 0x000ea20000300800 */
[----:B------:R-:W3:Y:S01]  /*1ca00*/  LDL.LU.64 R14, [R1+0x1330] ;  /* 0x00133000010e7983 */ /* 0x000ee20000300a00 */
[----:B------:R-:W3:Y:S11]  /*1ca10*/  LDL.LU.64 R12, [R1+0x1328] ;  /* 0x00132800010c7983 */ /* 0x000ef60000300a00 */
[----:B------:R0:W-:Y:S02]  /*1ca20*/  STL.64 [R1+0xc0], R8 ;  /* 0x0000c00801007387 */ /* 0x0001e40000100a00 */
[----:B------:R1:W-:Y:S02]  /*1ca30*/  STL.64 [R1+0xc8], R10 ;  /* 0x0000c80a01007387 */ /* 0x0003e40000100a00 */
[----:B0-----:R-:W-:-:S02]  /*1ca40*/  IMAD.MOV.U32 R8, RZ, RZ, R23 ;  /* 0x000000ffff087224 */ /* 0x001fc400078e0017 */
[----:B------:R-:W-:Y:S01]  /*1ca50*/  IMAD.MOV.U32 R9, RZ, RZ, R22 ;  /* 0x000000ffff097224 */ /* 0x000fe200078e0016 */
[----:B-1----:R-:W2:Y:S04]  /*1ca60*/  LDL R10, [R1+0x18] ;  /* 0x00001800010a7983 */ /* 0x002ea80000100800 */
[----:B------:R-:W2:Y:S01]  /*1ca70*/  LDL R11, [R1+0x1c] ;  /* 0x00001c00010b7983 */ /* 0x000ea20000100800 */
[----:B---3--:R-:W-:Y:S03]  /*1ca80*/  HMMA.16816.F32 R20, R12, R20, R16 ;  /* 0x000000140c14723c */ /* 0x008fe60000001810 */
[----:B------:R-:W3:Y:S01]  /*1ca90*/  LDL.LU.64 R18, [R1+0x1320] ;  /* 0x0013200001127983 */ /* 0x000ee20000300a00 */
[----:B------:R-:W2:Y:S11]  /*1caa0*/  LDL.LU.64 R16, [R1+0x1318] ;  /* 0x0013180001107983 */ /* 0x000eb60000300a00 */
[----:B------:R-:W-:Y:S08]  /*1cab0*/  @!UPT UIADD3 URZ, URZ, URZ, URZ ;  /* 0x0000003f3f3ff290 */ /* 0x000ff0000fffe03f */
[----:B------:R4:W-:Y:S01]  /*1cac0*/  STL.64 [R1+0xb0], R20 ;  /* 0x0000b01401007387 */ /* 0x0009e20000100a00 */
[----:B------:R0:W-:Y:S02]  /*1cad0*/  STL.64 [R1+0xb8], R22 ;  /* 0x0000b81601007387 */ /* 0x0001e40000100a00 */
[----:B----4-:R-:W-:Y:S02]  /*1cae0*/  IMAD.MOV.U32 R20, RZ, RZ, R0 ;  /* 0x000000ffff147224 */ /* 0x010fe400078e0000 */
[----:B0-----:R-:W-:Y:S02]  /*1caf0*/  IMAD.MOV.U32 R22, RZ, RZ, R3 ;  /* 0x000000ffff167224 */ /* 0x001fe400078e0003 */
[----:B------:R-:W-:Y:S01]  /*1cb00*/  IMAD.MOV.U32 R23, RZ, RZ, R29 ;  /* 0x000000ffff177224 */ /* 0x000fe200078e001d */
[----:B------:R-:W4:Y:S01]  /*1cb10*/  LDL.LU R0, [R1+0x1314] ;  /* 0x0013140001007983 */ /* 0x000f220000300800 */
[----:B------:R-:W-:Y:S02]  /*1cb20*/  IMAD.MOV.U32 R21, RZ, RZ, R2 ;  /* 0x000000ffff157224 */ /* 0x000fe400078e0002 */
[----:B------:R-:W4:Y:S02]  /*1cb30*/  LDL.LU R2, [R1+0x1310] ;  /* 0x0013100001027983 */ /* 0x000f240000300800 */
[----:B------:R-:W4:Y:S01]  /*1cb40*/  LDL.LU R3, [R1+0x130c] ;  /* 0x00130c0001037983 */ /* 0x000f220000300800 */
[----:B------:R-:W4:Y:S01]  /*1cb50*/  LDL.LU R29, [R1+0x1308] ;  /* 0x00130800011d7983 */ /* 0x000f220000300800 */
[----:B------:R0:W-:Y:S02]  /*1cb60*/  STL.64 [R1+0x1230], R22 ;  /* 0x0012301601007387 */ /* 0x0001e40000100a00 */
[----:B------:R3:W-:Y:S01]  /*1cb70*/  STL.64 [R1+0x1228], R20 ;  /* 0x0012281401007387 */ /* 0x0007e20000100a00 */
[----:B0-----:R-:W4:Y:S04]  /*1cb80*/  LDL R22, [R1+0x28] ;  /* 0x0000280001167983 */ /* 0x001f280000100800 */
[----:B------:R-:W4:Y:S01]  /*1cb90*/  LDL R23, [R1+0x2c] ;  /* 0x00002c0001177983 */ /* 0x000f220000100800 */
[----:B---3--:R-:W-:-:S02]  /*1cba0*/  IMAD.MOV.U32 R20, RZ, RZ, R19 ;  /* 0x000000ffff147224 */ /* 0x008fc400078e0013 */
[----:B------:R-:W-:Y:S02]  /*1cbb0*/  IMAD.MOV.U32 R21, RZ, RZ, R18 ;  /* 0x000000ffff157224 */ /* 0x000fe400078e0012 */
[C---:B--2---:R-:W-:Y:S01]  /*1cbc0*/  HMMA.16816.F32 R16, R12.reuse, R16, R24 ;  /* 0x000000100c10723c */ /* 0x044fe20000001818 */
[----:B------:R-:W2:Y:S01]  /*1cbd0*/  LDL.LU.64 R26, [R1+0x1300] ;  /* 0x00130000011a7983 */ /* 0x000ea20000300a00 */
[----:B------:R-:W2:Y:S11]  /*1cbe0*/  LDL.LU.64 R24, [R1+0x12f8] ;  /* 0x0012f80001187983 */ /* 0x000eb60000300a00 */
[----:B------:R-:W-:Y:S10]  /*1cbf0*/  @!UPT UIADD3 URZ, URZ, URZ, URZ ;  /* 0x0000003f3f3ff290 */ /* 0x000ff4000fffe03f */
        /* <DEDUP_REMOVED lines=12> */
[----:B------:R-:W3:Y:S11]  /*1ccc0*/  LDL.LU.64 R24, [R1+0x12c8] ;  /* 0x0012c80001187983 */ /* 0x000ef60000300a00 */
        /* <DEDUP_REMOVED lines=10> */
[----:B0-----:R-:W3:Y:S01]  /*1cd70*/  LDL.LU.64 R18, [R1+0x12b0] ;  /* 0x0012b00001127983 */ /* 0x001ee20000300a00 */
[----:B------:R-:W3:Y:S02]  /*1cd80*/  LDL.LU.64 R16, [R1+0x12a8] ;  /* 0x0012a80001107983 */ /* 0x000ee40000300a00 */
[----:B----4-:R0:W-:Y:S02]  /*1cd90*/  STL.64 [R1+0x1240], R22 ;  /* 0x0012401601007387 */ /* 0x0101e40000100a00 */
[----:B0-----:R-:W2:Y:S04]  /*1cda0*/  LDL R22, [R1+0x38] ;  /* 0x0000380001167983 */ /* 0x001ea80000100800 */
[----:B------:R-:W2:Y:S04]  /*1cdb0*/  LDL R23, [R1+0x3c] ;  /* 0x00003c0001177983 */ /* 0x000ea80000100800 */
[----:B--2---:R0:W-:Y:S01]  /*1cdc0*/  STL.64 [R1+0x1258], R22 ;  /* 0x0012581601007387 */ /* 0x0041e20000100a00 */
[----:B------:R-:W2:Y:S02]  /*1cdd0*/  LDL.LU R20, [R1+0x230] ;  /* 0x0002300001147983 */ /* 0x000ea40000300800 */
[----:B------:R-:W2:Y:S01]  /*1cde0*/  LDL.LU R21, [R1+0x234] ;  /* 0x0002340001157983 */ /* 0x000ea20000300800 */
[----:B0-----:R-:W2:Y:S01]  /*1cdf0*/  LDL.LU R22, [R1+0x238] ;  /* 0x0002380001167983 */ /* 0x001ea20000300800 */
[----:B------:R-:W2:Y:S02]  /*1ce00*/  LDL.LU R23, [R1+0x23c] ;  /* 0x00023c0001177983 */ /* 0x000ea40000300800 */
[----:B------:R3:W-:Y:S01]  /*1ce10*/  STL.64 [R1+0x1260], R10 ;  /* 0x0012600a01007387 */ /* 0x0007e20000100a00 */
[C---:B--2---:R-:W-:Y:S08]  /*1ce20*/  HMMA.16816.F32 R20, R12.reuse, R8, R20 ;  /* 0x000000080c14723c */ /* 0x044ff00000001814 */
[C---:B---3--:R-:W-:Y:S11]  /*1ce30*/  HMMA.16816.F32 R8, R12.reuse, R24, R16 ;  /* 0x000000180c08723c */ /* 0x048ff60000001810 */
[----:B------:R-:W-:Y:S04]  /*1ce40*/  @!UPT UIADD3 URZ, URZ, URZ, URZ ;  /* 0x0000003f3f3ff290 */ /* 0x000fe8000fffe03f */
[----:B------:R-:W-:Y:S01]  /*1ce50*/  STL.64 [R1+0x230], R20 ;  /* 0x0002301401007387 */ /* 0x000fe20000100a00 */
[----:B------:R-:W-:Y:S02]  /*1ce60*/  STL.64 [R1+0x238], R22 ;  /* 0x0002381601007387 */ /* 0x000fe40000100a00 */
[----:B------:R-:W2:Y:S05]  /*1ce70*/  LDL.LU R16, [R1+0x340] ;  /* 0x0003400001107983 */ /* 0x000eaa0000300800 */
[----:B------:R0:W-:Y:S01]  /*1ce80*/  STL.64 [R1+0x350], R8 ;  /* 0x0003500801007387 */ /* 0x0001e20000100a00 */
[----:B------:R1:W-:Y:S01]  /*1ce90*/  STL.64 [R1+0x358], R10 ;  /* 0x0003580a01007387 */ /* 0x0003e20000100a00 */
[----:B------:R-:W2:Y:S02]  /*1cea0*/  LDL.LU R17, [R1+0x344] ;  /* 0x0003440001117983 */ /* 0x000ea40000300800 */
[----:B------:R-:W2:Y:S02]  /*1ceb0*/  LDL.LU R18, [R1+0x348] ;  /* 0x0003480001127983 */ /* 0x000ea40000300800 */
[----:B------:R-:W2:Y:S01]  /*1cec0*/  LDL.LU R19, [R1+0x34c] ;  /* 0x00034c0001137983 */ /* 0x000ea20000300800 */
[----:B0-----:R-:W3:Y:S01]  /*1ced0*/  LDL.LU R8, [R1+0x310] ;  /* 0x0003100001087983 */ /* 0x001ee20000300800 */
[----:B------:R-:W3:Y:S02]  /*1cee0*/  LDL.LU R9, [R1+0x314] ;  /* 0x0003140001097983 */ /* 0x000ee40000300800 */
[----:B-1----:R-:W4:Y:S02]  /*1cef0*/  LDL.LU R10, [R1+0x318] ;  /* 0x00031800010a7983 */ /* 0x002f240000300800 */
[----:B------:R-:W4:Y:S02]  /*1cf00*/  LDL.LU R11, [R1+0x31c] ;  /* 0x00031c00010b7983 */ /* 0x000f240000300800 */
[----:B----4-:R0:W-:Y:S01]  /*1cf10*/  STL.64 [R1+0x1270], R10 ;  /* 0x0012700a01007387 */ /* 0x0101e20000100a00 */
[----:B---3--:R-:W-:Y:S03]  /*1cf20*/  STL.64 [R1+0x1268], R8 ;  /* 0x0012680801007387 */ /* 0x008fe60000100a00 */
[----:B0-----:R-:W3:Y:S04]  /*1cf30*/  LDL.64 R10, [R1+0x58] ;  /* 0x00005800010a7983 */ /* 0x001ee80000100a00 */
[----:B---3--:R0:W-:Y:S01]  /*1cf40*/  STL.64 [R1+0x1280], R10 ;  /* 0x0012800a01007387 */ /* 0x0081e20000100a00 */
[----:B------:R-:W3:Y:S03]  /*1cf50*/  LDL.64 R22, [R1+0x48] ;  /* 0x0000480001167983 */ /* 0x000ee60000100a00 */
[----:B0-----:R-:W4:Y:S04]  /*1cf60*/  LDL.64 R10, [R1+0x68] ;  /* 0x00006800010a7983 */ /* 0x001f280000100a00 */
[----:B---3--:R0:W-:Y:S01]  /*1cf70*/  STL.64 [R1+0x1278], R22 ;  /* 0x0012781601007387 */ /* 0x0081e20000100a00 */
[----:B------:R-:W3:Y:S02]  /*1cf80*/  LDL.LU R20, [R1+0x320] ;  /* 0x0003200001147983 */ /* 0x000ee40000300800 */
[----:B------:R-:W3:Y:S01]  /*1cf90*/  LDL.LU R21, [R1+0x324] ;  /* 0x0003240001157983 */ /* 0x000ee20000300800 */
[----:B0-----:R-:W2:Y:S01]  /*1cfa0*/  LDL.LU R22, [R1+0x328] ;  /* 0x0003280001167983 */ /* 0x001ea20000300800 */
[----:B------:R-:W2:Y:S03]  /*1cfb0*/  LDL.LU R23, [R1+0x32c] ;  /* 0x00032c0001177983 */ /* 0x000ea60000300800 */
[----:B--2---:R-:W-:Y:S01]  /*1cfc0*/  STL.64 [R1+0x1290], R22 ;  /* 0x0012901601007387 */ /* 0x004fe20000100a00 */
        /* <DEDUP_REMOVED lines=8> */
[----:B0-----:R-:W2:Y:S01]  /*1d050*/  LDL.LU R26, [R1+0x2f8] ;  /* 0x0002f800011a7983 */ /* 0x001ea20000300800 */
[----:B------:R-:W2:Y:S01]  /*1d060*/  LDL.LU R27, [R1+0x2fc] ;  /* 0x0002fc00011b7983 */ /* 0x000ea20000300800 */
[----:B------:R-:W-:Y:S02]  /*1d070*/  HMMA.16816.F32 R12, R12, R4, R16 ;  /* 0x000000040c0c723c */ /* 0x000fe40000001810 */
[----:B--2---:R0:W-:Y:S01]  /*1d080*/  STL.64 [R1+0x1250], R26 ;  /* 0x0012501a01007387 */ /* 0x0041e20000100a00 */
[----:B---3--:R1:W-:Y:S02]  /*1d090*/  STL.64 [R1+0x1248], R24 ;  /* 0x0012481801007387 */ /* 0x0083e40000100a00 */
[----:B------:R-:W2:Y:S02]  /*1d0a0*/  LDL.LU.64 R18, [R1+0x12a0] ;  /* 0x0012a00001127983 */ /* 0x000ea40000300a00 */
[----:B------:R-:W2:Y:S02]  /*1d0b0*/  LDL.LU.64 R16, [R1+0x1298] ;  /* 0x0012980001107983 */ /* 0x000ea40000300a00 */
[----:B0-----:R-:W-:-:S02]  /*1d0c0*/  IMAD.MOV.U32 R26, RZ, RZ, R2 ;  /* 0x000000ffff1a7224 */ /* 0x001fc400078e0002 */
[----:B------:R-:W-:Y:S02]  /*1d0d0*/  IMAD.MOV.U32 R27, RZ, RZ, R0 ;  /* 0x000000ffff1b7224 */ /* 0x000fe400078e0000 */
[----:B-1----:R-:W-:Y:S02]  /*1d0e0*/  IMAD.MOV.U32 R24, RZ, RZ, R29 ;  /* 0x000000ffff187224 */ /* 0x002fe400078e001d */
[----:B------:R-:W-:-:S09]  /*1d0f0*/  IMAD.MOV.U32 R25, RZ, RZ, R3 ;  /* 0x000000ffff197224 */ /* 0x000fd200078e0003 */
[----:B------:R-:W-:Y:S02]  /*1d100*/  IMAD.MOV.U32 R0, RZ, RZ, R12 ;  /* 0x000000ffff007224 */ /* 0x000fe400078e000c */
[----:B------:R-:W-:Y:S02]  /*1d110*/  IMAD.MOV.U32 R2, RZ, RZ, R15 ;  /* 0x000000ffff027224 */ /* 0x000fe400078e000f */
[----:B------:R-:W-:Y:S02]  /*1d120*/  IMAD.MOV.U32 R29, RZ, RZ, R13 ;  /* 0x000000ffff1d7224 */ /* 0x000fe400078e000d */
[----:B------:R-:W-:Y:S01]  /*1d130*/  IMAD.MOV.U32 R3, RZ, RZ, R14 ;  /* 0x000000ffff037224 */ /* 0x000fe200078e000e */
[----:B------:R-:W3:Y:S01]  /*1d140*/  LDL.LU R12, [R1+0x2d0] ;  /* 0x0002d000010c7983 */ /* 0x000ee20000300800 */
[----:B------:R-:W3:Y:S02]  /*1d150*/  LDL.LU R13, [R1+0x2d4] ;  /* 0x0002d400010d7983 */ /* 0x000ee40000300800 */
[----:B------:R-:W3:Y:S02]  /*1d160*/  LDL.LU R14, [R1+0x2d8] ;  /* 0x0002d800010e7983 */ /* 0x000ee40000300800 */
[----:B------:R-:W3:Y:S01]  /*1d170*/  LDL.LU R15, [R1+0x2dc] ;  /* 0x0002dc00010f7983 */ /* 0x000ee20000300800 */
[----:B------:R-:W-:Y:S01]  /*1d180*/  STL [R1+0x1108], R2 ;  /* 0x0011080201007387 */ /* 0x000fe20000100800 */
[----:B------:R0:W-:Y:S02]  /*1d190*/  STL [R1+0xed4], R3 ;  /* 0x000ed40301007387 */ /* 0x0001e40000100800 */
[----:B------:R-:W-:Y:S02]  /*1d1a0*/  STL [R1+0xed0], R29 ;  /* 0x000ed01d01007387 */ /* 0x000fe40000100800 */
[----:B------:R-:W-:Y:S02]  /*1d1b0*/  STL [R1+0xecc], R0 ;  /* 0x000ecc0001007387 */ /* 0x000fe40000100800 */
[----:B----4-:R-:W-:-:S02]  /*1d1c0*/  IMAD.MOV.U32 R4, RZ, RZ, R10 ;  /* 0x000000ffff047224 */ /* 0x010fc400078e000a */
        /* <DEDUP_REMOVED lines=17> */
[----:B------:R-:W2:Y:S02]  /*1d2e0*/  LDL.LU.64 R8, [R1+0x1268] ;  /* 0x0012680001087983 */ /* 0x000ea40000300a00 */
        /* <DEDUP_REMOVED lines=8> */
[----:B------:R-:W4:Y:S02]  /*1d370*/  LDL.LU.64 R22, [R1+0x1258] ;  /* 0x0012580001167983 */ /* 0x000f240000300a00 */
[C---:B----4-:R-:W-:Y:S01]  /*1d380*/  HMMA.16816.F32 R20, R16.reuse, R22, R24 ;  /* 0x000000161014723c */ /* 0x050fe20000001818 */
[----:B------:R-:W4:Y:S01]  /*1d390*/  LDL.LU.64 R26, [R1+0x1250] ;  /* 0x00125000011a7983 */ /* 0x000f220000300a00 */
[----:B------:R-:W4:Y:S11]  /*1d3a0*/  LDL.LU.64 R24, [R1+0x1248] ;  /* 0x0012480001187983 */ /* 0x000f360000300a00 */
[----:B------:R-:W-:Y:S10]  /*1d3b0*/  @!UPT UIADD3 URZ, URZ, URZ, URZ ;  /* 0x0000003f3f3ff290 */ /* 0x000ff4000fffe03f */
[----:B------:R-:W-:Y:S01]  /*1d3c0*/  STL.64 [R1+0x5a0], R20 ;  /* 0x0005a01401007387 */ /* 0x000fe20000100a00 */
[----:B------:R0:W-:Y:S03]  /*1d3d0*/  STL.64 [R1+0x5a8], R22 ;  /* 0x0005a81601007387 */ /* 0x0001e60000100a00 */
[----:B0-----:R-:W4:Y:S02]  /*1d3e0*/  LDL.LU.64 R22, [R1+0x1240] ;  /* 0x0012400001167983 */ /* 0x001f240000300a00 */
[C---:B----4-:R-:W-:Y:S02]  /*1d3f0*/  HMMA.16816.F32 R20, R16.reuse, R22, R24 ;  /* 0x000000161014723c */ /* 0x050fe40000001818 */
[----:B------:R-:W3:Y:S11]  /*1d400*/  LDL.LU.64 R26, [R1+0x1238] ;  /* 0x00123800011a7983 */ /* 0x000ef60000300a00 */
[----:B------:R-:W-:Y:S10]  /*1d410*/  @!UPT UIADD3 URZ, URZ, URZ, URZ ;  /* 0x0000003f3f3ff290 */ /* 0x000ff4000fffe03f */
[----:B------:R-:W-:Y:S01]  /*1d420*/  STL.64 [R1+0x2f0], R20 ;  /* 0x0002f01401007387 */ /* 0x000fe20000100a00 */
[----:B------:R0:W-:Y:S03]  /*1d430*/  STL.64 [R1+0x2f8], R22 ;  /* 0x0002f81601007387 */ /* 0x0001e60000100a00 */
[----:B0-----:R-:W2:Y:S01]  /*1d440*/  LDL.LU.64 R22, [R1+0x1230] ;  /* 0x0012300001167983 */ /* 0x001ea20000300a00 */
[----:B------:R-:W2:Y:S01]  /*1d450*/  LDL.LU.64 R20, [R1+0x1228] ;  /* 0x0012280001147983 */ /* 0x000ea20000300a00 */
[C---:B---3--:R-:W-:Y:S08]  /*1d460*/  HMMA.16816.F32 R12, R16.reuse, R26, R12 ;  /* 0x0000001a100c723c */ /* 0x048ff0000000180c */
[----:B--2---:R-:W-:Y:S11]  /*1d470*/  HMMA.16816.F32 R20, R16, R10, R20 ;  /* 0x0000000a1014723c */ /* 0x004ff60000001814 */
[----:B------:R-:W-:Y:S11]  /*1d480*/  @!UPT UIADD3 URZ, URZ, URZ, URZ ;  /* 0x0000003f3f3ff290 */ /* 0x000ff6000fffe03f */
[----:B------:R-:W-:Y:S01]  /*1d490*/  @!UPT UIADD3 URZ, URZ, URZ, URZ ;  /* 0x0000003f3f3ff290 */ /* 0x000fe2000fffe03f */
[----:B------:R-:W-:Y:S01]  /*1d4a0*/  STL.64 [R1+0x310], R20 ;  /* 0x0003101401007387 */ /* 0x000fe20000100a00 */
[----:B------:R0:W-:Y:S03]  /*1d4b0*/  STL.64 [R1+0x318], R22 ;  /* 0x0003181601007387 */ /* 0x0001e60000100a00 */
[----:B0-----:R-:W2:Y:S01]  /*1d4c0*/  LDL.LU.64 R22, [R1+0x1220] ;  /* 0x0012200001167983 */ /* 0x001ea20000300a00 */
[----:B------:R-:W2:Y:S02]  /*1d4d0*/  LDL.LU.64 R20, [R1+0x1218] ;  /* 0x0012180001147983 */ /* 0x000ea40000300a00 */
[----:B------:R-:W-:Y:S02]  /*1d4e0*/  STL.64 [R1+0x1198], R10 ;  /* 0x0011980a01007387 */ /* 0x000fe40000100a00 */
[----:B------:R0:W-:Y:S01]  /*1d4f0*/  STL.64 [R1+0x4d0], R12 ;  /* 0x0004d00c01007387 */ /* 0x0001e20000100a00 */
[----:B------:R1:W-:Y:S04]  /*1d500*/  STL.64 [R1+0x4d8], R14 ;  /* 0x0004d80e01007387 */ /* 0x0003e80000100a00 */
[----:B0-----:R-:W3:Y:S01]  /*1d510*/  LDL.LU R12, [R1+0x240] ;  /* 0x00024000010c7983 */ /* 0x001ee20000300800 */
[----:B------:R-:W-:-:S02]  /*1d520*/  IMAD.MOV.U32 R13, RZ, RZ, R6 ;  /* 0x000000ffff0d7224 */ /* 0x000fc400078e0006 */
[----:B------:R-:W4:Y:S02]  /*1d530*/  LDL.LU R6, [R1+0x1214] ;  /* 0x0012140001067983 */ /* 0x000f240000300800 */
[----:B-1----:R-:W-:Y:S02]  /*1d540*/  IMAD.MOV.U32 R14, RZ, RZ, R7 ;  /* 0x000000ffff0e7224 */ /* 0x002fe400078e0007 */
[----:B------:R-:W2:Y:S01]  /*1d550*/  LDL.LU R7, [R1+0x1210] ;  /* 0x0012100001077983 */ /* 0x000ea20000300800 */
[----:B------:R-:W2:Y:S03]  /*1d560*/  LDL.LU R15, [R1+0x24c] ;  /* 0x00024c00010f7983 */ /* 0x000ea60000300800 */
[----:B--2---:R-:W-:Y:S01]  /*1d570*/  STL.64 [R1+0x1118], R14 ;  /* 0x0011180e01007387 */ /* 0x004fe20000100a00 */
[----:B---3--:R0:W-:Y:S03]  /*1d580*/  STL.64 [R1+0x1110], R12 ;  /* 0x0011100c01007387 */ /* 0x0081e60000100a00 */
[----:B0-----:R-:W2:Y:S01]  /*1d590*/  LDL.LU R12, [R1+0xd0] ;  /* 0x0000d000010c7983 */ /* 0x001ea20000300800 */
[----:B------:R-:W2:Y:S02]  /*1d5a0*/  LDL.LU R13, [R1+0xd4] ;  /* 0x0000d400010d7983 */ /* 0x000ea40000300800 */
[----:B----4-:R-:W-:-:S02]  /*1d5b0*/  IMAD.MOV.U32 R14, RZ, RZ, R6 ;  /* 0x000000ffff0e7224 */ /* 0x010fc400078e0006 */
[----:B------:R-:W-:Y:S01]  /*1d5c0*/  IMAD.MOV.U32 R15, RZ, RZ, R7 ;  /* 0x000000ffff0f7224 */ /* 0x000fe200078e0007 */
[----:B------:R-:W3:Y:S01]  /*1d5d0*/  LDL.LU R6, [R1+0x120c] ;  /* 0x00120c0001067983 */ /* 0x000ee20000300800 */
[----:B------:R-:W4:Y:S03]  /*1d5e0*/  LDL.LU R7, [R1+0x1208] ;  /* 0x0012080001077983 */ /* 0x000f260000300800 */
[----:B------:R0:W-:Y:S01]  /*1d5f0*/  STL.64 [R1+0x1128], R14 ;  /* 0x0011280e01007387 */ /* 0x0001e20000100a00 */
[----:B------:R-:W-:Y:S02]  /*1d600*/  IMAD.MOV.U32 R2, RZ, RZ, R26 ;  /* 0x000000ffff027224 */ /* 0x000fe400078e001a */
[----:B------:R-:W-:Y:S02]  /*1d610*/  IMAD.MOV.U32 R0, RZ, RZ, R27 ;  /* 0x000000ffff007224 */ /* 0x000fe400078e001b */
[----:B0-----:R-:W-:-:S02]  /*1d620*/  IMAD.MOV.U32 R14, RZ, RZ, R9 ;  /* 0x000000ffff0e7224 */ /* 0x001fc400078e0009 */
[----:B------:R-:W-:Y:S01]  /*1d630*/  IMAD.MOV.U32 R15, RZ, RZ, R8 ;  /* 0x000000ffff0f7224 */ /* 0x000fe200078e0008 */
[----:B--2---:R-:W-:Y:S01]  /*1d640*/  STL.64 [R1+0x1120], R12 ;  /* 0x0011200c01007387 */ /* 0x004fe20000100a00 */
[----:B------:R-:W2:Y:S02]  /*1d650*/  LDL.LU R24, [R1+0x220] ;  /* 0x0002200001187983 */ /* 0x000ea40000300800 */
[----:B------:R-:W2:Y:S02]  /*1d660*/  LDL.LU R25, [R1+0x224] ;  /* 0x0002240001197983 */ /* 0x000ea40000300800 */
[----:B------:R-:W2:Y:S01]  /*1d670*/  LDL.LU R26, [R1+0x228] ;  /* 0x00022800011a7983 */ /* 0x000ea20000300800 */
[----:B------:R-:W2:Y:S01]  /*1d680*/  LDL.LU R27, [R1+0x22c] ;  /* 0x00022c00011b7983 */ /* 0x000ea20000300800 */
[----:B------:R0:W-:Y:S02]  /*1d690*/  STL.64 [R1+0x11c8], R14 ;  /* 0x0011c80e01007387 */ /* 0x0001e40000100a00 */
[----:B------:R-:W2:Y:S02]  /*1d6a0*/  LDL.LU R8, [R1+0x1d0] ;  /* 0x0001d00001087983 */ /* 0x000ea40000300800 */
[----:B------:R-:W2:Y:S02]  /*1d6b0*/  LDL.LU R9, [R1+0x1d4] ;  /* 0x0001d40001097983 */ /* 0x000ea40000300800 */
[----:B----4-:R-:W-:-:S02]  /*1d6c0*/  IMAD.MOV.U32 R10, RZ, RZ, R7 ;  /* 0x000000ffff0a7224 */ /* 0x010fc400078e0007 */
[----:B---3--:R-:W-:Y:S01]  /*1d6d0*/  IMAD.MOV.U32 R11, RZ, RZ, R6 ;  /* 0x000000ffff0b7224 */ /* 0x008fe200078e0006 */
[----:B------:R-:W3:Y:S01]  /*1d6e0*/  LDL.LU R7, [R1+0x1204] ;  /* 0x0012040001077983 */ /* 0x000ee20000300800 */
[----:B------:R-:W4:Y:S02]  /*1d6f0*/  LDL.LU R6, [R1+0x1200] ;  /* 0x0012000001067983 */ /* 0x000f240000300800 */
[----:B0-----:R-:W-:Y:S02]  /*1d700*/  IMAD.MOV.U32 R14, RZ, RZ, R29 ;  /* 0x000000ffff0e7224 */ /* 0x001fe400078e001d */
[----:B------:R-:W-:-:S05]  /*1d710*/  IMAD.MOV.U32 R15, RZ, RZ, R5 ;  /* 0x000000ffff0f7224 */ /* 0x000fca00078e0005 */
[----:B------:R-:W-:Y:S01]  /*1d720*/  STL.64 [R1+0x11e0], R14 ;  /* 0x0011e00e01007387 */ /* 0x000fe20000100a00 */
[----:B------:R0:W-:Y:S03]  /*1d730*/  STL.64 [R1+0x11a8], R10 ;  /* 0x0011a80a01007387 */ /* 0x0001e60000100a00 */
[----:B--2---:R1:W-:Y:S01]  /*1d740*/  STL.64 [R1+0x11a0], R8 ;  /* 0x0011a00801007387 */ /* 0x0043e20000100a00 */
[----:B0-----:R-:W2:Y:S03]  /*1d750*/  LDL.64 R10, [R1+0x38] ;  /* 0x00003800010a7983 */ /* 0x001ea60000100a00 */
[----:B--2---:R0:W-:Y:S01]  /*1d760*/  STL.64 [R1+0x11c0], R10 ;  /* 0x0011c00a01007387 */ /* 0x0041e20000100a00 */
[----:B-1----:R-:W2:Y:S02]  /*1d770*/  LDL.LU R8, [R1+0x1f0] ;  /* 0x0001f00001087983 */ /* 0x002ea40000300800 */
[----:B------:R-:W2:Y:S01]  /*1d780*/  LDL.LU R9, [R1+0x1f4] ;  /* 0x0001f40001097983 */ /* 0x000ea20000300800 */
[----:B0-----:R-:W2:Y:S01]  /*1d790*/  LDL.LU R10, [R1+0x1f8] ;  /* 0x0001f800010a7983 */ /* 0x001ea20000300800 */
[----:B------:R-:W2:Y:S03]  /*1d7a0*/  LDL.LU R11, [R1+0x1fc] ;  /* 0x0001fc00010b7983 */ /* 0x000ea60000300800 */
[----:B--2---:R4:W-:Y:S01]  /*1d7b0*/  STL.64 [R1+0x11d8], R10 ;  /* 0x0011d80a01007387 */ /* 0x0049e20000100a00 */
[----:B------:R0:W-:Y:S02]  /*1d7c0*/  STL.64 [R1+0x11d0], R8 ;  /* 0x0011d00801007387 */ /* 0x0001e40000100a00 */
[----:B----4-:R-:W-:Y:S01]  /*1d7d0*/  IMAD.MOV.U32 R10, RZ, RZ, R6 ;  /* 0x000000ffff0a7224 */ /* 0x010fe200078e0006 */
[----:B0-----:R-:W2:Y:S01]  /*1d7e0*/  LDL.LU R8, [R1+0x200] ;  /* 0x0002000001087983 */ /* 0x001ea20000300800 */
[----:B------:R-:W2:Y:S02]  /*1d7f0*/  LDL.LU R9, [R1+0x204] ;  /* 0x0002040001097983 */ /* 0x000ea40000300800 */
[----:B------:R-:W4:Y:S02]  /*1d800*/  LDL.LU R6, [R1+0x11fc] ;  /* 0x0011fc0001067983 */ /* 0x000f240000300800 */
[----:B---3--:R-:W-:-:S02]  /*1d810*/  IMAD.MOV.U32 R11, RZ, RZ, R7 ;  /* 0x000000ffff0b7224 */ /* 0x008fc400078e0007 */
[----:B------:R-:W4:Y:S03]  /*1d820*/  LDL.LU R7, [R1+0x11f8] ;  /* 0x0011f80001077983 */ /* 0x000f260000300800 */
[----:B------:R-:W-:Y:S01]  /*1d830*/  STL.64 [R1+0x11f0], R10 ;  /* 0x0011f00a01007387 */ /* 0x000fe20000100a00 */
[----:B----4-:R-:W-:Y:S01]  /*1d840*/  HMMA.16816.F32 R16, R16, R6, R24 ;  /* 0x000000061010723c */ /* 0x010fe20000001818 */
[----:B--2---:R0:W-:Y:S04]  /*1d850*/  STL.64 [R1+0x11e8], R8 ;  /* 0x0011e80801007387 */ /* 0x0041e80000100a00 */
[----:B0-----:R-:W2:Y:S01]  /*1d860*/  LDL.LU R8, [R1+0x210] ;  /* 0x0002100001087983 */ /* 0x001ea20000300800 */
[----:B------:R-:W2:Y:S02]  /*1d870*/  LDL.LU R9, [R1+0x214] ;  /* 0x0002140001097983 */ /* 0x000ea40000300800 */
[----:B------:R-:W2:Y:S02]  /*1d880*/  LDL.LU R10, [R1+0x218] ;  /* 0x00021800010a7983 */ /* 0x000ea40000300800 */
[----:B------:R-:W2:Y:S01]  /*1d890*/  LDL.LU R11, [R1+0x21c] ;  /* 0x00021c00010b7983 */ /* 0x000ea20000300800 */
[----:B------:R0:W-:Y:S01]  /*1d8a0*/  STL.64 [R1+0x1178], R6 ;  /* 0x0011780601007387 */ /* 0x0001e20000100a00 */
[----:B------:R-:W3:Y:S11]  /*1d8b0*/  LDL.LU R24, [R1+0x110] ;  /* 0x0001100001187983 */ /* 0x000ef60000300800 */
[----:B------:R-:W-:Y:S01]  /*1d8c0*/  STL.64 [R1+0x220], R16 ;  /* 0x0002201001007387 */ /* 0x000fe20000100a00 */
[----:B------:R-:W-:Y:S02]  /*1d8d0*/  STL.64 [R1+0x228], R18 ;  /* 0x0002281201007387 */ /* 0x000fe40000100a00 */
[----:B------:R-:W3:Y:S02]  /*1d8e0*/  LDL.LU R25, [R1+0x114] ;  /* 0x0001140001197983 */ /* 0x000ee40000300800 */
[----:B------:R-:W4:Y:S01]  /*1d8f0*/  LDL.LU R26, [R1+0x118] ;  /* 0x00011800011a7983 */ /* 0x000f220000300800 */
[----:B------:R-:W4:Y:S01]  /*1d900*/  LDL.LU R27, [R1+0x11c] ;  /* 0x00011c00011b7983 */ /* 0x000f220000300800 */
[----:B0-----:R-:W-:-:S02]  /*1d910*/  IMAD.MOV.U32 R6, RZ, RZ, R2 ;  /* 0x000000ffff067224 */ /* 0x001fc400078e0002 */
[----:B------:R-:W-:Y:S02]  /*1d920*/  IMAD.MOV.U32 R7, RZ, RZ, R0 ;  /* 0x000000ffff077224 */ /* 0x000fe400078e0000 */
[----:B------:R-:W-:Y:S02]  /*1d930*/  IMAD.MOV.U32 R14, RZ, RZ, R4 ;  /* 0x000000ffff0e7224 */ /* 0x000fe400078e0004 */
[----:B------:R-:W-:Y:S01]  /*1d940*/  IMAD.MOV.U32 R15, RZ, RZ, R3 ;  /* 0x000000ffff0f7224 */ /* 0x000fe200078e0003 */
[----:B----4-:R-:W-:Y:S01]  /*1d950*/  STL.64 [R1+0x1188], R26 ;  /* 0x0011881a01007387 */ /* 0x010fe20000100a00 */
[----:B---3--:R-:W-:Y:S02]  /*1d960*/  STL.64 [R1+0x1180], R24 ;  /* 0x0011801801007387 */ /* 0x008fe40000100a00 */
[----:B------:R0:W-:Y:S02]  /*1d970*/  STL.64 [R1+0x1190], R6 ;  /* 0x0011900601007387 */ /* 0x0001e40000100a00 */
[----:B------:R-:W3:Y:S01]  /*1d980*/  LDL.LU R4, [R1+0x1c0] ;  /* 0x0001c00001047983 */ /* 0x000ee20000300800 */
[----:B------:R-:W3:Y:S04]  /*1d990*/  LDL.LU R5, [R1+0x1c4] ;  /* 0x0001c40001057983 */ /* 0x000ee80000300800 */
[----:B0-----:R-:W4:Y:S01]  /*1d9a0*/  LDL.LU R6, [R1+0x1c8] ;  /* 0x0001c80001067983 */ /* 0x001f220000300800 */
[----:B------:R-:W4:Y:S01]  /*1d9b0*/  LDL.LU R7, [R1+0x1cc] ;  /* 0x0001cc0001077983 */ /* 0x000f220000300800 */
[C---:B--2---:R-:W-:Y:S02]  /*1d9c0*/  HMMA.16816.F32 R12, R20.reuse, R14, R8 ;  /* 0x0000000e140c723c */ /* 0x044fe40000001808 */
        /* <DEDUP_REMOVED lines=10> */
[----:B------:R-:W4:Y:S01]  /*1da70*/  LDL.64 R18, [R1+0x28] ;  /* 0x0000280001127983 */ /* 0x000f220000100a00 */
[----:B------:R-:W2:Y:S02]  /*1da80*/  LDL.LU.64 R10, [R1+0x11f0] ;  /* 0x0011f000010a7983 */ /* 0x000ea40000300a00 */
[----:B------:R-:W2:Y:S02]  /*1da90*/  LDL.LU.64 R8, [R1+0x11e8] ;  /* 0x0011e80001087983 */ /* 0x000ea40000300a00 */
[----:B------:R-:W-:Y:S01]  /*1daa0*/  STL.64 [R1+0x5c0], R12 ;  /* 0x0005c00c01007387 */ /* 0x000fe20000100a00 */
[----:B------:R0:W-:Y:S04]  /*1dab0*/  STL.64 [R1+0x5c8], R14 ;  /* 0x0005c80e01007387 */ /* 0x0001e80000100a00 */
        /* <DEDUP_REMOVED lines=8> */
[C---:B--2---:R-:W-:Y:S11]  /*1db40*/  HMMA.16816.F32 R8, R20.reuse, R14, R8 ;  /* 0x0000000e1408723c */ /* 0x044ff60000001808 */
[----:B------:R-:W-:Y:S11]  /*1db50*/  @!UPT UIADD3 URZ, URZ, URZ, URZ ;  /* 0x0000003f3f3ff290 */ /* 0x000ff6000fffe03f */
[----:B------:R-:W-:Y:S01]  /*1db60*/  @!UPT UIADD3 URZ, URZ, URZ, URZ ;  /* 0x0000003f3f3ff290 */ /* 0x000fe2000fffe03f */
[----:B------:R-:W-:Y:S01]  /*1db70*/  STL.64 [R1+0x580], R8 ;  /* 0x0005800801007387 */ /* 0x000fe20000100a00 */
[----:B------:R0:W-:Y:S03]  /*1db80*/  STL.64 [R1+0x588], R10 ;  /* 0x0005880a01007387 */ /* 0x0001e60000100a00 */
[----:B0-----:R-:W2:Y:S01]  /*1db90*/  LDL.LU.64 R10, [R1+0x11c0] ;  /* 0x0011c000010a7983 */ /* 0x001ea20000300a00 */
[----:B------:R0:W-:Y:S03]  /*1dba0*/  STL.64 [R1+0x1138], R14 ;  /* 0x0011380e01007387 */ /* 0x0001e60000100a00 */
[----:B0-----:R-:W3:Y:S01]  /*1dbb0*/  LDL.64 R14, [R1+0x58] ;  /* 0x00005800010e7983 */ /* 0x001ee20000100a00 */
[----:B--2---:R-:W-:Y:S01]  /*1dbc0*/  HMMA.16816.F32 R4, R20, R10, R4 ;  /* 0x0000000a1404723c */ /* 0x004fe20000001804 */
[----:B------:R-:W-:-:S02]  /*1dbd0*/  IMAD.MOV.U32 R2, RZ, RZ, R10 ;  /* 0x000000ffff027224 */ /* 0x000fc400078e000a */
[----:B------:R-:W-:Y:S01]  /*1dbe0*/  IMAD.MOV.U32 R0, RZ, RZ, R11 ;  /* 0x000000ffff007224 */ /* 0x000fe200078e000b */
[----:B---3--:R0:W-:Y:S04]  /*1dbf0*/  STL.64 [R1+0x1150], R14 ;  /* 0x0011500e01007387 */ /* 0x0081e80000100a00 */
[----:B0-----:R-:W2:Y:S11]  /*1dc00*/  LDL.64 R14, [R1+0x68] ;  /* 0x00006800010e7983 */ /* 0x001eb60000100a00 */
[----:B------:R-:W-:Y:S04]  /*1dc10*/  @!UPT UIADD3 URZ, URZ, URZ, URZ ;  /* 0x0000003f3f3ff290 */ /* 0x000fe8000fffe03f */
[----:B------:R-:W-:Y:S02]  /*1dc20*/  STL.64 [R1+0x570], R4 ;  /* 0x0005700401007387 */ /* 0x000fe40000100a00 */
[----:B------:R0:W-:Y:S02]  /*1dc30*/  STL.64 [R1+0x578], R6 ;  /* 0x0005780601007387 */ /* 0x0001e40000100a00 */
[----:B0-----:R-:W3:Y:S01]  /*1dc40*/  LDL.LU.64 R6, [R1+0x11b8] ;  /* 0x0011b80001067983 */ /* 0x001ee20000300a00 */
[----:B------:R-:W3:Y:S02]  /*1dc50*/  LDL.LU.64 R4, [R1+0x11b0] ;  /* 0x0011b00001047983 */ /* 0x000ee40000300a00 */
        /* <DEDUP_REMOVED lines=8> */
[----:B------:R0:W-:Y:S02]  /*1dce0*/  STL.64 [R1+0x1130], R18 ;  /* 0x0011301201007387 */ /* 0x0001e40000100a00 */
        /* <DEDUP_REMOVED lines=10> */
[C---:B---3--:R-:W-:Y:S01]  /*1dd90*/  HMMA.16816.F32 R4, R20.reuse, R10, R4 ;  /* 0x0000000a1404723c */ /* 0x048fe20000001804 */
[----:B----4-:R-:W-:Y:S01]  /*1dda0*/  STL.64 [R1+0x1160], R18 ;  /* 0x0011601201007387 */ /* 0x010fe20000100a00 */
[----:B--2---:R0:W-:Y:S03]  /*1ddb0*/  STL.64 [R1+0x1158], R16 ;  /* 0x0011581001007387 */ /* 0x0041e60000100a00 */
[----:B0-----:R-:W2:Y:S01]  /*1ddc0*/  LDL.LU R16, [R1+0x100] ;  /* 0x0001000001107983 */ /* 0x001ea20000300800 */
[----:B------:R-:W2:Y:S02]  /*1ddd0*/  LDL.LU R17, [R1+0x104] ;  /* 0x0001040001117983 */ /* 0x000ea40000300800 */
[----:B------:R-:W2:Y:S02]  /*1dde0*/  LDL.LU R18, [R1+0x108] ;  /* 0x0001080001127983 */ /* 0x000ea40000300800 */
[----:B------:R-:W2:Y:S11]  /*1ddf0*/  LDL.LU R19, [R1+0x10c] ;  /* 0x00010c0001137983 */ /* 0x000eb60000300800 */
[----:B------:R-:W-:Y:S02]  /*1de00*/  @!UPT UIADD3 URZ, URZ, URZ, URZ ;  /* 0x0000003f3f3ff290 */ /* 0x000fe4000fffe03f */
[----:B------:R-:W-:Y:S01]  /*1de10*/  STL.64 [R1+0x200], R4 ;  /* 0x0002000401007387 */ /* 0x000fe20000100a00 */
[----:B------:R0:W-:Y:S03]  /*1de20*/  STL.64 [R1+0x208], R6 ;  /* 0x0002080601007387 */ /* 0x0001e60000100a00 */
[----:B0-----:R-:W3:Y:S02]  /*1de30*/  LDL.LU.64 R6, [R1+0x1190] ;  /* 0x0011900001067983 */ /* 0x001ee40000300a00 */
[C---:B---3--:R-:W-:Y:S02]  /*1de40*/  HMMA.16816.F32 R4, R20.reuse, R6, R24 ;  /* 0x000000061404723c */ /* 0x048fe40000001818 */
[----:B------:R-:W3:Y:S01]  /*1de50*/  LDL.LU.64 R26, [R1+0x1188] ;  /* 0x00118800011a7983 */ /* 0x000ee20000300a00 */
[----:B------:R-:W3:Y:S11]  /*1de60*/  LDL.LU.64 R24, [R1+0x1180] ;  /* 0x0011800001187983 */ /* 0x000ef60000300a00 */
[----:B------:R-:W-:Y:S09]  /*1de70*/  @!UPT UIADD3 URZ, URZ, URZ, URZ ;  /* 0x0000003f3f3ff290 */ /* 0x000ff2000fffe03f */
[----:B------:R-:W-:Y:S01]  /*1de80*/  STL.64 [R1+0x1f0], R4 ;  /* 0x0001f00401007387 */ /* 0x000fe20000100a00 */
[----:B------:R0:W-:Y:S03]  /*1de90*/  STL.64 [R1+0x1f8], R6 ;  /* 0x0001f80601007387 */ /* 0x0001e60000100a00 */
[----:B0-----:R-:W3:Y:S02]  /*1dea0*/  LDL.LU.64 R6, [R1+0x1178] ;  /* 0x0011780001067983 */ /* 0x001ee40000300a00 */
[----:B---3--:R-:W-:Y:S02]  /*1deb0*/  HMMA.16816.F32 R20, R20, R6, R24 ;  /* 0x000000061414723c */ /* 0x008fe40000001818 */
[----:B------:R-:W2:Y:S01]  /*1dec0*/  LDL.LU.64 R26, [R1+0x1170] ;  /* 0x00117000011a7983 */ /* 0x000ea20000300a00 */
[----:B------:R-:W2:Y:S02]  /*1ded0*/  LDL.LU.64 R24, [R1+0x1168] ;  /* 0x0011680001187983 */ /* 0x000ea40000300a00 */
[----:B------:R-:W-:-:S02]  /*1dee0*/  IMAD.MOV.U32 R29, RZ, RZ, R14 ;  /* 0x000000ffff1d7224 */ /* 0x000fc400078e000e */
[----:B------:R-:W-:Y:S11]  /*1def0*/  IMAD.MOV.U32 R4, RZ, RZ, R15 ;  /* 0x000000ffff047224 */ /* 0x000ff600078e000f */
[----:B------:R-:W-:Y:S05]  /*1df00*/  @!UPT UIADD3 URZ, URZ, URZ, URZ ;  /* 0x0000003f3f3ff290 */ /* 0x000fea000fffe03f */
[----:B------:R-:W-:Y:S01]  /*1df10*/  STL.64 [R1+0x4c0], R20 ;  /* 0x0004c01401007387 */ /* 0x000fe20000100a00 */
[----:B------:R-:W-:Y:S02]  /*1df20*/  STL.64 [R1+0x4c8], R22 ;  /* 0x0004c81601007387 */ /* 0x000fe40000100a00 */
[----:B------:R-:W-:Y:S01]  /*1df30*/  STL [R1+0x110c], R7 ;  /* 0x00110c0701007387 */ /* 0x000fe20000100800 */
        /* <DEDUP_REMOVED lines=8> */
[----:B------:R-:W-:Y:S01]  /*1dfc0*/  IMAD.MOV.U32 R22, RZ, RZ, R2 ;  /* 0x000000ffff167224 */ /* 0x000fe200078e0002 */
        /* <DEDUP_REMOVED lines=9> */
[----:B--2---:R-:W-:Y:S01]  /*1e060*/  HMMA.16816.F32 R12, R24, R14, R16 ;  /* 0x0000000e180c723c */ /* 0x004fe20000001810 */
[----:B------:R-:W2:Y:S11]  /*1e070*/  LDL.LU.64 R18, [R1+0x1130] ;  /* 0x0011300001127983 */ /* 0x000eb60000300a00 */
[----:B------:R-:W-:Y:S11]  /*1e080*/  @!UPT UIADD3 URZ, URZ, URZ, URZ ;  /* 0x0000003f3f3ff290 */ /* 0x000ff6000fffe03f */
[----:B------:R-:W-:Y:S01]  /*1e090*/  STL.64 [R1+0x530], R12 ;  /* 0x0005300c01007387 */ /* 0x000fe20000100a00 */
[----:B------:R0:W-:Y:S03]  /*1e0a0*/  STL.64 [R1+0x538], R14 ;  /* 0x0005380e01007387 */ /* 0x0001e60000100a00 */
[----:B0-----:R-:W3:Y:S01]  /*1e0b0*/  LDL.LU.64 R14, [R1+0x1128] ;  /* 0x00112800010e7983 */ /* 0x001ee20000300a00 */
[----:B------:R-:W3:Y:S02]  /*1e0c0*/  LDL.LU.64 R12, [R1+0x1120] ;  /* 0x00112000010c7983 */ /* 0x000ee40000300a00 */
[----:B------:R-:W-:-:S07]  /*1e0d0*/  IMAD.MOV.U32 R23, RZ, RZ, R0 ;  /* 0x000000ffff177224 */ /* 0x000fce00078e0000 */
[----:B---3--:R-:W-:Y:S01]  /*1e0e0*/  HMMA.16816.F32 R20, R24, R22, R12 ;  /* 0x000000161814723c */ /* 0x008fe2000000180c */
[----:B------:R-:W3:Y:S01]  /*1e0f0*/  LDL.LU.64 R14, [R1+0x1118] ;  /* 0x00111800010e7983 */ /* 0x000ee20000300a00 */
[----:B------:R-:W3:Y:S11]  /*1e100*/  LDL.LU.64 R12, [R1+0x1110] ;  /* 0x00111000010c7983 */ /* 0x000ef60000300a00 */
[----:B------:R-:W-:Y:S10]  /*1e110*/  @!UPT UIADD3 URZ, URZ, URZ, URZ ;  /* 0x0000003f3f3ff290 */ /* 0x000ff4000fffe03f */
[----:B------:R-:W-:Y:S01]  /*1e120*/  STL.64 [R1+0x520], R20 ;  /* 0x0005201401007387 */ /* 0x000fe20000100a00 */
[----:B------:R-:W-:Y:S02]  /*1e130*/  STL.64 [R1+0x528], R22 ;  /* 0x0005281601007387 */ /* 0x000fe40000100a00 */
[----:B------:R-:W0:Y:S02]  /*1e140*/  LDSM.16.MT88.4 R20, [R28+0x6180] ;  /* 0x006180001c14783b */ /* 0x000e240000004200 */
[----:B0-----:R-:W-:Y:S02]  /*1e150*/  STL.64 [R1+0x1100], R22 ;  /* 0x0011001601007387 */ /* 0x001fe40000100a00 */
[----:B------:R0:W-:Y:S02]  /*1e160*/  STL.64 [R1+0x10f8], R20 ;  /* 0x0010f81401007387 */ /* 0x0001e40000100a00 */
[----:B0-----:R-:W4:Y:S01]  /*1e170*/  LDL.LU R20, [R1+0x190] ;  /* 0x0001900001147983 */ /* 0x001f220000300800 */
[----:B------:R-:W4:Y:S02]  /*1e180*/  LDL.LU R21, [R1+0x194] ;  /* 0x0001940001157983 */ /* 0x000f240000300800 */
[----:B------:R-:W4:Y:S02]  /*1e190*/  LDL.LU R22, [R1+0x198] ;  /* 0x0001980001167983 */ /* 0x000f240000300800 */
[----:B------:R-:W4:Y:S01]  /*1e1a0*/  LDL.LU R23, [R1+0x19c] ;  /* 0x00019c0001177983 */ /* 0x000f220000300800 */
[----:B------:R-:W-:Y:S01]  /*1e1b0*/  LOP3.LUT R5, R28, 0x40, RZ, 0x3c, !PT ;  /* 0x000000401c057812 */ /* 0x000fe200078e3cff */
[----:B--2---:R-:W-:-:S02]  /*1e1c0*/  IMAD.MOV.U32 R3, RZ, RZ, R18 ;  /* 0x000000ffff037224 */ /* 0x004fc400078e0012 */
[----:B------:R-:W-:Y:S01]  /*1e1d0*/  IMAD.MOV.U32 R0, RZ, RZ, R19 ;  /* 0x000000ffff007224 */ /* 0x000fe200078e0013 */
[----:B------:R-:W-:Y:S01]  /*1e1e0*/  STL [R1+0xd9c], R28 ;  /* 0x000d9c1c01007387 */ /* 0x000fe20000100800 */
[C---:B---3--:R-:W-:Y:S08]  /*1e1f0*/  HMMA.16816.F32 R12, R24.reuse, R10, R12 ;  /* 0x0000000a180c723c */ /* 0x048ff0000000180c */
[C---:B----4-:R-:W-:Y:S01]  /*1e200*/  HMMA.16816.F32 R20, R24.reuse, R18, R20 ;  /* 0x000000121814723c */ /* 0x050fe20000001814 */
[----:B------:R-:W0:Y:S11]  /*1e210*/  LDSM.16.MT88.4 R16, [R5+0x6000] ;  /* 0x006000000510783b */ /* 0x000e360000004200 */
[----:B------:R-:W-:Y:S11]  /*1e220*/  @!UPT UIADD3 URZ, URZ, URZ, URZ ;  /* 0x0000003f3f3ff290 */ /* 0x000ff6000fffe03f */
[----:B------:R-:W-:Y:S01]  /*1e230*/  STL.64 [R1+0x1d0], R20 ;  /* 0x0001d01401007387 */ /* 0x000fe20000100a00 */
[----:B------:R-:W-:Y:S03]  /*1e240*/  STL.64 [R1+0x1d8], R22 ;  /* 0x0001d81601007387 */ /* 0x000fe60000100a00 */
[----:B0-----:R0:W-:Y:S01]  /*1e250*/  STL.64 [R1+0x1070], R18 ;  /* 0x0010701201007387 */ /* 0x0011e20000100a00 */
[----:B------:R-:W-:Y:S03]  /*1e260*/  STL.64 [R1+0x1068], R16 ;  /* 0x0010681001007387 */ /* 0x000fe60000100a00 */
[----:B0-----:R-:W2:Y:S01]  /*1e270*/  LDL.64 R18, [R1+0x8] ;  /* 0x0000080001127983 */ /* 0x001ea20000100a00 */
[----:B------:R-:W2:Y:S02]  /*1e280*/  LDL.LU R8, [R1+0x380] ;  /* 0x0003800001087983 */ /* 0x000ea40000300800 */
[----:B------:R-:W-:Y:S02]  /*1e290*/  STL.64 [R1+0x4a0], R12 ;  /* 0x0004a00c01007387 */ /* 0x000fe40000100a00 */
[----:B------:R-:W-:Y:S02]  /*1e2a0*/  STL.64 [R1+0x4a8], R14 ;  /* 0x0004a80e01007387 */ /* 0x000fe40000100a00 */
[----:B------:R-:W0:Y:S04]  /*1e2b0*/  LDSM.16.MT88.4 R12, [R5+0x6080] ;  /* 0x00608000050c783b */ /* 0x000e280000004200 */
[----:B------:R-:W2:Y:S01]  /*1e2c0*/  LDL.LU R9, [R1+0x384] ;  /* 0x0003840001097983 */ /* 0x000ea20000300800 */
[----:B------:R-:W2:Y:S02]  /*1e2d0*/  LDL.LU R10, [R1+0x388] ;  /* 0x00038800010a7983 */ /* 0x000ea40000300800 */
[----:B------:R-:W2:Y:S01]  /*1e2e0*/  LDL.LU R11, [R1+0x38c] ;  /* 0x00038c00010b7983 */ /* 0x000ea20000300800 */
[----:B0-----:R-:W-:Y:S01]  /*1e2f0*/  STL.64 [R1+0xfe0], R14 ;  /* 0x000fe00e01007387 */ /* 0x001fe20000100a00 */
[----:B------:R0:W-:Y:S03]  /*1e300*/  STL.64 [R1+0xfd8], R12 ;  /* 0x000fd80c01007387 */ /* 0x0001e60000100a00 */
        /* <DEDUP_REMOVED lines=16> */
[----:B----4-:R0:W-:Y:S01]  /*1e410*/  STL.64 [R1+0x10a0], R14 ;  /* 0x0010a00e01007387 */ /* 0x0101e20000100a00 */
[----:B---3--:R-:W-:Y:S03]  /*1e420*/  STL.64 [R1+0x1098], R12 ;  /* 0x0010980c01007387 */ /* 0x008fe60000100a00 */
[----:B0-----:R-:W3:Y:S01]  /*1e430*/  LDL.64 R14, [R1+0x38] ;  /* 0x00003800010e7983 */ /* 0x001ee20000100a00 */
[----:B--2---:R-:W-:Y:S03]  /*1e440*/  HMMA.16816.F32 R8, R24, R18, R8 ;  /* 0x000000121808723c */ /* 0x004fe60000001808 */
[----:B---3--:R0:W-:Y:S04]  /*1e450*/  STL.64 [R1+0x10b0], R14 ;  /* 0x0010b00e01007387 */ /* 0x0081e80000100a00 */
[----:B0-----:R-:W2:Y:S04]  /*1e460*/  LDL.64 R14, [R1+0x48] ;  /* 0x00004800010e7983 */ /* 0x001ea80000100a00 */
[----:B--2---:R0:W-:Y:S02]  /*1e470*/  STL.64 [R1+0x10c8], R14 ;  /* 0x0010c80e01007387 */ /* 0x0041e40000100a00 */
[----:B0-----:R-:W-:-:S02]  /*1e480*/  IMAD.MOV.U32 R14, RZ, RZ, R7 ;  /* 0x000000ffff0e7224 */ /* 0x001fc400078e0007 */
[----:B------:R-:W-:Y:S01]  /*1e490*/  IMAD.MOV.U32 R15, RZ, RZ, R2 ;  /* 0x000000ffff0f7224 */ /* 0x000fe200078e0002 */
[----:B------:R-:W2:Y:S01]  /*1e4a0*/  LDL.LU R7, [R1+0x110c] ;  /* 0x00110c0001077983 */ /* 0x000ea20000300800 */
[----:B------:R-:W3:Y:S02]  /*1e4b0*/  LDL.LU R2, [R1+0x1108] ;  /* 0x0011080001027983 */ /* 0x000ee40000300800 */
[----:B------:R-:W2:Y:S02]  /*1e4c0*/  LDL.LU R20, [R1+0x370] ;  /* 0x0003700001147983 */ /* 0x000ea40000300800 */
[----:B------:R-:W2:Y:S01]  /*1e4d0*/  LDL.LU R21, [R1+0x374] ;  /* 0x0003740001157983 */ /* 0x000ea20000300800 */
[----:B------:R-:W2:Y:S01]  /*1e4e0*/  LDL.LU R22, [R1+0x378] ;  /* 0x0003780001167983 */ /* 0x000ea20000300800 */
[----:B------:R-:W2:Y:S02]  /*1e4f0*/  LDL.LU R23, [R1+0x37c] ;  /* 0x00037c0001177983 */ /* 0x000ea40000300800 */
[----:B------:R-:W-:Y:S02]  /*1e500*/  STL.64 [R1+0x10e0], R14 ;  /* 0x0010e00e01007387 */ /* 0x000fe40000100a00 */
[----:B------:R0:W-:Y:S01]  /*1e510*/  STL.64 [R1+0x10a8], R18 ;  /* 0x0010a81201007387 */ /* 0x0001e20000100a00 */
[----:B------:R-:W4:Y:S01]  /*1e520*/  LDL.LU R16, [R1+0x430] ;  /* 0x0004300001107983 */ /* 0x000f220000300800 */
[----:B------:R-:W-:Y:S02]  /*1e530*/  STL.64 [R1+0x470], R8 ;  /* 0x0004700801007387 */ /* 0x000fe40000100a00 */
[----:B------:R-:W-:Y:S02]  /*1e540*/  STL.64 [R1+0x478], R10 ;  /* 0x0004780a01007387 */ /* 0x000fe40000100a00 */
[----:B------:R-:W4:Y:S01]  /*1e550*/  LDL.LU R17, [R1+0x434] ;  /* 0x0004340001117983 */ /* 0x000f220000300800 */
[----:B------:R-:W1:Y:S04]  /*1e560*/  LDSM.16.MT88.4 R8, [R5+0x6100] ;  /* 0x006100000508783b */ /* 0x000e680000004200 */
[----:B0-----:R-:W2:Y:S01]  /*1e570*/  LDL.LU R18, [R1+0x438] ;  /* 0x0004380001127983 */ /* 0x001ea20000300800 */
[----:B------:R-:W2:Y:S03]  /*1e580*/  LDL.LU R19, [R1+0x43c] ;  /* 0x00043c0001137983 */ /* 0x000ea60000300800 */
[----:B--2---:R-:W-:Y:S01]  /*1e590*/  STL.64 [R1+0x10c0], R18 ;  /* 0x0010c01201007387 */ /* 0x004fe20000100a00 */
[----:B----4-:R0:W-:Y:S03]  /*1e5a0*/  STL.64 [R1+0x10b8], R16 ;  /* 0x0010b81001007387 */ /* 0x0101e60000100a00 */
[----:B0-----:R-:W2:Y:S01]  /*1e5b0*/  LDL.LU R16, [R1+0x440] ;  /* 0x0004400001107983 */ /* 0x001ea20000300800 */
[----:B------:R-:W2:Y:S02]  /*1e5c0*/  LDL.LU R17, [R1+0x444] ;  /* 0x0004440001117983 */ /* 0x000ea40000300800 */
[----:B------:R-:W4:Y:S02]  /*1e5d0*/  LDL.LU R18, [R1+0x448] ;  /* 0x0004480001127983 */ /* 0x000f240000300800 */
[----:B------:R-:W4:Y:S02]  /*1e5e0*/  LDL.LU R19, [R1+0x44c] ;  /* 0x00044c0001137983 */ /* 0x000f240000300800 */
[----:B----4-:R-:W-:Y:S01]  /*1e5f0*/  STL.64 [R1+0x10d8], R18 ;  /* 0x0010d81201007387 */ /* 0x010fe20000100a00 */
[----:B--2---:R0:W-:Y:S03]  /*1e600*/  STL.64 [R1+0x10d0], R16 ;  /* 0x0010d01001007387 */ /* 0x0041e60000100a00 */
        /* <DEDUP_REMOVED lines=9> */
[----:B------:R-:W2:Y:S02]  /*1e6a0*/  LDL.LU R18, [R1+0x468] ;  /* 0x0004680001127983 */ /* 0x000ea40000300800 */
[----:B------:R-:W2:Y:S01]  /*1e6b0*/  LDL.LU R19, [R1+0x46c] ;  /* 0x00046c0001137983 */ /* 0x000ea20000300800 */
[----:B-1----:R-:W-:Y:S01]  /*1e6c0*/  STL.64 [R1+0xf68], R10 ;  /* 0x000f680a01007387 */ /* 0x002fe20000100a00 */
[----:B------:R-:W-:Y:S02]  /*1e6d0*/  STL.64 [R1+0xf60], R8 ;  /* 0x000f600801007387 */ /* 0x000fe40000100a00 */
[----:B------:R-:W2:Y:S02]  /*1e6e0*/  LDL.LU.64 R22, [R1+0x1100] ;  /* 0x0011000001167983 */ /* 0x000ea40000300a00 */
[----:B------:R-:W2:Y:S07]  /*1e6f0*/  LDL.LU.64 R20, [R1+0x10f8] ;  /* 0x0010f80001147983 */ /* 0x000eae0000300a00 */
[----:B------:R-:W-:Y:S01]  /*1e700*/  STL.64 [R1+0x380], R24 ;  /* 0x0003801801007387 */ /* 0x000fe20000100a00 */
[----:B------:R-:W-:Y:S02]  /*1e710*/  STL.64 [R1+0x388], R26 ;  /* 0x0003881a01007387 */ /* 0x000fe40000100a00 */
[----:B------:R-:W0:Y:S04]  /*1e720*/  LDSM.16.MT88.4 R24, [R5+0x6180] ;  /* 0x006180000518783b */ /* 0x000e280000004200 */
[----:B------:R-:W-:-:S02]  /*1e730*/  IMAD.MOV.U32 R14, RZ, RZ, R29 ;  /* 0x000000ffff0e7224 */ /* 0x000fc400078e001d */
[----:B------:R-:W-:Y:S01]  /*1e740*/  IMAD.MOV.U32 R15, RZ, RZ, R4 ;  /* 0x000000ffff0f7224 */ /* 0x000fe200078e0004 */
[----:B0-----:R0:W-:Y:S01]  /*1e750*/  STL.64 [R1+0xee0], R26 ;  /* 0x000ee01a01007387 */ /* 0x0011e20000100a00 */
[----:B------:R-:W-:Y:S03]  /*1e760*/  STL.64 [R1+0xed8], R24 ;  /* 0x000ed81801007387 */ /* 0x000fe60000100a00 */
[----:B0-----:R-:W4:Y:S02]  /*1e770*/  LDL.LU.64 R26, [R1+0x18] ;  /* 0x00001800011a7983 */ /* 0x001f240000300a00 */
        /* <DEDUP_REMOVED lines=32> */
[----:B------:R-:W-:Y:S02]  /*1e980*/  IMAD.MOV.U32 R10, RZ, RZ, R3 ;  /* 0x000000ffff0a7224 */ /* 0x000fe400078e0003 */
[----:B------:R-:W-:-:S07]  /*1e990*/  IMAD.MOV.U32 R11, RZ, RZ, R0 ;  /* 0x000000ffff0b7224 */ /* 0x000fce00078e0000 */
[C---:B--2---:R-:W-:Y:S11]  /*1e9a0*/  HMMA.16816.F32 R12, R20.reuse, R10, R12 ;  /* 0x0000000a140c723c */ /* 0x044ff6000000180c */
[----:B------:R-:W-:Y:S11]  /*1e9b0*/  @!UPT UIADD3 URZ, URZ, URZ, URZ ;  /* 0x0000003f3f3ff290 */ /* 0x000ff6000fffe03f */
[----:B------:R-:W-:Y:S01]  /*1e9c0*/  @!UPT UIADD3 URZ, URZ, URZ, URZ ;  /* 0x0000003f3f3ff290 */ /* 0x000fe2000fffe03f */
[----:B------:R-:W-:Y:S01]  /*1e9d0*/  STL.64 [R1+0x420], R12 ;  /* 0x0004200c01007387 */ /* 0x000fe20000100a00 */
[----:B------:R0:W-:Y:S03]  /*1e9e0*/  STL.64 [R1+0x428], R14 ;  /* 0x0004280e01007387 */ /* 0x0001e60000100a00 */
[----:B0-----:R-:W4:Y:S01]  /*1e9f0*/  LDL.LU.64 R14, [R1+0x1090] ;  /* 0x00109000010e7983 */ /* 0x001f220000300a00 */
[----:B------:R-:W4:Y:S02]  /*1ea00*/  LDL.LU.64 R12, [R1+0x1088] ;  /* 0x00108800010c7983 */ /* 0x000f240000300a00 */
[----:B------:R-:W-:Y:S01]  /*1ea10*/  STL.64 [R1+0x1010], R10 ;  /* 0x0010100a01007387 */ /* 0x000fe20000100a00 */
[----:B----4-:R-:W-:Y:S11]  /*1ea20*/  HMMA.16816.F32 R12, R20, R26, R12 ;  /* 0x0000001a140c723c */ /* 0x010ff6000000180c */
[----:B------:R-:W-:Y:S11]  /*1ea30*/  @!UPT UIADD3 URZ, URZ, URZ, URZ ;  /* 0x0000003f3f3ff290 */ /* 0x000ff6000fffe03f */
[----:B------:R-:W-:Y:S01]  /*1ea40*/  @!UPT UIADD3 URZ, URZ, URZ, URZ ;  /* 0x0000003f3f3ff290 */ /* 0x000fe2000fffe03f */
[----:B------:R-:W-:Y:S01]  /*1ea50*/  STL.64 [R1+0x370], R12 ;  /* 0x0003700c01007387 */ /* 0x000fe20000100a00 */
[----:B------:R0:W-:Y:S03]  /*1ea60*/  STL.64 [R1+0x378], R14 ;  /* 0x0003780e01007387 */ /* 0x0001e60000100a00 */
[----:B0-----:R-:W2:Y:S01]  /*1ea70*/  LDL.LU.64 R14, [R1+0x1080] ;  /* 0x00108000010e7983 */ /* 0x001ea20000300a00 */
[----:B------:R-:W2:Y:S02]  /*1ea80*/  LDL.LU.64 R12, [R1+0x1078] ;  /* 0x00107800010c7983 */ /* 0x000ea40000300a00 */
[----:B------:R0:W-:Y:S02]  /*1ea90*/  STL.64 [R1+0x1008], R26 ;  /* 0x0010081a01007387 */ /* 0x0001e40000100a00 */
[----:B------:R-:W4:Y:S01]  /*1eaa0*/  LDL.LU R24, [R1+0x400] ;  /* 0x0004000001187983 */ /* 0x000f220000300800 */
[----:B------:R-:W4:Y:S04]  /*1eab0*/  LDL.LU R25, [R1+0x404] ;  /* 0x0004040001197983 */ /* 0x000f280000300800 */
[----:B0-----:R-:W4:Y:S01]  /*1eac0*/  LDL.LU R26, [R1+0x408] ;  /* 0x00040800011a7983 */ /* 0x001f220000300800 */
[----:B------:R-:W4:Y:S02]  /*1ead0*/  LDL.LU R27, [R1+0x40c] ;  /* 0x00040c00011b7983 */ /* 0x000f240000300800 */
[----:B------:R-:W-:-:S02]  /*1eae0*/  IMAD.MOV.U32 R3, RZ, RZ, R18 ;  /* 0x000000ffff037224 */ /* 0x000fc400078e0012 */
[----:B------:R-:W-:Y:S01]  /*1eaf0*/  IMAD.MOV.U32 R0, RZ, RZ, R19 ;  /* 0x000000ffff007224 */ /* 0x000fe200078e0013 */
[C---:B--2---:R-:W-:Y:S08]  /*1eb00*/  HMMA.16816.F32 R12, R20.reuse, R6, R12 ;  /* 0x00000006140c723c */ /* 0x044ff0000000180c */
[----:B----4-:R-:W-:Y:S11]  /*1eb10*/  HMMA.16816.F32 R24, R20, R18, R24 ;  /* 0x000000121418723c */ /* 0x010ff60000001818 */
[----:B------:R-:W-:Y:S11]  /*1eb20*/  @!UPT UIADD3 URZ, URZ, URZ, URZ ;  /* 0x0000003f3f3ff290 */ /* 0x000ff6000fffe03f */
[----:B------:R-:W-:Y:S01]  /*1eb30*/  @!UPT UIADD3 URZ, URZ, URZ, URZ ;  /* 0x0000003f3f3ff290 */ /* 0x000fe2000fffe03f */
[----:B------:R0:W-:Y:S01]  /*1eb40*/  STL.64 [R1+0x300], R24 ;  /* 0x0003001801007387 */ /* 0x0001e20000100a00 */
[----:B------:R1:W-:Y:S02]  /*1eb50*/  STL.64 [R1+0x308], R26 ;  /* 0x0003081a01007387 */ /* 0x0003e40000100a00 */
[----:B------:R-:W2:Y:S02]  /*1eb60*/  LDL.LU.64 R18, [R1+0x1070] ;  /* 0x0010700001127983 */ /* 0x000ea40000300a00 */
[----:B------:R-:W2:Y:S01]  /*1eb70*/  LDL.LU.64 R16, [R1+0x1068] ;  /* 0x0010680001107983 */ /* 0x000ea20000300a00 */
[----:B------:R-:W-:Y:S01]  /*1eb80*/  STL.64 [R1+0xfe8], R6 ;  /* 0x000fe80601007387 */ /* 0x000fe20000100a00 */
[----:B------:R-:W4:Y:S02]  /*1eb90*/  LDL.LU R20, [R1+0x270] ;  /* 0x0002700001147983 */ /* 0x000f240000300800 */
[----:B------:R-:W-:Y:S02]  /*1eba0*/  STL.64 [R1+0x1b0], R12 ;  /* 0x0001b00c01007387 */ /* 0x000fe40000100a00 */
[----:B------:R-:W-:Y:S01]  /*1ebb0*/  STL.64 [R1+0x1b8], R14 ;  /* 0x0001b80e01007387 */ /* 0x000fe20000100a00 */
[----:B------:R-:W4:Y:S01]  /*1ebc0*/  LDL.LU R21, [R1+0x274] ;  /* 0x0002740001157983 */ /* 0x000f220000300800 */
[----:B------:R-:W2:Y:S02]  /*1ebd0*/  LDL.LU R22, [R1+0x278] ;  /* 0x0002780001167983 */ /* 0x000ea40000300800 */
[----:B------:R-:W2:Y:S01]  /*1ebe0*/  LDL.LU R23, [R1+0x27c] ;  /* 0x00027c0001177983 */ /* 0x000ea20000300800 */
[----:B0-----:R-:W2:Y:S01]  /*1ebf0*/  LDL.LU R24, [R1+0x3b0] ;  /* 0x0003b00001187983 */ /* 0x001ea20000300800 */
[----:B------:R-:W2:Y:S02]  /*1ec00*/  LDL.LU R25, [R1+0x3b4] ;  /* 0x0003b40001197983 */ /* 0x000ea40000300800 */
[----:B-1----:R-:W2:Y:S02]  /*1ec10*/  LDL.LU R26, [R1+0x3b8] ;  /* 0x0003b800011a7983 */ /* 0x002ea40000300800 */
[----:B------:R-:W2:Y:S02]  /*1ec20*/  LDL.LU R27, [R1+0x3bc] ;  /* 0x0003bc00011b7983 */ /* 0x000ea40000300800 */
[----:B------:R-:W-:-:S02]  /*1ec30*/  IMAD.MOV.U32 R10, RZ, RZ, R9 ;  /* 0x000000ffff0a7224 */ /* 0x000fc400078e0009 */
[----:B------:R-:W-:Y:S01]  /*1ec40*/  IMAD.MOV.U32 R11, RZ, RZ, R8 ;  /* 0x000000ffff0b7224 */ /* 0x000fe200078e0008 */
[----:B--2---:R-:W-:Y:S01]  /*1ec50*/  STL.64 [R1+0x1020], R26 ;  /* 0x0010201a01007387 */ /* 0x004fe20000100a00 */
[----:B------:R0:W-:Y:S03]  /*1ec60*/  STL.64 [R1+0x1018], R24 ;  /* 0x0010181801007387 */ /* 0x0001e60000100a00 */
[----:B------:R1:W-:Y:S01]  /*1ec70*/  STL.64 [R1+0x1048], R10 ;  /* 0x0010480a01007387 */ /* 0x0003e20000100a00 */
[----:B0-----:R-:W2:Y:S01]  /*1ec80*/  LDL.LU R24, [R1+0x3c0] ;  /* 0x0003c00001187983 */ /* 0x001ea20000300800 */
[----:B------:R-:W2:Y:S02]  /*1ec90*/  LDL.LU R25, [R1+0x3c4] ;  /* 0x0003c40001197983 */ /* 0x000ea40000300800 */
[----:B------:R-:W2:Y:S02]  /*1eca0*/  LDL.LU R26, [R1+0x3c8] ;  /* 0x0003c800011a7983 */ /* 0x000ea40000300800 */
[----:B------:R-:W2:Y:S01]  /*1ecb0*/  LDL.LU R27, [R1+0x3cc] ;  /* 0x0003cc00011b7983 */ /* 0x000ea20000300800 */
[----:B------:R-:W2:Y:S01]  /*1ecc0*/  LDL.LU R8, [R1+0x3e0] ;  /* 0x0003e00001087983 */ /* 0x000ea20000300800 */
[----:B------:R-:W2:Y:S02]  /*1ecd0*/  LDL.LU R9, [R1+0x3e4] ;  /* 0x0003e40001097983 */ /* 0x000ea40000300800 */
[----:B-1----:R-:W2:Y:S02]  /*1ece0*/  LDL.LU R10, [R1+0x3e8] ;  /* 0x0003e800010a7983 */ /* 0x002ea40000300800 */
[----:B------:R-:W2:Y:S02]  /*1ecf0*/  LDL.LU R11, [R1+0x3ec] ;  /* 0x0003ec00010b7983 */ /* 0x000ea40000300800 */
[----:B--2---:R0:W-:Y:S01]  /*1ed00*/  STL.64 [R1+0x1058], R10 ;  /* 0x0010580a01007387 */ /* 0x0041e20000100a00 */
[----:B------:R-:W-:Y:S03]  /*1ed10*/  STL.64 [R1+0x1050], R8 ;  /* 0x0010500801007387 */ /* 0x000fe60000100a00 */
[----:B0-----:R-:W2:Y:S01]  /*1ed20*/  LDL.64 R10, [R1+0x68] ;  /* 0x00006800010a7983 */ /* 0x001ea20000100a00 */
[----:B------:R-:W-:Y:S02]  /*1ed30*/  STL.64 [R1+0x1030], R26 ;  /* 0x0010301a01007387 */ /* 0x000fe40000100a00 */
[----:B------:R0:W-:Y:S02]  /*1ed40*/  STL.64 [R1+0x1028], R24 ;  /* 0x0010281801007387 */ /* 0x0001e40000100a00 */
[----:B0-----:R-:W2:Y:S01]  /*1ed50*/  LDL.LU R24, [R1+0x3d0] ;  /* 0x0003d00001187983 */ /* 0x001ea20000300800 */
[----:B------:R-:W2:Y:S02]  /*1ed60*/  LDL.LU R25, [R1+0x3d4] ;  /* 0x0003d40001197983 */ /* 0x000ea40000300800 */
[----:B------:R-:W2:Y:S02]  /*1ed70*/  LDL.LU R26, [R1+0x3d8] ;  /* 0x0003d800011a7983 */ /* 0x000ea40000300800 */
[----:B------:R-:W2:Y:S02]  /*1ed80*/  LDL.LU R27, [R1+0x3dc] ;  /* 0x0003dc00011b7983 */ /* 0x000ea40000300800 */
[----:B--2---:R0:W-:Y:S01]  /*1ed90*/  STL.64 [R1+0x1040], R26 ;  /* 0x0010401a01007387 */ /* 0x0041e20000100a00 */
[----:B------:R1:W-:Y:S03]  /*1eda0*/  STL.64 [R1+0x1038], R24 ;  /* 0x0010381801007387 */ /* 0x0003e60000100a00 */
[----:B0-----:R-:W2:Y:S01]  /*1edb0*/  LDL.64 R26, [R1+0x58] ;  /* 0x00005800011a7983 */ /* 0x001ea20000100a00 */
[----:B------:R-:W-:-:S02]  /*1edc0*/  IMAD.MOV.U32 R6, RZ, RZ, R3 ;  /* 0x000000ffff067224 */ /* 0x000fc400078e0003 */
[----:B------:R-:W-:Y:S01]  /*1edd0*/  IMAD.MOV.U32 R7, RZ, RZ, R0 ;  /* 0x000000ffff077224 */ /* 0x000fe200078e0000 */
[----:B--2---:R0:W-:Y:S01]  /*1ede0*/  STL.64 [R1+0x1060], R26 ;  /* 0x0010601a01007387 */ /* 0x0041e20000100a00 */
[----:B-1----:R-:W2:Y:S02]  /*1edf0*/  LDL.LU R24, [R1+0x3f0] ;  /* 0x0003f00001187983 */ /* 0x002ea40000300800 */
[----:B------:R-:W2:Y:S01]  /*1ee00*/  LDL.LU R25, [R1+0x3f4] ;  /* 0x0003f40001197983 */ /* 0x000ea20000300800 */
[----:B0-----:R-:W2:Y:S01]  /*1ee10*/  LDL.LU R26, [R1+0x3f8] ;  /* 0x0003f800011a7983 */ /* 0x001ea20000300800 */
[----:B------:R-:W2:Y:S02]  /*1ee20*/  LDL.LU R27, [R1+0x3fc] ;  /* 0x0003fc00011b7983 */ /* 0x000ea40000300800 */
[----:B------:R0:W-:Y:S02]  /*1ee30*/  STL.64 [R1+0xf98], R22 ;  /* 0x000f981601007387 */ /* 0x0001e40000100a00 */
[----:B----4-:R-:W-:Y:S01]  /*1ee40*/  STL.64 [R1+0xf90], R20 ;  /* 0x000f901401007387 */ /* 0x010fe20000100a00 */
[----:B------:R1:W-:Y:S01]  /*1ee50*/  STL.64 [R1+0x1000], R6 ;  /* 0x0010000601007387 */ /* 0x0003e20000100a00 */
[----:B------:R-:W4:Y:S02]  /*1ee60*/  LDL.LU R12, [R1+0x2c0] ;  /* 0x0002c000010c7983 */ /* 0x000f240000300800 */
[----:B------:R-:W4:Y:S02]  /*1ee70*/  LDL.LU R13, [R1+0x2c4] ;  /* 0x0002c400010d7983 */ /* 0x000f240000300800 */
[----:B------:R-:W3:Y:S01]  /*1ee80*/  LDL.LU R14, [R1+0x2c8] ;  /* 0x0002c800010e7983 */ /* 0x000ee20000300800 */
[----:B------:R-:W3:Y:S01]  /*1ee90*/  LDL.LU R15, [R1+0x2cc] ;  /* 0x0002cc00010f7983 */ /* 0x000ee20000300800 */
[----:B0-----:R-:W-:-:S02]  /*1eea0*/  IMAD.MOV.U32 R23, RZ, RZ, R4 ;  /* 0x000000ffff177224 */ /* 0x001fc400078e0004 */
[----:B------:R-:W-:Y:S01]  /*1eeb0*/  IMAD.MOV.U32 R22, RZ, RZ, R5 ;  /* 0x000000ffff167224 */ /* 0x000fe200078e0005 */
[----:B------:R-:W4:Y:S01]  /*1eec0*/  LDL.LU R4, [R1+0x3a0] ;  /* 0x0003a00001047983 */ /* 0x000f220000300800 */
[----:B------:R-:W4:Y:S02]  /*1eed0*/  LDL.LU R5, [R1+0x3a4] ;  /* 0x0003a40001057983 */ /* 0x000f240000300800 */
[----:B-1----:R-:W4:Y:S02]  /*1eee0*/  LDL.LU R6, [R1+0x3a8] ;  /* 0x0003a80001067983 */ /* 0x002f240000300800 */
[----:B------:R-:W4:Y:S02]  /*1eef0*/  LDL.LU R7, [R1+0x3ac] ;  /* 0x0003ac0001077983 */ /* 0x000f240000300800 */
[----:B------:R-:W-:Y:S02]  /*1ef00*/  IMAD.MOV.U32 R3, RZ, RZ, R10 ;  /* 0x000000ffff037224 */ /* 0x000fe400078e000a */
[----:B------:R-:W-:Y:S01]  /*1ef10*/  IMAD.MOV.U32 R0, RZ, RZ, R11 ;  /* 0x000000ffff007224 */ /* 0x000fe200078e000b */
[C---:B--2---:R-:W-:Y:S01]  /*1ef20*/  HMMA.16816.F32 R24, R16.reuse, R10, R24 ;  /* 0x0000000a1018723c */ /* 0x044fe20000001818 */
[----:B---3--:R-:W-:Y:S01]  /*1ef30*/  STL.64 [R1+0xff8], R14 ;  /* 0x000ff80e01007387 */ /* 0x008fe20000100a00 */
[----:B----4-:R0:W-:Y:S03]  /*1ef40*/  STL.64 [R1+0xff0], R12 ;  /* 0x000ff00c01007387 */ /* 0x0101e60000100a00 */
        /* <DEDUP_REMOVED lines=14> */
[----:B------:R1:W-:Y:S02]  /*1f030*/  STL.64 [R1+0x3e8], R10 ;  /* 0x0003e80a01007387 */ /* 0x0003e40000100a00 */
[----:B0-----:R-:W-:Y:S01]  /*1f040*/  IMAD.MOV.U32 R9, RZ, RZ, R26 ;  /* 0x000000ffff097224 */ /* 0x001fe200078e001a */
[----:B-1----:R-:W3:Y:S01]  /*1f050*/  LDL.LU.64 R10, [R1+0x1048] ;  /* 0x00104800010a7983 */ /* 0x002ee20000300a00 */
[----:B------:R-:W-:Y:S02]  /*1f060*/  IMAD.MOV.U32 R8, RZ, RZ, R27 ;  /* 0x000000ffff087224 */ /* 0x000fe400078e001b */
[----:B------:R-:W4:Y:S02]  /*1f070*/  LDL.LU.64 R26, [R1+0x1040] ;  /* 0x00104000011a7983 */ /* 0x000f240000300a00 */
[----:B------:R-:W4:Y:S02]  /*1f080*/  LDL.LU.64 R24, [R1+0x1038] ;  /* 0x0010380001187983 */ /* 0x000f240000300a00 */
[----:B----4-:R-:W-:Y:S11]  /*1f090*/  HMMA.16816.F32 R24, R16, R22, R24 ;  /* 0x000000161018723c */ /* 0x010ff60000001818 */
[----:B------:R-:W-:Y:S11]  /*1f0a0*/  @!UPT UIADD3 URZ, URZ, URZ, URZ ;  /* 0x0000003f3f3ff290 */ /* 0x000ff6000fffe03f */
[----:B------:R-:W-:Y:S01]  /*1f0b0*/  @!UPT UIADD3 URZ, URZ, URZ, URZ ;  /* 0x0000003f3f3ff290 */ /* 0x000fe2000fffe03f */
[----:B------:R-:W-:Y:S01]  /*1f0c0*/  STL.64 [R1+0x3d0], R24 ;  /* 0x0003d01801007387 */ /* 0x000fe20000100a00 */
[----:B------:R0:W-:Y:S03]  /*1f0d0*/  STL.64 [R1+0x3d8], R26 ;  /* 0x0003d81a01007387 */ /* 0x0001e60000100a00 */
[----:B0-----:R-:W3:Y:S01]  /*1f0e0*/  LDL.LU.64 R26, [R1+0x1030] ;  /* 0x00103000011a7983 */ /* 0x001ee20000300a00 */
[----:B------:R-:W3:Y:S02]  /*1f0f0*/  LDL.LU.64 R24, [R1+0x1028] ;  /* 0x0010280001187983 */ /* 0x000ee40000300a00 */
[----:B------:R0:W-:Y:S02]  /*1f100*/  STL.64 [R1+0xfa8], R22 ;  /* 0x000fa81601007387 */ /* 0x0001e40000100a00 */
[----:B0-----:R-:W-:Y:S02]  /*1f110*/  IMAD.MOV.U32 R22, RZ, RZ, R9 ;  /* 0x000000ffff167224 */ /* 0x001fe400078e0009 */
[----:B------:R-:W-:-:S05]  /*1f120*/  IMAD.MOV.U32 R23, RZ, RZ, R8 ;  /* 0x000000ffff177224 */ /* 0x000fca00078e0008 */
[----:B------:R-:W-:Y:S01]  /*1f130*/  STL.64 [R1+0xfc0], R22 ;  /* 0x000fc01601007387 */ /* 0x000fe20000100a00 */
[C---:B---3--:R-:W-:Y:S03]  /*1f140*/  HMMA.16816.F32 R8, R16.reuse, R10, R24 ;  /* 0x0000000a1008723c */ /* 0x048fe60000001818 */
[----:B------:R-:W3:Y:S01]  /*1f150*/  LDL.LU.64 R26, [R1+0x1020] ;  /* 0x00102000011a7983 */ /* 0x000ee20000300a00 */
[----:B------:R-:W3:Y:S11]  /*1f160*/  LDL.LU.64 R24, [R1+0x1018] ;  /* 0x0010180001187983 */ /* 0x000ef60000300a00 */
[----:B------:R-:W-:Y:S08]  /*1f170*/  @!UPT UIADD3 URZ, URZ, URZ, URZ ;  /* 0x0000003f3f3ff290 */ /* 0x000ff0000fffe03f */
[----:B------:R-:W-:Y:S01]  /*1f180*/  STL.64 [R1+0x3c0], R8 ;  /* 0x0003c00801007387 */ /* 0x000fe20000100a00 */
[----:B------:R0:W-:Y:S03]  /*1f190*/  STL.64 [R1+0x3c8], R10 ;  /* 0x0003c80a01007387 */ /* 0x0001e60000100a00 */
[----:B0-----:R-:W3:Y:S02]  /*1f1a0*/  LDL.LU.64 R10, [R1+0x1010] ;  /* 0x00101000010a7983 */ /* 0x001ee40000300a00 */
[C---:B---3--:R-:W-:Y:S11]  /*1f1b0*/  HMMA.16816.F32 R24, R16.reuse, R10, R24 ;  /* 0x0000000a1018723c */ /* 0x048ff60000001818 */
        /* <DEDUP_REMOVED lines=33> */
[----:B0-----:R-:W3:Y:S01]  /*1f3d0*/  LDL.LU.64 R6, [R1+0xfe8] ;  /* 0x000fe80001067983 */ /* 0x001ee20000300a00 */
[----:B------:R-:W-:Y:S02]  /*1f3e0*/  IMAD.MOV.U32 R22, RZ, RZ, R3 ;  /* 0x000000ffff167224 */ /* 0x000fe400078e0003 */
[----:B------:R-:W-:Y:S01]  /*1f3f0*/  IMAD.MOV.U32 R23, RZ, RZ, R0 ;  /* 0x000000ffff177224 */ /* 0x000fe200078e0000 */
[----:B---3--:R-:W-:Y:S01]  /*1f400*/  HMMA.16816.F32 R16, R16, R6, R12 ;  /* 0x000000061010723c */ /* 0x008fe2000000180c */
        /* <DEDUP_REMOVED lines=9> */
[----:B------:R0:W-:Y:S04]  /*1f4a0*/  STL.64 [R1+0xf80], R6 ;  /* 0x000f800601007387 */ /* 0x0001e80000100a00 */
[----:B0-----:R-:W3:Y:S01]  /*1f4b0*/  LDL.LU.64 R6, [R1+0x38] ;  /* 0x0000380001067983 */ /* 0x001ee20000300a00 */
        /* <DEDUP_REMOVED lines=20> */
[----:B------:R-:W2:Y:S01]  /*1f600*/  LDL.LU.64 R20, [R1+0xf90] ;  /* 0x000f900001147983 */ /* 0x000ea20000300a00 */
[C---:B---3--:R-:W-:Y:S11]  /*1f610*/  HMMA.16816.F32 R16, R12.reuse, R6, R16 ;  /* 0x000000060c10723c */ /* 0x048ff60000001810 */
[----:B------:R-:W-:Y:S11]  /*1f620*/  @!UPT UIADD3 URZ, URZ, URZ, URZ ;  /* 0x0000003f3f3ff290 */ /* 0x000ff6000fffe03f */
[----:B------:R-:W-:Y:S01]  /*1f630*/  @!UPT UIADD3 URZ, URZ, URZ, URZ ;  /* 0x0000003f3f3ff290 */ /* 0x000fe2000fffe03f */
[----:B------:R0:W-:Y:S02]  /*1f640*/  STL.64 [R1+0x2a0], R16 ;  /* 0x0002a01001007387 */ /* 0x0001e40000100a00 */
[----:B0-----:R-:W-:Y:S02]  /*1f650*/  IMAD.MOV.U32 R17, RZ, RZ, R6 ;  /* 0x000000ffff117224 */ /* 0x001fe400078e0006 */
[----:B------:R-:W-:Y:S01]  /*1f660*/  IMAD.MOV.U32 R16, RZ, RZ, R7 ;  /* 0x000000ffff107224 */ /* 0x000fe200078e0007 */
[----:B------:R-:W-:Y:S04]  /*1f670*/  STL.64 [R1+0x2a8], R18 ;  /* 0x0002a81201007387 */ /* 0x000fe80000100a00 */
[----:B------:R-:W-:Y:S01]  /*1f680*/  STL.64 [R1+0xf88], R16 ;  /* 0x000f881001007387 */ /* 0x000fe20000100a00 */
[C---:B--2---:R-:W-:Y:S03]  /*1f690*/  HMMA.16816.F32 R4, R12.reuse, R10, R20 ;  /* 0x0000000a0c04723c */ /* 0x044fe60000001814 */
[----:B------:R-:W2:Y:S11]  /*1f6a0*/  LDL.LU R20, [R1+0x120] ;  /* 0x0001200001147983 */ /* 0x000eb60000300800 */
[----:B------:R-:W-:Y:S09]  /*1f6b0*/  @!UPT UIADD3 URZ, URZ, URZ, URZ ;  /* 0x0000003f3f3ff290 */ /* 0x000ff2000fffe03f */
[----:B------:R-:W-:Y:S01]  /*1f6c0*/  STL.64 [R1+0x1c0], R4 ;  /* 0x0001c00401007387 */ /* 0x000fe20000100a00 */
[----:B------:R-:W-:Y:S02]  /*1f6d0*/  STL.64 [R1+0x1c8], R6 ;  /* 0x0001c80601007387 */ /* 0x000fe40000100a00 */
[----:B------:R-:W2:Y:S02]  /*1f6e0*/  LDL.LU R21, [R1+0x124] ;  /* 0x0001240001157983 */ /* 0x000ea40000300800 */
[----:B------:R-:W3:Y:S01]  /*1f6f0*/  LDL.LU R22, [R1+0x128] ;  /* 0x0001280001167983 */ /* 0x000ee20000300800 */
[----:B------:R-:W3:Y:S04]  /*1f700*/  LDL.LU R23, [R1+0x12c] ;  /* 0x00012c0001177983 */ /* 0x000ee80000300800 */
[----:B---3--:R-:W-:Y:S01]  /*1f710*/  STL.64 [R1+0xef0], R22 ;  /* 0x000ef01601007387 */ /* 0x008fe20000100a00 */
[----:B--2---:R0:W-:Y:S03]  /*1f720*/  STL.64 [R1+0xee8], R20 ;  /* 0x000ee81401007387 */ /* 0x0041e60000100a00 */
[----:B0-----:R-:W2:Y:S01]  /*1f730*/  LDL.LU R20, [R1+0x130] ;  /* 0x0001300001147983 */ /* 0x001ea20000300800 */
[----:B------:R-:W2:Y:S02]  /*1f740*/  LDL.LU R21, [R1+0x134] ;  /* 0x0001340001157983 */ /* 0x000ea40000300800 */
[----:B------:R-:W3:Y:S02]  /*1f750*/  LDL.LU R22, [R1+0x138] ;  /* 0x0001380001167983 */ /* 0x000ee40000300800 */
[----:B------:R-:W3:Y:S01]  /*1f760*/  LDL.LU R23, [R1+0x13c] ;  /* 0x00013c0001177983 */ /* 0x000ee20000300800 */
[----:B------:R-:W4:Y:S01]  /*1f770*/  LDL.LU R16, [R1+0x260] ;  /* 0x0002600001107983 */ /* 0x000f220000300800 */
[----:B------:R-:W4:Y:S02]  /*1f780*/  LDL.LU R17, [R1+0x264] ;  /* 0x0002640001117983 */ /* 0x000f240000300800 */
[----:B------:R-:W4:Y:S02]  /*1f790*/  LDL.LU R18, [R1+0x268] ;  /* 0x0002680001127983 */ /* 0x000f240000300800 */
[----:B------:R-:W4:Y:S01]  /*1f7a0*/  LDL.LU R19, [R1+0x26c] ;  /* 0x00026c0001137983 */ /* 0x000f220000300800 */
[----:B---3--:R0:W-:Y:S01]  /*1f7b0*/  STL.64 [R1+0xf00], R22 ;  /* 0x000f001601007387 */ /* 0x0081e20000100a00 */
[----:B--2---:R1:W-:Y:S03]  /*1f7c0*/  STL.64 [R1+0xef8], R20 ;  /* 0x000ef81401007387 */ /* 0x0043e60000100a00 */
[----:B0-----:R-:W2:Y:S04]  /*1f7d0*/  LDL.LU.64 R22, [R1+0x28] ;  /* 0x0000280001167983 */ /* 0x001ea80000300a00 */
[----:B--2---:R0:W-:Y:S01]  /*1f7e0*/  STL.64 [R1+0xf10], R22 ;  /* 0x000f101601007387 */ /* 0x0041e20000100a00 */
[----:B-1----:R-:W2:Y:S02]  /*1f7f0*/  LDL.LU R20, [R1+0x150] ;  /* 0x0001500001147983 */ /* 0x002ea40000300800 */
[----:B------:R-:W2:Y:S01]  /*1f800*/  LDL.LU R21, [R1+0x154] ;  /* 0x0001540001157983 */ /* 0x000ea20000300800 */
[----:B0-----:R-:W3:Y:S01]  /*1f810*/  LDL.LU R22, [R1+0x158] ;  /* 0x0001580001167983 */ /* 0x001ee20000300800 */
[----:B------:R-:W3:Y:S02]  /*1f820*/  LDL.LU R23, [R1+0x15c] ;  /* 0x00015c0001177983 */ /* 0x000ee40000300800 */
[----:B------:R-:W2:Y:S02]  /*1f830*/  LDL.LU R8, [R1+0x1a0] ;  /* 0x0001a00001087983 */ /* 0x000ea40000300800 */
[----:B------:R-:W2:Y:S01]  /*1f840*/  LDL.LU R9, [R1+0x1a4] ;  /* 0x0001a40001097983 */ /* 0x000ea20000300800 */
[----:B------:R-:W2:Y:S01]  /*1f850*/  LDL.LU R10, [R1+0x1a8] ;  /* 0x0001a800010a7983 */ /* 0x000ea20000300800 */
[----:B------:R-:W2:Y:S02]  /*1f860*/  LDL.LU R11, [R1+0x1ac] ;  /* 0x0001ac00010b7983 */ /* 0x000ea40000300800 */
[----:B------:R-:W3:Y:S02]  /*1f870*/  LDL.LU R4, [R1+0x250] ;  /* 0x0002500001047983 */ /* 0x000ee40000300800 */
[----:B------:R-:W3:Y:S01]  /*1f880*/  LDL.LU R5, [R1+0x254] ;  /* 0x0002540001057983 */ /* 0x000ee20000300800 */
[----:B------:R-:W3:Y:S01]  /*1f890*/  LDL.LU R6, [R1+0x258] ;  /* 0x0002580001067983 */ /* 0x000ee20000300800 */
[----:B------:R-:W3:Y:S03]  /*1f8a0*/  LDL.LU R7, [R1+0x25c] ;  /* 0x00025c0001077983 */ /* 0x000ee60000300800 */
[----:B--2---:R0:W-:Y:S01]  /*1f8b0*/  STL.64 [R1+0xf78], R10 ;  /* 0x000f780a01007387 */ /* 0x0041e20000100a00 */
[----:B------:R-:W-:Y:S03]  /*1f8c0*/  STL.64 [R1+0xf70], R8 ;  /* 0x000f700801007387 */ /* 0x000fe60000100a00 */
[----:B0-----:R-:W2:Y:S01]  /*1f8d0*/  LDL.LU.64 R10, [R1+0x8] ;  /* 0x00000800010a7983 */ /* 0x001ea20000300a00 */
[----:B---3--:R0:W-:Y:S02]  /*1f8e0*/  STL.64 [R1+0xf20], R22 ;  /* 0x000f201601007387 */ /* 0x0081e40000100a00 */
[----:B------:R1:W-:Y:S01]  /*1f8f0*/  STL.64 [R1+0xf18], R20 ;  /* 0x000f181401007387 */ /* 0x0003e20000100a00 */
[----:B0-----:R-:W3:Y:S01]  /*1f900*/  LDL.LU.64 R22, [R1+0x48] ;  /* 0x0000480001167983 */ /* 0x001ee20000300a00 */
[C---:B----4-:R-:W-:Y:S03]  /*1f910*/  HMMA.16816.F32 R16, R12.reuse, R26, R16 ;  /* 0x0000001a0c10723c */ /* 0x050fe60000001810 */
[----:B---3--:R0:W-:Y:S01]  /*1f920*/  STL.64 [R1+0xf38], R22 ;  /* 0x000f381601007387 */ /* 0x0081e20000100a00 */
[----:B-1----:R-:W3:Y:S02]  /*1f930*/  LDL.LU R20, [R1+0x170] ;  /* 0x0001700001147983 */ /* 0x002ee40000300800 */
[----:B------:R-:W3:Y:S01]  /*1f940*/  LDL.LU R21, [R1+0x174] ;  /* 0x0001740001157983 */ /* 0x000ee20000300800 */
[----:B0-----:R-:W4:Y:S01]  /*1f950*/  LDL.LU R22, [R1+0x178] ;  /* 0x0001780001167983 */ /* 0x001f220000300800 */
[----:B------:R-:W4:Y:S03]  /*1f960*/  LDL.LU R23, [R1+0x17c] ;  /* 0x00017c0001177983 */ /* 0x000f260000300800 */
[----:B----4-:R0:W-:Y:S01]  /*1f970*/  STL.64 [R1+0xf48], R22 ;  /* 0x000f481601007387 */ /* 0x0101e20000100a00 */
[----:B---3--:R-:W-:Y:S03]  /*1f980*/  STL.64 [R1+0xf40], R20 ;  /* 0x000f401401007387 */ /* 0x008fe60000100a00 */
[----:B0-----:R-:W3:Y:S08]  /*1f990*/  LDL.LU.64 R22, [R1+0x68] ;  /* 0x0000680001167983 */ /* 0x001ef00000300a00 */
[----:B------:R0:W-:Y:S02]  /*1f9a0*/  STL.64 [R1+0x290], R16 ;  /* 0x0002901001007387 */ /* 0x0001e40000100a00 */
[----:B------:R-:W-:Y:S01]  /*1f9b0*/  STL.64 [R1+0x298], R18 ;  /* 0x0002981201007387 */ /* 0x000fe20000100a00 */
[----:B0-----:R-:W4:Y:S01]  /*1f9c0*/  LDL.LU.64 R16, [R1+0xf88] ;  /* 0x000f880001107983 */ /* 0x001f220000300a00 */
[----:B------:R0:W-:Y:S02]  /*1f9d0*/  STL.64 [R1+0xf08], R26 ;  /* 0x000f081a01007387 */ /* 0x0001e40000100a00 */
[----:B------:R-:W3:Y:S02]  /*1f9e0*/  LDL.LU R24, [R1+0x140] ;  /* 0x0001400001187983 */ /* 0x000ee40000300800 */
[----:B------:R-:W3:Y:S01]  /*1f9f0*/  LDL.LU R25, [R1+0x144] ;  /* 0x0001440001197983 */ /* 0x000ee20000300800 */
[----:B0-----:R-:W3:Y:S01]  /*1fa00*/  LDL.LU R26, [R1+0x148] ;  /* 0x00014800011a7983 */ /* 0x001ee20000300800 */
[----:B------:R-:W3:Y:S01]  /*1fa10*/  LDL.LU R27, [R1+0x14c] ;  /* 0x00014c00011b7983 */ /* 0x000ee20000300800 */
[----:B--2---:R-:W-:Y:S02]  /*1fa20*/  HMMA.16816.F32 R4, R12, R10, R4 ;  /* 0x0000000a0c04723c */ /* 0x004fe40000001804 */
[----:B---3--:R-:W-:Y:S01]  /*1fa30*/  STL.64 [R1+0xf30], R26 ;  /* 0x000f301a01007387 */ /* 0x008fe20000100a00 */
[----:B------:R0:W-:Y:S03]  /*1fa40*/  STL.64 [R1+0xf28], R24 ;  /* 0x000f281801007387 */ /* 0x0001e60000100a00 */
        /* <DEDUP_REMOVED lines=8> */
[----:B------:R-:W2:Y:S02]  /*1fad0*/  LDL.LU R26, [R1+0x188] ;  /* 0x00018800011a7983 */ /* 0x000ea40000300800 */
[----:B------:R-:W2:Y:S01]  /*1fae0*/  LDL.LU R27, [R1+0x18c] ;  /* 0x00018c00011b7983 */ /* 0x000ea20000300800 */
[----:B------:R-:W3:Y:S01]  /*1faf0*/  LDL.LU R19, [R1+0x768] ;  /* 0x0007680001137983 */ /* 0x000ee20000300800 */
[----:B------:R0:W-:Y:S02]  /*1fb00*/  STL.64 [R1+0x4b0], R4 ;  /* 0x0004b00401007387 */ /* 0x0001e40000100a00 */
[----:B------:R1:W-:Y:S02]  /*1fb10*/  STL.64 [R1+0x4b8], R6 ;  /* 0x0004b80601007387 */ /* 0x0003e40000100a00 */
[----:B0-----:R-:W-:Y:S01]  /*1fb20*/  IMAD.MOV.U32 R5, RZ, RZ, R10 ;  /* 0x000000ffff057224 */ /* 0x001fe200078e000a */
[----:B-1----:R-:W2:Y:S01]  /*1fb30*/  LDL.LU.64 R6, [R1+0xf80] ;  /* 0x000f800001067983 */ /* 0x002ea20000300a00 */
[----:B------:R-:W-:-:S02]  /*1fb40*/  IMAD.MOV.U32 R4, RZ, RZ, R11 ;  /* 0x000000ffff047224 */ /* 0x000fc400078e000b */
[----:B------:R-:W2:Y:S02]  /*1fb50*/  LDL.LU.64 R10, [R1+0xf78] ;  /* 0x000f7800010a7983 */ /* 0x000ea40000300a00 */
[----:B------:R-:W2:Y:S02]  /*1fb60*/  LDL.LU.64 R8, [R1+0xf70] ;  /* 0x000f700001087983 */ /* 0x000ea40000300a00 */
[----:B--2---:R-:W-:Y:S01]  /*1fb70*/  HMMA.16816.F32 R12, R12, R6, R8 ;  /* 0x000000060c0c723c */ /* 0x004fe20000001808 */
[----:B------:R-:W2:Y:S01]  /*1fb80*/  LDL.LU.64 R10, [R1+0xf68] ;  /* 0x000f6800010a7983 */ /* 0x000ea20000300a00 */
[----:B------:R-:W2:Y:S02]  /*1fb90*/  LDL.LU.64 R8, [R1+0xf60] ;  /* 0x000f600001087983 */ /* 0x000ea40000300a00 */
[----:B------:R-:W-:Y:S02]  /*1fba0*/  IMAD.MOV.U32 R0, RZ, RZ, R22 ;  /* 0x000000ffff007224 */ /* 0x000fe400078e0016 */
[----:B------:R-:W-:Y:S11]  /*1fbb0*/  IMAD.MOV.U32 R28, RZ, RZ, R23 ;  /* 0x000000ffff1c7224 */ /* 0x000ff600078e0017 */
[----:B------:R-:W-:Y:S06]  /*1fbc0*/  @!UPT UIADD3 URZ, URZ, URZ, URZ ;  /* 0x0000003f3f3ff290 */ /* 0x000fec000fffe03f */
[----:B------:R-:W-:Y:S01]  /*1fbd0*/  STL.64 [R1+0x1a0], R12 ;  /* 0x0001a00c01007387 */ /* 0x000fe20000100a00 */
[----:B------:R0:W-:Y:S03]  /*1fbe0*/  STL.64 [R1+0x1a8], R14 ;  /* 0x0001a80e01007387 */ /* 0x0001e60000100a00 */
[----:B0-----:R-:W3:Y:S01]  /*1fbf0*/  LDL.LU.64 R14, [R1+0x58] ;  /* 0x00005800010e7983 */ /* 0x001ee20000300a00 */
[C---:B--2---:R-:W-:Y:S11]  /*1fc00*/  HMMA.16816.F32 R24, R8.reuse, R22, R24 ;  /* 0x000000160818723c */ /* 0x044ff60000001818 */
[----:B------:R-:W-:Y:S11]  /*1fc10*/  @!UPT UIADD3 URZ, URZ, URZ, URZ ;  /* 0x0000003f3f3ff290 */ /* 0x000ff6000fffe03f */
[----:B------:R-:W-:Y:S01]  /*1fc20*/  @!UPT UIADD3 URZ, URZ, URZ, URZ ;  /* 0x0000003f3f3ff290 */ /* 0x000fe2000fffe03f */
[----:B------:R-:W-:Y:S01]  /*1fc30*/  STL.64 [R1+0x510], R24 ;  /* 0x0005101801007387 */ /* 0x000fe20000100a00 */
[----:B------:R0:W-:Y:S03]  /*1fc40*/  STL.64 [R1+0x518], R26 ;  /* 0x0005181a01007387 */ /* 0x0001e60000100a00 */
[----:B0-----:R-:W2:Y:S01]  /*1fc50*/  LDL.LU.64 R26, [R1+0xf58] ;  /* 0x000f5800011a7983 */ /* 0x001ea20000300a00 */
[----:B------:R-:W2:Y:S02]  /*1fc60*/  LDL.LU.64 R24, [R1+0xf50] ;  /* 0x000f500001187983 */ /* 0x000ea40000300a00 */
[----:B------:R-:W3:Y:S02]  /*1fc70*/  LDL.LU.64 R22, [R1+0xf48] ;  /* 0x000f480001167983 */ /* 0x000ee40000300a00 */
[----:B------:R-:W3:Y:S02]  /*1fc80*/  LDL.LU.64 R20, [R1+0xf40] ;  /* 0x000f400001147983 */ /* 0x000ee40000300a00 */
[----:B---3--:R-:W-:Y:S11]  /*1fc90*/  HMMA.16816.F32 R20, R8, R14, R20 ;  /* 0x0000000e0814723c */ /* 0x008ff60000001814 */
[----:B------:R-:W-:Y:S11]  /*1fca0*/  @!UPT UIADD3 URZ, URZ, URZ, URZ ;  /* 0x0000003f3f3ff290 */ /* 0x000ff6000fffe03f */
[----:B------:R-:W-:Y:S01]  /*1fcb0*/  @!UPT UIADD3 URZ, URZ, URZ, URZ ;  /* 0x0000003f3f3ff290 */ /* 0x000fe2000fffe03f */
[----:B------:R-:W-:Y:S01]  /*1fcc0*/  STL.64 [R1+0x500], R20 ;  /* 0x0005001401007387 */ /* 0x000fe20000100a00 */
[----:B------:R0:W-:Y:S03]  /*1fcd0*/  STL.64 [R1+0x508], R22 ;  /* 0x0005081601007387 */ /* 0x0001e60000100a00 */
[----:B0-----:R-:W2:Y:S01]  /*1fce0*/  LDL.LU.64 R22, [R1+0xf38] ;  /* 0x000f380001167983 */ /* 0x001ea20000300a00 */
[----:B------:R-:W3:Y:S02]  /*1fcf0*/  LDL.LU.64 R12, [R1+0x748] ;  /* 0x00074800010c7983 */ /* 0x000ee40000300a00 */
[----:B------:R-:W-:Y:S02]  /*1fd00*/  IMAD.MOV.U32 R3, RZ, RZ, R14 ;  /* 0x000000ffff037224 */ /* 0x000fe400078e000e */
[----:B------:R-:W-:Y:S02]  /*1fd10*/  IMAD.MOV.U32 R29, RZ, RZ, R15 ;  /* 0x000000ffff1d7224 */ /* 0x000fe400078e000f */
[----:B----4-:R-:W-:-:S02]  /*1fd20*/  IMAD.MOV.U32 R14, RZ, RZ, R17 ;  /* 0x000000ffff0e7224 */ /* 0x010fc400078e0011 */
[----:B------:R-:W-:Y:S01]  /*1fd30*/  IMAD.MOV.U32 R15, RZ, RZ, R16 ;  /* 0x000000ffff0f7224 */ /* 0x000fe200078e0010 */
[C---:B--2---:R-:W-:Y:S01]  /*1fd40*/  HMMA.16816.F32 R24, R8.reuse, R22, R24 ;  /* 0x000000160818723c */ /* 0x044fe20000001818 */
[----:B---3--:R0:W-:Y:S02]  /*1fd50*/  STL.64 [R1+0xe70], R12 ;  /* 0x000e700c01007387 */ /* 0x0081e40000100a00 */
[----:B0-----:R-:W-:Y:S02]  /*1fd60*/  IMAD.MOV.U32 R13, RZ, RZ, R22 ;  /* 0x000000ffff0d7224 */ /* 0x001fe400078e0016 */
[----:B------:R-:W-:Y:S11]  /*1fd70*/  IMAD.MOV.U32 R12, RZ, RZ, R23 ;  /* 0x000000ffff0c7224 */ /* 0x000ff600078e0017 */
[----:B------:R-:W-:Y:S07]  /*1fd80*/  @!UPT UIADD3 URZ, URZ, URZ, URZ ;  /* 0x0000003f3f3ff290 */ /* 0x000fee000fffe03f */
[----:B------:R-:W-:Y:S01]  /*1fd90*/  STL.64 [R1+0x4f0], R24 ;  /* 0x0004f01801007387 */ /* 0x000fe20000100a00 */
[----:B------:R0:W-:Y:S03]  /*1fda0*/  STL.64 [R1+0x4f8], R26 ;  /* 0x0004f81a01007387 */ /* 0x0001e60000100a00 */
[----:B0-----:R-:W2:Y:S01]  /*1fdb0*/  LDL.LU.64 R26, [R1+0xf30] ;  /* 0x000f3000011a7983 */ /* 0x001ea20000300a00 */
[----:B------:R-:W2:Y:S02]  /*1fdc0*/  LDL.LU.64 R24, [R1+0xf28] ;  /* 0x000f280001187983 */ /* 0x000ea40000300a00 */
[----:B------:R-:W3:Y:S02]  /*1fdd0*/  LDL.LU.64 R22, [R1+0xf20] ;  /* 0x000f200001167983 */ /* 0x000ee40000300a00 */
[----:B------:R-:W3:Y:S01]  /*1fde0*/  LDL.LU.64 R20, [R1+0xf18] ;  /* 0x000f180001147983 */ /* 0x000ee20000300a00 */
[----:B------:R-:W4:Y:S01]  /*1fdf0*/  LDL.LU.64 R16, [R1+0x740] ;  /* 0x0007400001107983 */ /* 0x000f220000300a00 */
[----:B------:R-:W-:Y:S01]  /*1fe00*/  STL [R1+0xe40], R19 ;  /* 0x000e401301007387 */ /* 0x000fe20000100800 */
[C---:B---3--:R-:W-:Y:S02]  /*1fe10*/  HMMA.16816.F32 R20, R8.reuse, R14, R20 ;  /* 0x0000000e0814723c */ /* 0x048fe40000001814 */
[----:B----4-:R-:W-:Y:S11]  /*1fe20*/  STL.64 [R1+0xe38], R16 ;  /* 0x000e381001007387 */ /* 0x010ff60000100a00 */
[----:B------:R-:W-:Y:S10]  /*1fe30*/  @!UPT UIADD3 URZ, URZ, URZ, URZ ;  /* 0x0000003f3f3ff290 */ /* 0x000ff4000fffe03f */
[----:B------:R-:W-:Y:S01]  /*1fe40*/  STL.64 [R1+0x4e0], R20 ;  /* 0x0004e01401007387 */ /* 0x000fe20000100a00 */
[----:B------:R0:W-:Y:S03]  /*1fe50*/  STL.64 [R1+0x4e8], R22 ;  /* 0x0004e81601007387 */ /* 0x0001e60000100a00 */
[----:B0-----:R-:W2:Y:S01]  /*1fe60*/  LDL.LU.64 R22, [R1+0xf10] ;  /* 0x000f100001167983 */ /* 0x001ea20000300a00 */
[----:B------:R0:W-:Y:S01]  /*1fe70*/  STL.64 [R1+0xe80], R14 ;  /* 0x000e800e01007387 */ /* 0x0001e20000100a00 */
[C---:B--2---:R-:W-:Y:S01]  /*1fe80*/  HMMA.16816.F32 R24, R8.reuse, R22, R24 ;  /* 0x000000160818723c */ /* 0x044fe20000001818 */
[----:B0-----:R-:W-:Y:S02]  /*1fe90*/  IMAD.MOV.U32 R15, RZ, RZ, R22 ;  /* 0x000000ffff0f7224 */ /* 0x001fe400078e0016 */
[----:B------:R-:W-:Y:S11]  /*1fea0*/  IMAD.MOV.U32 R14, RZ, RZ, R23 ;  /* 0x000000ffff0e7224 */ /* 0x000ff600078e0017 */
[----:B------:R-:W-:Y:S09]  /*1feb0*/  @!UPT UIADD3 URZ, URZ, URZ, URZ ;  /* 0x0000003f3f3ff290 */ /* 0x000ff2000fffe03f */
[----:B------:R-:W-:Y:S01]  /*1fec0*/  STL.64 [R1+0x180], R24 ;  /* 0x0001801801007387 */ /* 0x000fe20000100a00 */
[----:B------:R0:W-:Y:S03]  /*1fed0*/  STL.64 [R1+0x188], R26 ;  /* 0x0001881a01007387 */ /* 0x0001e60000100a00 */
[----:B0-----:R-:W2:Y:S01]  /*1fee0*/  LDL.LU.64 R26, [R1+0xf08] ;  /* 0x000f0800011a7983 */ /* 0x001ea20000300a00 */
[----:B------:R-:W2:Y:S02]  /*1fef0*/  LDL.LU.64 R22, [R1+0xf00] ;  /* 0x000f000001167983 */ /* 0x000ea40000300a00 */
        /* <DEDUP_REMOVED lines=10> */
[----:B------:R-:W-:-:S02]  /*1ffa0*/  IMAD.MOV.U32 R5, RZ, RZ, R26 ;  /* 0x000000ffff057224 */ /* 0x000fc400078e001a */
[----:B------:R-:W-:Y:S02]  /*1ffb0*/  IMAD.MOV.U32 R4, RZ, RZ, R27 ;  /* 0x000000ffff047224 */ /* 0x000fe400078e001b */
[----:B------:R-:W3:Y:S01]  /*1ffc0*/  LDL.LU.64 R26, [R1+0xee0] ;  /* 0x000ee000011a7983 */ /* 0x000ee20000300a00 */
[----:B------:R-:W3:Y:S02]  /*1ffd0*/  LDL.LU.64 R24, [R1+0xed8] ;  /* 0x000ed80001187983 */ /* 0x000ee40000300a00 */
[----:B------:R0:W-:Y:S02]  /*1ffe0*/  STL.64 [R1+0xe50], R18 ;  /* 0x000e501201007387 */ /* 0x0001e40000100a00 */
[----:B------:R-:W4:Y:S01]  /*1fff0*/  LDL.LU R16, [R1+0x230] ;  /* 0x0002300001107983 */ /* 0x000f220000300800 */
[----:B--2---:R-:W-:Y:S11]  /*20000*/  HMMA.16816.F32 R20, R8, R18, R20 ;  /* 0x000000120814723c */ /* 0x004ff60000001814 */
[----:B------:R-:W-:Y:S11]  /*20010*/  @!UPT UIADD3 URZ, URZ, URZ, URZ ;  /* 0x0000003f3f3ff290 */ /* 0x000ff6000fffe03f */
[----:B------:R-:W-:Y:S01]  /*20020*/  @!UPT UIADD3 URZ, URZ, URZ, URZ ;  /* 0x0000003f3f3ff290 */ /* 0x000fe2000fffe03f */
[----:B------:R1:W-:Y:S01]  /*20030*/  STL.64 [R1+0x160], R20 ;  /* 0x0001601401007387 */ /* 0x0003e20000100a00 */
[----:B------:R2:W-:Y:S02]  /*20040*/  STL.64 [R1+0x168], R22 ;  /* 0x0001681601007387 */ /* 0x0005e40000100a00 */
[----:B------:R-:W4:Y:S02]  /*20050*/  LDL.LU R17, [R1+0x234] ;  /* 0x0002340001117983 */ /* 0x000f240000300800 */
[----:B0-----:R-:W2:Y:S01]  /*20060*/  LDL.LU R18, [R1+0x238] ;  /* 0x0002380001127983 */ /* 0x001ea20000300800 */
[----:B------:R-:W2:Y:S04]  /*20070*/  LDL.LU R19, [R1+0x23c] ;  /* 0x00023c0001137983 */ /* 0x000ea80000300800 */
[----:B--2---:R0:W-:Y:S01]  /*20080*/  STL.64 [R1+0xe60], R18 ;  /* 0x000e601201007387 */ /* 0x0041e20000100a00 */
[----:B----4-:R2:W-:Y:S02]  /*20090*/  STL.64 [R1+0xe58], R16 ;  /* 0x000e581001007387 */ /* 0x0105e40000100a00 */
[----:B-1----:R-:W4:Y:S02]  /*200a0*/  LDL.LU R20, [R1+0xc0] ;  /* 0x0000c00001147983 */ /* 0x002f240000300800 */
[----:B------:R-:W4:Y:S01]  /*200b0*/  LDL.LU R21, [R1+0xc4] ;  /* 0x0000c40001157983 */ /* 0x000f220000300800 */
[----:B------:R-:W4:Y:S01]  /*200c0*/  LDL.LU R22, [R1+0xc8] ;  /* 0x0000c80001167983 */ /* 0x000f220000300800 */
[----:B------:R-:W4:Y:S02]  /*200d0*/  LDL.LU R23, [R1+0xcc] ;  /* 0x0000cc0001177983 */ /* 0x000f240000300800 */
[----:B0-----:R-:W-:-:S02]  /*200e0*/  IMAD.MOV.U32 R18, RZ, RZ, R15 ;  /* 0x000000ffff127224 */ /* 0x001fc400078e000f */
[----:B------:R-:W-:Y:S02]  /*200f0*/  IMAD.MOV.U32 R19, RZ, RZ, R14 ;  /* 0x000000ffff137224 */ /* 0x000fe400078e000e */
[----:B------:R-:W-:Y:S02]  /*20100*/  IMAD.MOV.U32 R14, RZ, RZ, R13 ;  /* 0x000000ffff0e7224 */ /* 0x000fe400078e000d */
[----:B------:R-:W-:-:S05]  /*20110*/  IMAD.MOV.U32 R15, RZ, RZ, R12 ;  /* 0x000000ffff0f7224 */ /* 0x000fca00078e000c */
[----:B------:R-:W-:Y:S01]  /*20120*/  STL.64 [R1+0xe98], R14 ;  /* 0x000e980e01007387 */ /* 0x000fe20000100a00 */
[----:B------:R0:W-:Y:S02]  /*20130*/  STL.64 [R1+0xe78], R18 ;  /* 0x000e781201007387 */ /* 0x0001e40000100a00 */
[----:B--2---:R-:W2:Y:S02]  /*20140*/  LDL.LU R16, [R1+0x80] ;  /* 0x0000800001107983 */ /* 0x004ea40000300800 */
[----:B------:R-:W2:Y:S01]  /*20150*/  LDL.LU R17, [R1+0x84] ;  /* 0x0000840001117983 */ /* 0x000ea20000300800 */
[----:B0-----:R-:W2:Y:S01]  /*20160*/  LDL.LU R18, [R1+0x88] ;  /* 0x0000880001127983 */ /* 0x001ea20000300800 */
[----:B------:R-:W2:Y:S02]  /*20170*/  LDL.LU R19, [R1+0x8c] ;  /* 0x00008c0001137983 */ /* 0x000ea40000300800 */
[----:B------:R-:W-:Y:S02]  /*20180*/  IMAD.MOV.U32 R14, RZ, RZ, R3 ;  /* 0x000000ffff0e7224 */ /* 0x000fe400078e0003 */
[----:B------:R-:W-:Y:S01]  /*20190*/  IMAD.MOV.U32 R15, RZ, RZ, R29 ;  /* 0x000000ffff0f7224 */ /* 0x000fe200078e001d */
[----:B------:R-:W3:Y:S01]  /*201a0*/  LDL.LU R3, [R1+0xed4] ;  /* 0x000ed40001037983 */ /* 0x000ee20000300800 */
[----:B------:R-:W3:Y:S03]  /*201b0*/  LDL.LU R29, [R1+0xed0] ;  /* 0x000ed000011d7983 */ /* 0x000ee60000300800 */
[----:B------:R-:W-:Y:S04]  /*201c0*/  STL.64 [R1+0xeb0], R14 ;  /* 0x000eb00e01007387 */ /* 0x000fe80000100a00 */
[----:B--2---:R-:W-:Y:S01]  /*201d0*/  STL.64 [R1+0xe90], R18 ;  /* 0x000e901201007387 */ /* 0x004fe20000100a00 */
[----:B------:R0:W-:Y:S03]  /*201e0*/  STL.64 [R1+0xe88], R16 ;  /* 0x000e881001007387 */ /* 0x0001e60000100a00 */
[----:B0-----:R-:W2:Y:S01]  /*201f0*/  LDL.LU R16, [R1+0x90] ;  /* 0x0000900001107983 */ /* 0x001ea20000300800 */
[----:B------:R-:W2:Y:S02]  /*20200*/  LDL.LU R17, [R1+0x94] ;  /* 0x0000940001117983 */ /* 0x000ea40000300800 */
[----:B------:R-:W2:Y:S02]  /*20210*/  LDL.LU R18, [R1+0x98] ;  /* 0x0000980001127983 */ /* 0x000ea40000300800 */
[----:B------:R-:W2:Y:S02]  /*20220*/  LDL.LU R19, [R1+0x9c] ;  /* 0x00009c0001137983 */ /* 0x000ea40000300800 */
[----:B------:R-:W-:-:S02]  /*20230*/  IMAD.MOV.U32 R14, RZ, RZ, R0 ;  /* 0x000000ffff0e7224 */ /* 0x000fc400078e0000 */
[----:B------:R-:W3:Y:S01]  /*20240*/  LDL.LU R0, [R1+0xecc] ;  /* 0x000ecc0001007983 */ /* 0x000ee20000300800 */
[----:B----4-:R-:W-:Y:S03]  /*20250*/  HMMA.16816.F32 R20, R8, R6, R20 ;  /* 0x000000060814723c */ /* 0x010fe60000001814 */
[----:B--2---:R-:W-:Y:S01]  /*20260*/  STL.64 [R1+0xea8], R18 ;  /* 0x000ea81201007387 */ /* 0x004fe20000100a00 */
[----:B------:R0:W-:Y:S03]  /*20270*/  STL.64 [R1+0xea0], R16 ;  /* 0x000ea01001007387 */ /* 0x0001e60000100a00 */
[----:B0-----:R-:W2:Y:S01]  /*20280*/  LDL.LU R16, [R1+0xa0] ;  /* 0x0000a00001107983 */ /* 0x001ea20000300800 */
[----:B------:R-:W2:Y:S02]  /*20290*/  LDL.LU R17, [R1+0xa4] ;  /* 0x0000a40001117983 */ /* 0x000ea40000300800 */
[----:B------:R-:W4:Y:S02]  /*202a0*/  LDL.LU R18, [R1+0xa8] ;  /* 0x0000a80001127983 */ /* 0x000f240000300800 */
[----:B------:R-:W4:Y:S02]  /*202b0*/  LDL.LU R19, [R1+0xac] ;  /* 0x0000ac0001137983 */ /* 0x000f240000300800 */
[----:B------:R-:W-:-:S02]  /*202c0*/  IMAD.MOV.U32 R10, RZ, RZ, R5 ;  /* 0x000000ffff0a7224 */ /* 0x000fc400078e0005 */
[----:B------:R-:W-:Y:S01]  /*202d0*/  IMAD.MOV.U32 R11, RZ, RZ, R4 ;  /* 0x000000ffff0b7224 */ /* 0x000fe200078e0004 */
[----:B----4-:R-:W-:Y:S01]  /*202e0*/  STL.64 [R1+0xec0], R18 ;  /* 0x000ec01201007387 */ /* 0x010fe20000100a00 */
[----:B--2---:R0:W-:Y:S03]  /*202f0*/  STL.64 [R1+0xeb8], R16 ;  /* 0x000eb81001007387 */ /* 0x0041e60000100a00 */
[----:B0-----:R-:W3:Y:S01]  /*20300*/  LDL.LU R16, [R1+0xb0] ;  /* 0x0000b00001107983 */ /* 0x001ee20000300800 */
[----:B------:R-:W3:Y:S02]  /*20310*/  LDL.LU R17, [R1+0xb4] ;  /* 0x0000b40001117983 */ /* 0x000ee40000300800 */
[----:B------:R-:W3:Y:S02]  /*20320*/  LDL.LU R18, [R1+0xb8] ;  /* 0x0000b80001127983 */ /* 0x000ee40000300800 */
[----:B------:R-:W3:Y:S01]  /*20330*/  LDL.LU R19, [R1+0xbc] ;  /* 0x0000bc0001137983 */ /* 0x000ee20000300800 */
[----:B------:R-:W-:Y:S01]  /*20340*/  STL.64 [R1+0x490], R20 ;  /* 0x0004901401007387 */ /* 0x000fe20000100a00 */
[----:B------:R-:W-:Y:S02]  /*20350*/  STL.64 [R1+0x498], R22 ;  /* 0x0004981601007387 */ /* 0x000fe40000100a00 */
[----:B------:R0:W-:Y:S02]  /*20360*/  STL.64 [R1+0xe68], R10 ;  /* 0x000e680a01007387 */ /* 0x0001e40000100a00 */
[----:B------:R-:W2:Y:S01]  /*20370*/  LDL.LU R8, [R1+0x70] ;  /* 0x0000700001087983 */ /* 0x000ea20000300800 */
[----:B------:R-:W2:Y:S04]  /*20380*/  LDL.LU R9, [R1+0x74] ;  /* 0x0000740001097983 */ /* 0x000ea80000300800 */
[----:B0-----:R-:W2:Y:S01]  /*20390*/  LDL.LU R10, [R1+0x78] ;  /* 0x00007800010a7983 */ /* 0x001ea20000300800 */
[----:B------:R-:W2:Y:S02]  /*203a0*/  LDL.LU R11, [R1+0x7c] ;  /* 0x00007c00010b7983 */ /* 0x000ea40000300800 */
[----:B------:R0:W-:Y:S02]  /*203b0*/  STL.64 [R1+0xe48], R6 ;  /* 0x000e480601007387 */ /* 0x0001e40000100a00 */
[----:B------:R-:W4:Y:S01]  /*203c0*/  LDL.LU R4, [R1+0x350] ;  /* 0x0003500001047983 */ /* 0x000f220000300800 */
[----:B------:R-:W4:Y:S04]  /*203d0*/  LDL.LU R5, [R1+0x354] ;  /* 0x0003540001057983 */ /* 0x000f280000300800 */
[----:B0-----:R-:W4:Y:S01]  /*203e0*/  LDL.LU R6, [R1+0x358] ;  /* 0x0003580001067983 */ /* 0x001f220000300800 */
[----:B------:R-:W4:Y:S02]  /*203f0*/  LDL.LU R7, [R1+0x35c] ;  /* 0x00035c0001077983 */ /* 0x000f240000300800 */
[----:B------:R-:W2:Y:S02]  /*20400*/  LDL.LU R20, [R1+0xb5c] ;  /* 0x000b5c0001147983 */ /* 0x000ea40000300800 */
[----:B------:R-:W2:Y:S01]  /*20410*/  LDL.LU R21, [R1+0xb54] ;  /* 0x000b540001157983 */ /* 0x000ea20000300800 */
[----:B------:R-:W2:Y:S01]  /*20420*/  LDL.LU R22, [R1+0xb4c] ;  /* 0x000b4c0001167983 */ /* 0x000ea20000300800 */
[----:B------:R-:W2:Y:S02]  /*20430*/  LDL.LU R23, [R1+0xb44] ;  /* 0x000b440001177983 */ /* 0x000ea40000300800 */
[----:B------:R-:W-:-:S07]  /*20440*/  IMAD.MOV.U32 R15, RZ, RZ, R28 ;  /* 0x000000ffff0f7224 */ /* 0x000fce00078e001c */
[----:B---3--:R-:W-:Y:S01]  /*20450*/  HMMA.16816.F32 R12, R24, R14, R16 ;  /* 0x0000000e180c723c */ /* 0x008fe20000001810 */
[----:B--2---:R-:W-:Y:S01]  /*20460*/  STL.64 [R1+0xe30], R22 ;  /* 0x000e301601007387 */ /* 0x004fe20000100a00 */
[----:B------:R0:W-:Y:S02]  /*20470*/  STL.64 [R1+0xe28], R20 ;  /* 0x000e281401007387 */ /* 0x0001e40000100a00 */
[----:B0-----:R-:W-:Y:S02]  /*20480*/  IMAD.MOV.U32 R20, RZ, RZ, R0 ;  /* 0x000000ffff147224 */ /* 0x001fe400078e0000 */
[----:B------:R-:W-:Y:S01]  /*20490*/  IMAD.MOV.U32 R23, RZ, RZ, R2 ;  /* 0x000000ffff177224 */ /* 0x000fe200078e0002 */
[----:B------:R-:W2:Y:S01]  /*204a0*/  LDL.LU R0, [R1+0xec8] ;  /* 0x000ec80001007983 */ /* 0x000ea20000300800 */
[----:B------:R-:W3:Y:S02]  /*204b0*/  LDL.LU R28, [R1+0xb3c] ;  /* 0x000b3c00011c7983 */ /* 0x000ee40000300800 */
[----:B------:R-:W-:-:S02]  /*204c0*/  IMAD.MOV.U32 R21, RZ, RZ, R29 ;  /* 0x000000ffff157224 */ /* 0x000fc400078e001d */
[----:B------:R-:W2:Y:S01]  /*204d0*/  LDL.LU R2, [R1+0xb34] ;  /* 0x000b340001027983 */ /* 0x000ea20000300800 */
[----:B------:R-:W2:Y:S01]  /*204e0*/  LDL.LU R29, [R1+0xb58] ;  /* 0x000b5800011d7983 */ /* 0x000ea20000300800 */
[----:B------:R-:W2:Y:S02]  /*204f0*/  LDL.LU.64 R18, [R1+0xec0] ;  /* 0x000ec00001127983 */ /* 0x000ea40000300a00 */
[----:B------:R-:W2:Y:S07]  /*20500*/  LDL.LU.64 R16, [R1+0xeb8] ;  /* 0x000eb80001107983 */ /* 0x000eae0000300a00 */
        /* <DEDUP_REMOVED lines=20> */
[----:B------:R0:W-:Y:S01]  /*20650*/  STL.64 [R1+0x50], R12 ;  /* 0x0000500c01007387 */ /* 0x0001e20000100a00 */
[----:B------:R-:W-:Y:S03]  /*20660*/  STL.64 [R1+0x58], R14 ;  /* 0x0000580e01007387 */ /* 0x000fe60000100a00 */
[----:B0-----:R-:W3:Y:S01]  /*20670*/  LDL.LU.64 R12, [R1+0xe70] ;  /* 0x000e7000010c7983 */ /* 0x001ee20000300a00 */
[C---:B--2---:R-:W-:Y:S03]  /*20680*/  HMMA.16816.F32 R16, R24.reuse, R18, R8 ;  /* 0x000000121810723c */ /* 0x044fe60000001808 */
[----:B------:R-:W2:Y:S11]  /*20690*/  LDL.LU.64 R10, [R1+0xe68] ;  /* 0x000e6800010a7983 */ /* 0x000eb60000300a00 */
[----:B------:R-:W-:Y:S09]  /*206a0*/  @!UPT UIADD3 URZ, URZ, URZ, URZ ;  /* 0x0000003f3f3ff290 */ /* 0x000ff2000fffe03f */
[----:B------:R-:W-:Y:S01]  /*206b0*/  STL.64 [R1+0x140], R16 ;  /* 0x0001401001007387 */ /* 0x000fe20000100a00 */
[----:B------:R0:W-:Y:S03]  /*206c0*/  STL.64 [R1+0x148], R18 ;  /* 0x0001481201007387 */ /* 0x0001e60000100a00 */
[----:B0-----:R-:W2:Y:S01]  /*206d0*/  LDL.LU.64 R18, [R1+0xe60] ;  /* 0x000e600001127983 */ /* 0x001ea20000300a00 */
[----:B------:R-:W2:Y:S02]  /*206e0*/  LDL.LU.64 R16, [R1+0xe58] ;  /* 0x000e580001107983 */ /* 0x000ea40000300a00 */
[C---:B--2---:R-:W-:Y:S01]  /*206f0*/  HMMA.16816.F32 R8, R24.reuse, R10, R16 ;  /* 0x0000000a1808723c */ /* 0x044fe20000001810 */
[----:B------:R-:W4:Y:S11]  /*20700*/  LDL.LU.64 R18, [R1+0xe50] ;  /* 0x000e500001127983 */ /* 0x000f360000300a00 */
[----:B------:R-:W-:Y:S11]  /*20710*/  @!UPT UIADD3 URZ, URZ, URZ, URZ ;  /* 0x0000003f3f3ff290 */ /* 0x000ff6000fffe03f */
[----:B------:R0:W-:Y:S01]  /*20720*/  STL.64 [R1+0x130], R8 ;  /* 0x0001300801007387 */ /* 0x0001e20000100a00 */
[----:B------:R-:W-:Y:S03]  /*20730*/  STL.64 [R1+0x138], R10 ;  /* 0x0001380a01007387 */ /* 0x000fe60000100a00 */
[----:B0-----:R-:W2:Y:S01]  /*20740*/  LDL R9, [R1+0xd5c] ;  /* 0x000d5c0001097983 */ /* 0x001ea20000100800 */
[----:B----4-:R-:W-:Y:S03]  /*20750*/  HMMA.16816.F32 R16, R24, R18, R4 ;  /* 0x000000121810723c */ /* 0x010fe60000001804 */
[----:B------:R-:W4:Y:S11]  /*20760*/  LDL.LU.64 R6, [R1+0xe48] ;  /* 0x000e480001067983 */ /* 0x000f360000300a00 */
[----:B------:R-:W-:Y:S09]  /*20770*/  @!UPT UIADD3 URZ, URZ, URZ, URZ ;  /* 0x0000003f3f3ff290 */ /* 0x000ff2000fffe03f */
[----:B------:R-:W-:Y:S01]  /*20780*/  STL.64 [R1+0x120], R16 ;  /* 0x0001201001007387 */ /* 0x000fe20000100a00 */
[----:B------:R0:W-:Y:S03]  /*20790*/  STL.64 [R1+0x128], R18 ;  /* 0x0001281201007387 */ /* 0x0001e60000100a00 */
[----:B0-----:R-:W2:Y:S01]  /*207a0*/  LDL.LU R19, [R1+0xe40] ;  /* 0x000e400001137983 */ /* 0x001ea20000300800 */
[----:B------:R-:W2:Y:S02]  /*207b0*/  LDL.LU.64 R16, [R1+0xe38] ;  /* 0x000e380001107983 */ /* 0x000ea40000300a00 */
[----:B------:R-:W-:Y:S02]  /*207c0*/  IMAD.MOV.U32 R22, RZ, RZ, R3 ;  /* 0x000000ffff167224 */ /* 0x000fe400078e0003 */
[----:B------:R-:W-:-:S04]  /*207d0*/  IMAD.MOV.U32 R3, RZ, RZ, c[0x0][0x188] ;  /* 0x00006200ff037624 */ /* 0x000fc800078e00ff */
[----:B------:R-:W-:-:S04]  /*207e0*/  IMAD.SHL.U32 R15, R3, 0x40, RZ ;  /* 0x00000040030f7824 */ /* 0x000fc800078e00ff */
[----:B------:R-:W-:-:S05]  /*207f0*/  IMAD.SHL.U32 R15, R15, 0x2, RZ ;  /* 0x000000020f0f7824 */ /* 0x000fca00078e00ff */
[----:B---3--:R-:W-:-:S05]  /*20800*/  IADD3 R5, P0, R12, R15, RZ ;  /* 0x0000000f0c057210 */ /* 0x008fca0007f1e0ff */
[----:B------:R-:W-:Y:S01]  /*20810*/  IMAD.X R3, R13, 0x1, R0, P0 ;  /* 0x000000010d037824 */ /* 0x000fe200000e0600 */
[----:B------:R-:W-:Y:S01]  /*20820*/  STL [R1+0xda0], R5 ;  /* 0x000da00501007387 */ /* 0x000fe20000100800 */
[----:B----4-:R-:W-:Y:S01]  /*20830*/  HMMA.16816.F32 R24, R24, R6, R20 ;  /* 0x000000061818723c */ /* 0x010fe20000001814 */
[----:B--2---:R-:W-:Y:S02]  /*20840*/  IADD3 R8, P1, R16, R15, RZ ;  /* 0x0000000f10087210 */ /* 0x004fe40007f3e0ff */
[----:B------:R-:W-:-:S03]  /*20850*/  IADD3 R19, R19, 0x1, RZ ;  /* 0x0000000113137810 */ /* 0x000fc60007ffe0ff */
[----:B------:R-:W-:Y:S01]  /*20860*/  IMAD.X R4, R17, 0x1, R0, P1 ;  /* 0x0000000111047824 */ /* 0x000fe200008e0600 */
[----:B------:R-:W-:Y:S01]  /*20870*/  STL [R1+0xda4], R8 ;  /* 0x000da40801007387 */ /* 0x000fe20000100800 */
[----:B------:R-:W-:Y:S02]  /*20880*/  STL [R1+0xda8], R3 ;  /* 0x000da80301007387 */ /* 0x000fe40000100800 */
[----:B------:R-:W-:Y:S01]  /*20890*/  STL [R1+0x768], R19 ;  /* 0x0007681301007387 */ /* 0x000fe20000100800 */
[----:B------:R-:W-:Y:S01]  /*208a0*/  STL [R1+0xdac], R4 ;  /* 0x000dac0401007387 */ /* 0x000fe20000100800 */
[----:B------:R-:W2:Y:S02]  /*208b0*/  LDL.LU.64 R22, [R1+0xe30] ;  /* 0x000e300001167983 */ /* 0x000ea40000300a00 */
[----:B------:R-:W3:Y:S10]  /*208c0*/  LDL.LU.64 R20, [R1+0xe28] ;  /* 0x000e280001147983 */ /* 0x000ef40000300a00 */
[----:B------:R-:W-:-:S02]  /*208d0*/  IMAD.MOV.U32 R6, RZ, RZ, R27 ;  /* 0x000000ffff067224 */ /* 0x000fc400078e001b */
[----:B------:R-:W-:Y:S01]  /*208e0*/  IMAD.MOV.U32 R7, RZ, RZ, R26 ;  /* 0x000000ffff077224 */ /* 0x000fe200078e001a */
[----:B------:R-:W-:Y:S01]  /*208f0*/  STL.64 [R1+0x110], R24 ;  /* 0x0001101801007387 */ /* 0x000fe20000100a00 */
[----:B------:R-:W-:Y:S02]  /*20900*/  STL.64 [R1+0x118], R26 ;  /* 0x0001181a01007387 */ /* 0x000fe40000100a00 */
[----:B------:R-:W-:Y:S01]  /*20910*/  STL [R1+0xdb4], R6 ;  /* 0x000db40601007387 */ /* 0x000fe20000100800 */
[-C--:B------:R-:W-:Y:S01]  /*20920*/  IADD3 R28, P3, R28, R15.reuse, RZ ;  /* 0x0000000f1c1c7210 */ /* 0x080fe20007f7e0ff */
[----:B------:R-:W-:Y:S01]  /*20930*/  STL [R1+0xdb0], R7 ;  /* 0x000db00701007387 */ /* 0x000fe20000100800 */
[-C--:B------:R-:W-:Y:S02]  /*20940*/  IADD3 R2, P4, R2, R15.reuse, RZ ;  /* 0x0000000f02027210 */ /* 0x080fe40007f9e0ff */
[-C--:B---3--:R-:W-:Y:S02]  /*20950*/  IADD3 R20, P5, R20, R15.reuse, RZ ;  /* 0x0000000f14147210 */ /* 0x088fe40007fbe0ff */
[----:B------:R-:W-:-:S02]  /*20960*/  IADD3 R21, P6, R21, R15, RZ ;  /* 0x0000000f15157210 */ /* 0x000fc40007fde0ff */
[-C--:B--2---:R-:W-:Y:S02]  /*20970*/  IADD3 R22, P1, R22, R15.reuse, RZ ;  /* 0x0000000f16167210 */ /* 0x084fe40007f3e0ff */
[----:B------:R-:W-:Y:S01]  /*20980*/  IADD3 R23, P2, R23, R15, RZ ;  /* 0x0000000f17177210 */ /* 0x000fe20007f5e0ff */
[----:B------:R-:W-:Y:S01]  /*20990*/  STL [R1+0xb5c], R20 ;  /* 0x000b5c1401007387 */ /* 0x000fe20000100800 */
[----:B------:R-:W-:Y:S02]  /*209a0*/  STL [R1+0xb54], R21 ;  /* 0x000b541501007387 */ /* 0x000fe40000100800 */
[----:B------:R-:W-:Y:S02]  /*209b0*/  STL [R1+0xb4c], R22 ;  /* 0x000b4c1601007387 */ /* 0x000fe40000100800 */
[----:B------:R-:W-:Y:S01]  /*209c0*/  STL [R1+0xb44], R23 ;  /* 0x000b441701007387 */ /* 0x000fe20000100800 */
[----:B------:R0:W-:Y:S01]  /*209d0*/  STL [R1+0xe24], R0 ;  /* 0x000e240001007387 */ /* 0x0001e20000100800 */
[----:B------:R-:W-:-:S02]  /*209e0*/  IMAD.X R29, R29, 0x1, R0, P5 ;  /* 0x000000011d1d7824 */ /* 0x000fc400028e0600 */
[----:B------:R-:W-:Y:S01]  /*209f0*/  STL [R1+0xb3c], R28 ;  /* 0x000b3c1c01007387 */ /* 0x000fe20000100800 */
[----:B0-----:R-:W2:Y:S01]  /*20a00*/  LDL.LU R0, [R1+0xb2c] ;  /* 0x000b2c0001007983 */ /* 0x001ea20000300800 */
[----:B------:R-:W-:Y:S02]  /*20a10*/  STL [R1+0xb34], R2 ;  /* 0x000b340201007387 */ /* 0x000fe40000100800 */
[----:B------:R-:W3:Y:S02]  /*20a20*/  LDL.LU R7, [R1+0xb1c] ;  /* 0x000b1c0001077983 */ /* 0x000ee40000300800 */
[----:B------:R-:W-:Y:S01]  /*20a30*/  STL [R1+0xb58], R29 ;  /* 0x000b581d01007387 */ /* 0x000fe20000100800 */
[----:B---3--:R0:W-:Y:S04]  /*20a40*/  STL [R1+0xe18], R7 ;  /* 0x000e180701007387 */ /* 0x0081e80000100800 */
[----:B0-----:R-:W3:Y:S04]  /*20a50*/  LDL.LU R7, [R1+0xb48] ;  /* 0x000b480001077983 */ /* 0x001ee80000300800 */
[----:B---3--:R0:W-:Y:S04]  /*20a60*/  STL [R1+0xe1c], R7 ;  /* 0x000e1c0701007387 */ /* 0x0081e80000100800 */
[----:B0-----:R-:W3:Y:S01]  /*20a70*/  LDL.LU R7, [R1+0xb24] ;  /* 0x000b240001077983 */ /* 0x001ee20000300800 */
[----:B------:R-:W-:-:S02]  /*20a80*/  ISETP.NE.U32.AND P0, PT, R19, R9, PT ;  /* 0x000000091300720c */ /* 0x000fc40003f05070 */
[----:B--2---:R-:W-:Y:S01]  /*20a90*/  IADD3 R0, P5, R0, R15, RZ ;  /* 0x0000000f00007210 */ /* 0x004fe20007fbe0ff */
[----:B---3--:R0:W-:Y:S04]  /*20aa0*/  STL [R1+0xe20], R7 ;  /* 0x000e200701007387 */ /* 0x0081e80000100800 */
[----:B0-----:R-:W2:Y:S01]  /*20ab0*/  LDL.LU R7, [R1+0xb50] ;  /* 0x000b500001077983 */ /* 0x001ea20000300800 */
[----:B------:R-:W3:Y:S02]  /*20ac0*/  LDL.LU R6, [R1+0xb40] ;  /* 0x000b400001067983 */ /* 0x000ee40000300800 */
[----:B------:R-:W4:Y:S02]  /*20ad0*/  LDL.LU R24, [R1+0xb14] ;  /* 0x000b140001187983 */ /* 0x000f240000300800 */
[----:B------:R-:W2:Y:S01]  /*20ae0*/  LDL.LU R25, [R1+0xb38] ;  /* 0x000b380001197983 */ /* 0x000ea20000300800 */
[----:B------:R-:W2:Y:S01]  /*20af0*/  LDL.LU R26, [R1+0xb0c] ;  /* 0x000b0c00011a7983 */ /* 0x000ea20000300800 */
[----:B------:R-:W2:Y:S02]  /*20b00*/  LDL.LU R27, [R1+0xb30] ;  /* 0x000b3000011b7983 */ /* 0x000ea40000300800 */
[----:B------:R-:W2:Y:S02]  /*20b10*/  LDL.LU R4, [R1+0xb04] ;  /* 0x000b040001047983 */ /* 0x000ea40000300800 */
        /* <DEDUP_REMOVED lines=20> */
[----:B------:R0:W-:Y:S02]  /*20c60*/  STL [R1+0xb2c], R0 ;  /* 0x000b2c0001007387 */ /* 0x0001e40000100800 */
[----:B0-----:R-:W2:Y:S02]  /*20c70*/  LDL.LU R0, [R1+0xe24] ;  /* 0x000e240001007983 */ /* 0x001ea40000300800 */
[----:B--2---:R-:W-:-:S05]  /*20c80*/  IMAD.X R7, R7, 0x1, R0, P6 ;  /* 0x0000000107077824 */ /* 0x004fca00030e0600 */
[----:B------:R0:W-:Y:S04]  /*20c90*/  STL [R1+0xb50], R7 ;  /* 0x000b500701007387 */ /* 0x0001e80000100800 */
[----:B0-----:R-:W2:Y:S02]  /*20ca0*/  LDL.LU R7, [R1+0xe20] ;  /* 0x000e200001077983 */ /* 0x001ea40000300800 */
[----:B--2---:R-:W-:-:S05]  /*20cb0*/  IADD3 R7, P6, R7, R15, RZ ;  /* 0x0000000f07077210 */ /* 0x004fca0007fde0ff */
[----:B------:R0:W-:Y:S04]  /*20cc0*/  STL [R1+0xb24], R7 ;  /* 0x000b240701007387 */ /* 0x0001e80000100800 */
[----:B0-----:R-:W2:Y:S02]  /*20cd0*/  LDL.LU R7, [R1+0xe1c] ;  /* 0x000e1c0001077983 */ /* 0x001ea40000300800 */
[----:B--2---:R-:W-:-:S05]  /*20ce0*/  IMAD.X R7, R7, 0x1, R0, P1 ;  /* 0x0000000107077824 */ /* 0x004fca00008e0600 */
[----:B------:R0:W-:Y:S04]  /*20cf0*/  STL [R1+0xb48], R7 ;  /* 0x000b480701007387 */ /* 0x0001e80000100800 */
[----:B0-----:R-:W2:Y:S01]  /*20d00*/  LDL.LU R7, [R1+0xe18] ;  /* 0x000e180001077983 */ /* 0x001ea20000300800 */
[--C-:B---3--:R-:W-:Y:S01]  /*20d10*/  IMAD.X R6, R6, 0x1, R0.reuse, P2 ;  /* 0x0000000106067824 */ /* 0x108fe200010e0600 */
[-C--:B----4-:R-:W-:Y:S01]  /*20d20*/  IADD3 R24, P2, R24, R15.reuse, RZ ;  /* 0x0000000f18187210 */ /* 0x090fe20007f5e0ff */
[--C-:B------:R-:W-:Y:S01]  /*20d30*/  IMAD.X R25, R25, 0x1, R0.reuse, P3 ;  /* 0x0000000119197824 */ /* 0x100fe200018e0600 */
[-C--:B------:R-:W-:Y:S01]  /*20d40*/  IADD3 R26, P3, R26, R15.reuse, RZ ;  /* 0x0000000f1a1a7210 */ /* 0x080fe20007f7e0ff */
        /* <DEDUP_REMOVED lines=16> */
[----:B------:R-:W-:Y:S01]  /*20e50*/  IMAD.X R2, R2, 0x1, R0, P2 ;  /* 0x0000000102027824 */ /* 0x000fe200010e0600 */
[----:B------:R-:W-:-:S02]  /*20e60*/  IADD3 R29, P2, R29, R15, RZ ;  /* 0x0000000f1d1d7210 */ /* 0x000fc40007f5e0ff */
[----:B--2---:R-:W-:-:S05]  /*20e70*/  IADD3 R7, P1, R7, R15, RZ ;  /* 0x0000000f07077210 */ /* 0x004fca0007f3e0ff */
[----:B------:R-:W-:Y:S01]  /*20e80*/  STL [R1+0xb1c], R7 ;  /* 0x000b1c0701007387 */ /* 0x000fe20000100800 */
[----:B------:R-:W-:Y:S02]  /*20e90*/  STL [R1+0xb40], R6 ;  /* 0x000b400601007387 */ /* 0x000fe40000100800 */
[----:B------:R-:W-:Y:S02]  /*20ea0*/  STL [R1+0xb14], R24 ;  /* 0x000b141801007387 */ /* 0x000fe40000100800 */
[----:B------:R-:W-:Y:S01]  /*20eb0*/  STL [R1+0xb38], R25 ;  /* 0x000b381901007387 */ /* 0x000fe20000100800 */
[----:B------:R-:W-:Y:S01]  /*20ec0*/  STL [R1+0xb0c], R26 ;  /* 0x000b0c1a01007387 */ /* 0x000fe20000100800 */
[----:B------:R-:W-:Y:S02]  /*20ed0*/  STL [R1+0xb30], R27 ;  /* 0x000b301b01007387 */ /* 0x000fe40000100800 */
[----:B------:R-:W-:Y:S02]  /*20ee0*/  STL [R1+0xb04], R4 ;  /* 0x000b040401007387 */ /* 0x000fe40000100800 */
[--C-:B------:R-:W-:Y:S01]  /*20ef0*/  IMAD.X R10, R10, 0x1, R0.reuse, P1 ;  /* 0x000000010a0a7824 */ /* 0x100fe200008e0600 */
[----:B------:R-:W-:Y:S01]  /*20f00*/  STL [R1+0xb28], R3 ;  /* 0x000b280301007387 */ /* 0x000fe20000100800 */
[----:B------:R-:W-:Y:S01]  /*20f10*/  IADD3 R11, P1, R11, R15, RZ ;  /* 0x0000000f0b0b7210 */ /* 0x000fe20007f3e0ff */
[----:B------:R-:W-:Y:S02]  /*20f20*/  STL [R1+0xafc], R8 ;  /* 0x000afc0801007387 */ /* 0x000fe40000100800 */
[----:B------:R-:W-:Y:S01]  /*20f30*/  STL [R1+0xb20], R5 ;  /* 0x000b200501007387 */ /* 0x000fe20000100800 */
[----:B------:R-:W-:Y:S01]  /*20f40*/  STL [R1+0xaf4], R9 ;  /* 0x000af40901007387 */ /* 0x000fe20000100800 */
[----:B------:R-:W-:Y:S02]  /*20f50*/  STL [R1+0xb18], R10 ;  /* 0x000b180a01007387 */ /* 0x000fe40000100800 */
[----:B------:R-:W-:Y:S02]  /*20f60*/  STL [R1+0xaec], R11 ;  /* 0x000aec0b01007387 */ /* 0x000fe40000100800 */
[----:B------:R-:W-:Y:S01]  /*20f70*/  STL [R1+0xb10], R12 ;  /* 0x000b100c01007387 */ /* 0x000fe20000100800 */
[----:B------:R-:W-:Y:S01]  /*20f80*/  STL [R1+0xae4], R13 ;  /* 0x000ae40d01007387 */ /* 0x000fe20000100800 */
[----:B------:R-:W-:Y:S02]  /*20f90*/  STL [R1+0xb08], R14 ;  /* 0x000b080e01007387 */ /* 0x000fe40000100800 */
[----:B------:R-:W-:Y:S02]  /*20fa0*/  STL [R1+0xadc], R16 ;  /* 0x000adc1001007387 */ /* 0x000fe40000100800 */
[----:B------:R-:W-:Y:S01]  /*20fb0*/  STL [R1+0xb00], R17 ;  /* 0x000b001101007387 */ /* 0x000fe20000100800 */
[----:B------:R-:W-:Y:S01]  /*20fc0*/  STL [R1+0xad4], R18 ;  /* 0x000ad41201007387 */ /* 0x000fe20000100800 */
[----:B------:R-:W-:-:S02]  /*20fd0*/  IMAD.X R23, R23, 0x1, R0, P1 ;  /* 0x0000000117177824 */ /* 0x000fc400008e0600 */
[----:B------:R-:W-:Y:S02]  /*20fe0*/  STL [R1+0xaf8], R19 ;  /* 0x000af81301007387 */ /* 0x000fe40000100800 */
[----:B------:R-:W-:Y:S01]  /*20ff0*/  STL [R1+0xacc], R20 ;  /* 0x000acc1401007387 */ /* 0x000fe20000100800 */
[----:B------:R-:W-:Y:S01]  /*21000*/  IADD3 R28, P1, R28, R15, RZ ;  /* 0x0000000f1c1c7210 */ /* 0x000fe20007f3e0ff */
[----:B------:R-:W-:Y:S01]  /*21010*/  STL [R1+0xaf0], R21 ;  /* 0x000af01501007387 */ /* 0x000fe20000100800 */
[----:B------:R-:W-:Y:S02]  /*21020*/  STL [R1+0xac4], R22 ;  /* 0x000ac41601007387 */ /* 0x000fe40000100800 */
[----:B------:R-:W-:Y:S02]  /*21030*/  STL [R1+0xae8], R23 ;  /* 0x000ae81701007387 */ /* 0x000fe40000100800 */
[----:B------:R0:W-:Y:S01]  /*21040*/  STL [R1+0xe14], R15 ;  /* 0x000e140f01007387 */ /* 0x0001e20000100800 */
[----:B------:R-:W-:Y:S04]  /*21050*/  STL [R1+0xabc], R28 ;  /* 0x000abc1c01007387 */ /* 0x000fe80000100800 */
        /* <DEDUP_REMOVED lines=8> */
[----:B--2---:R-:W-:-:S03]  /*210e0*/  IMAD.X R15, R15, 0x1, R0, P3 ;  /* 0x000000010f0f7824 */ /* 0x004fc600018e0600 */
        /* <DEDUP_REMOVED lines=30> */
[----:B--2---:R-:W-:-:S05]  /*212d0*/  IADD3 R7, P3, R7, R15, RZ ;  /* 0x0000000f07077210 */ /* 0x004fca0007f7e0ff */
[----:B------:R0:W-:Y:S04]  /*212e0*/  STL [R1+0xaac], R7 ;  /* 0x000aac0701007387 */ /* 0x0001e80000100800 */
[----:B0-----:R-:W2:Y:S02]  /*212f0*/  LDL.LU R7, [R1+0xe10] ;  /* 0x000e100001077983 */ /* 0x001ea40000300800 */
[----:B--2---:R-:W-:-:S05]  /*21300*/  IMAD.X R7, R7, 0x1, R0, P4 ;  /* 0x0000000107077824 */ /* 0x004fca00020e0600 */
[----:B------:R0:W-:Y:S04]  /*21310*/  STL [R1+0xad0], R7 ;  /* 0x000ad00701007387 */ /* 0x0001e80000100800 */
[----:B0-----:R-:W2:Y:S02]  /*21320*/  LDL.LU R7, [R1+0xe0c] ;  /* 0x000e0c0001077983 */ /* 0x001ea40000300800 */
[----:B--2---:R-:W-:-:S05]  /*21330*/  IADD3 R7, P4, R7, R15, RZ ;  /* 0x0000000f07077210 */ /* 0x004fca0007f9e0ff */
[----:B------:R0:W-:Y:S04]  /*21340*/  STL [R1+0xaa4], R7 ;  /* 0x000aa40701007387 */ /* 0x0001e80000100800 */
[----:B0-----:R-:W2:Y:S01]  /*21350*/  LDL.LU R7, [R1+0xe08] ;  /* 0x000e080001077983 */ /* 0x001ea20000300800 */
[--C-:B----4-:R-:W-:Y:S01]  /*21360*/  IMAD.X R24, R24, 0x1, R0.reuse, P6 ;  /* 0x0000000118187824 */ /* 0x110fe200030e0600 */
        /* <DEDUP_REMOVED lines=18> */
[----:B------:R-:W-:Y:S01]  /*21490*/  IADD3 R23, P4, R23, R15, RZ ;  /* 0x0000000f17177210 */ /* 0x000fe20007f9e0ff */
[----:B------:R-:W-:-:S02]  /*214a0*/  IMAD.X R29, R29, 0x1, R0, P6 ;  /* 0x000000011d1d7824 */ /* 0x000fc400030e0600 */
[----:B--2---:R-:W-:Y:S01]  /*214b0*/  IMAD.X R7, R7, 0x1, R0, P5 ;  /* 0x0000000107077824 */ /* 0x004fe200028e0600 */
[----:B---3--:R-:W-:-:S04]  /*214c0*/  IADD3 R6, P5, R6, R15, RZ ;  /* 0x0000000f06067210 */ /* 0x008fc80007fbe0ff */
[----:B------:R-:W-:Y:S01]  /*214d0*/  STL [R1+0xac8], R7 ;  /* 0x000ac80701007387 */ /* 0x000fe20000100800 */
[----:B------:R-:W-:Y:S02]  /*214e0*/  STL [R1+0xa9c], R6 ;  /* 0x000a9c0601007387 */ /* 0x000fe40000100800 */
[----:B------:R-:W-:Y:S02]  /*214f0*/  STL [R1+0xac0], R24 ;  /* 0x000ac01801007387 */ /* 0x000fe40000100800 */
[----:B------:R-:W-:Y:S01]  /*21500*/  STL [R1+0xa94], R25 ;  /* 0x000a941901007387 */ /* 0x000fe20000100800 */
[----:B------:R-:W-:Y:S01]  /*21510*/  STL [R1+0xab8], R26 ;  /* 0x000ab81a01007387 */ /* 0x000fe20000100800 */
[----:B------:R-:W-:Y:S02]  /*21520*/  STL [R1+0xa8c], R27 ;  /* 0x000a8c1b01007387 */ /* 0x000fe40000100800 */
        /* <DEDUP_REMOVED lines=17> */
[----:B------:R-:W-:-:S02]  /*21640*/  IMAD.X R28, R28, 0x1, R0, P5 ;  /* 0x000000011c1c7824 */ /* 0x000fc400028e0600 */
[----:B------:R-:W-:Y:S01]  /*21650*/  STL [R1+0xa4c], R21 ;  /* 0x000a4c1501007387 */ /* 0x000fe20000100800 */
[-C--:B------:R-:W-:Y:S01]  /*21660*/  IADD3 R2, P5, R2, R15.reuse, RZ ;  /* 0x0000000f02027210 */ /* 0x080fe20007fbe0ff */
[----:B------:R-:W-:Y:S01]  /*21670*/  STL [R1+0xa70], R22 ;  /* 0x000a701601007387 */ /* 0x000fe20000100800 */
[----:B------:R-:W-:Y:S02]  /*21680*/  STL [R1+0xa44], R23 ;  /* 0x000a441701007387 */ /* 0x000fe40000100800 */
[----:B------:R0:W-:Y:S02]  /*21690*/  STL [R1+0xe04], R0 ;  /* 0x000e040001007387 */ /* 0x0001e40000100800 */
        /* <DEDUP_REMOVED lines=9> */
[----:B--2---:R-:W-:-:S03]  /*21730*/  IADD3 R0, P6, R0, R15, RZ ;  /* 0x0000000f00007210 */ /* 0x004fc60007fde0ff */
        /* <DEDUP_REMOVED lines=205> */
[----:B------:R-:W3:Y:S01]  /*22410*/  LDL.LU R25, [R1+0x948] ;  /* 0x0009480001197983 */ /* 0x000ee20000300800 */
[----:B------:R-:W3:Y:S01]  /*22420*/  LDL.LU R26, [R1+0x91c] ;  /* 0x00091c00011a7983 */ /* 0x000ee20000300800 */
[----:B------:R-:W3:Y:S02]  /*22430*/  LDL.LU R27, [R1+0x940] ;  /* 0x00094000011b7983 */ /* 0x000ee40000300800 */
[----:B------:R-:W3:Y:S02]  /*22440*/  LDL.LU R4, [R1+0x914] ;  /* 0x0009140001047983 */ /* 0x000ee40000300800 */
        /* <DEDUP_REMOVED lines=19> */
[----:B------:R0:W-:Y:S02]  /*22580*/  STL [R1+0x93c], R29 ;  /* 0x00093c1d01007387 */ /* 0x0001e40000100800 */
[----:B0-----:R-:W3:Y:S01]  /*22590*/  LDL.LU R29, [R1+0x8c4] ;  /* 0x0008c400011d7983 */ /* 0x001ee20000300800 */
        /* <DEDUP_REMOVED lines=39> */
[-C--:B------:R-:W-:Y:S01]  /*22810*/  IADD3 R11, P3, R11, R15.reuse, RZ ;  /* 0x0000000f0b0b7210 */ /* 0x080fe20007f7e0ff */
        /* <DEDUP_REMOVED lines=11> */
[----:B------:R-:W-:Y:S02]  /*228d0*/  STL [R1+0x8e4], R18 ;  /* 0x0008e41201007387 */ /* 0x000fe40000100800 */
[----:B------:R-:W-:Y:S02]  /*228e0*/  STL [R1+0x908], R19 ;  /* 0x0009081301007387 */ /* 0x000fe40000100800 */
[----:B------:R-:W-:Y:S01]  /*228f0*/  STL [R1+0x8dc], R20 ;  /* 0x0008dc1401007387 */ /* 0x000fe20000100800 */
[----:B------:R0:W-:Y:S01]  /*22900*/  STL [R1+0x8f8], R2 ;  /* 0x0008f80201007387 */ /* 0x0001e20000100800 */
[----:B------:R-:W-:Y:S03]  /*22910*/  STL [R1+0x900], R21 ;  /* 0x0009001501007387 */ /* 0x000fe60000100800 */
[----:B0-----:R-:W2:Y:S01]  /*22920*/  LDL.LU R2, [R1+0x8e8] ;  /* 0x0008e80001027983 */ /* 0x001ea20000300800 */
[----:B------:R-:W-:Y:S02]  /*22930*/  STL [R1+0x8d4], R22 ;  /* 0x0008d41601007387 */ /* 0x000fe40000100800 */
[----:B------:R-:W3:Y:S01]  /*22940*/  LDL.LU R7, [R1+0x8d8] ;  /* 0x0008d80001077983 */ /* 0x000ee20000300800 */
[----:B------:R-:W-:Y:S01]  /*22950*/  IADD3 R23, P3, R23, R15, RZ ;  /* 0x0000000f17177210 */ /* 0x000fe20007f7e0ff */
[----:B------:R-:W-:-:S04]  /*22960*/  IMAD.X R28, R28, 0x1, R0, P4 ;  /* 0x000000011c1c7824 */ /* 0x000fc800020e0600 */
[----:B------:R-:W-:Y:S04]  /*22970*/  STL [R1+0x8cc], R23 ;  /* 0x0008cc1701007387 */ /* 0x000fe80000100800 */
[----:B---3--:R0:W-:Y:S01]  /*22980*/  STL [R1+0xdd0], R7 ;  /* 0x000dd00701007387 */ /* 0x0081e20000100800 */
[----:B------:R-:W-:Y:S03]  /*22990*/  STL [R1+0x8f0], R28 ;  /* 0x0008f01c01007387 */ /* 0x000fe60000100800 */
[----:B0-----:R-:W3:Y:S01]  /*229a0*/  LDL.LU R7, [R1+0x8b4] ;  /* 0x0008b40001077983 */ /* 0x001ee20000300800 */
[----:B------:R-:W-:-:S05]  /*229b0*/  IADD3 R29, P4, R29, R15, RZ ;  /* 0x0000000f1d1d7210 */ /* 0x000fca0007f9e0ff */
[----:B------:R-:W-:Y:S04]  /*229c0*/  STL [R1+0x8c4], R29 ;  /* 0x0008c41d01007387 */ /* 0x000fe80000100800 */
[----:B---3--:R0:W-:Y:S04]  /*229d0*/  STL [R1+0xdd4], R7 ;  /* 0x000dd40701007387 */ /* 0x0081e80000100800 */
[----:B0-----:R-:W3:Y:S01]  /*229e0*/  LDL.LU R7, [R1+0x8e0] ;  /* 0x0008e00001077983 */ /* 0x001ee20000300800 */
[----:B--2---:R-:W-:-:S03]  /*229f0*/  IMAD.X R2, R2, 0x1, R0, P5 ;  /* 0x0000000102027824 */ /* 0x004fc600028e0600 */
        /* <DEDUP_REMOVED lines=25> */
[----:B------:R0:W-:Y:S01]  /*22b90*/  STL [R1+0x8e8], R2 ;  /* 0x0008e80201007387 */ /* 0x0001e20000100800 */
[----:B------:R-:W3:Y:S02]  /*22ba0*/  LDL.LU R23, [R1+0x878] ;  /* 0x0008780001177983 */ /* 0x000ee40000300800 */
[----:B------:R-:W3:Y:S01]  /*22bb0*/  LDL.LU R28, [R1+0x84c] ;  /* 0x00084c00011c7983 */ /* 0x000ee20000300800 */
[----:B0-----:R-:W3:Y:S01]  /*22bc0*/  LDL.LU R2, [R1+0x870] ;  /* 0x0008700001027983 */ /* 0x001ee20000300800 */
        /* <DEDUP_REMOVED lines=10> */
[-C--:B---3--:R-:W-:Y:S01]  /*22c70*/  IADD3 R25, P2, R25, R15.reuse, RZ ;  /* 0x0000000f19197210 */ /* 0x088fe20007f5e0ff */
        /* <DEDUP_REMOVED lines=13> */
[--C-:B------:R-:W-:Y:S01]  /*22d50*/  IMAD.X R18, R18, 0x1, R0.reuse, P4 ;  /* 0x0000000112127824 */ /* 0x100fe200020e0600 */
[-C--:B------:R-:W-:Y:S02]  /*22d60*/  IADD3 R19, P4, R19, R15.reuse, RZ ;  /* 0x0000000f13137210 */ /* 0x080fe40007f9e0ff */
[-C--:B------:R-:W-:Y:S01]  /*22d70*/  IADD3 R20, P5, R20, R15.reuse, RZ ;  /* 0x0000000f14147210 */ /* 0x080fe20007fbe0ff */
[--C-:B------:R-:W-:Y:S01]  /*22d80*/  IMAD.X R21, R21, 0x1, R0.reuse, P6 ;  /* 0x0000000115157824 */ /* 0x100fe200030e0600 */
[-C--:B------:R-:W-:Y:S01]  /*22d90*/  IADD3 R22, P6, R22, R15.reuse, RZ ;  /* 0x0000000f16167210 */ /* 0x080fe20007fde0ff */
[----:B--2---:R-:W-:Y:S01]  /*22da0*/  IMAD.X R7, R7, 0x1, R0, P1 ;  /* 0x0000000107077824 */ /* 0x004fe200008e0600 */
[----:B------:R-:W-:-:S04]  /*22db0*/  IADD3 R6, P1, R6, R15, RZ ;  /* 0x0000000f06067210 */ /* 0x000fc80007f3e0ff */
        /* <DEDUP_REMOVED lines=20> */
[----:B------:R0:W-:Y:S01]  /*22f00*/  STL [R1+0x888], R29 ;  /* 0x0008881d01007387 */ /* 0x0001e20000100800 */
[----:B------:R-:W-:Y:S04]  /*22f10*/  STL [R1+0x890], R18 ;  /* 0x0008901201007387 */ /* 0x000fe80000100800 */
[----:B0-----:R-:W2:Y:S01]  /*22f20*/  LDL.LU R29, [R1+0x844] ;  /* 0x00084400011d7983 */ /* 0x001ea20000300800 */
[----:B------:R-:W-:Y:S02]  /*22f30*/  STL [R1+0x864], R19 ;  /* 0x0008641301007387 */ /* 0x000fe40000100800 */
[----:B------:R-:W-:Y:S02]  /*22f40*/  STL [R1+0x85c], R20 ;  /* 0x00085c1401007387 */ /* 0x000fe40000100800 */
[----:B------:R-:W-:Y:S01]  /*22f50*/  STL [R1+0x880], R21 ;  /* 0x0008801501007387 */ /* 0x000fe20000100800 */
[----:B------:R-:W-:Y:S01]  /*22f60*/  STL [R1+0x854], R22 ;  /* 0x0008541601007387 */ /* 0x000fe20000100800 */
[----:B------:R-:W3:Y:S02]  /*22f70*/  LDL.LU R7, [R1+0x834] ;  /* 0x0008340001077983 */ /* 0x000ee40000300800 */
[----:B------:R-:W-:Y:S01]  /*22f80*/  IMAD.X R23, R23, 0x1, R0, P1 ;  /* 0x0000000117177824 */ /* 0x000fe200008e0600 */
[----:B------:R-:W-:-:S04]  /*22f90*/  IADD3 R28, P1, R28, R15, RZ ;  /* 0x0000000f1c1c7210 */ /* 0x000fc80007f3e0ff */
[----:B------:R-:W-:Y:S04]  /*22fa0*/  STL [R1+0x878], R23 ;  /* 0x0008781701007387 */ /* 0x000fe80000100800 */
[----:B---3--:R0:W-:Y:S01]  /*22fb0*/  STL [R1+0xdc4], R7 ;  /* 0x000dc40701007387 */ /* 0x0081e20000100800 */
[----:B------:R-:W-:Y:S03]  /*22fc0*/  STL [R1+0x84c], R28 ;  /* 0x00084c1c01007387 */ /* 0x000fe60000100800 */
[----:B0-----:R-:W3:Y:S01]  /*22fd0*/  LDL.LU R7, [R1+0x860] ;  /* 0x0008600001077983 */ /* 0x001ee20000300800 */
[----:B------:R-:W-:-:S05]  /*22fe0*/  IMAD.X R2, R2, 0x1, R0, P2 ;  /* 0x0000000102027824 */ /* 0x000fca00010e0600 */
[----:B------:R-:W-:Y:S04]  /*22ff0*/  STL [R1+0x870], R2 ;  /* 0x0008700201007387 */ /* 0x000fe80000100800 */
        /* <DEDUP_REMOVED lines=25> */
[----:B------:R0:W-:Y:S02]  /*23190*/  STL [R1+0x844], R29 ;  /* 0x0008441d01007387 */ /* 0x0001e40000100800 */
[----:B------:R-:W3:Y:S02]  /*231a0*/  LDL.LU R20, [R1+0x808] ;  /* 0x0008080001147983 */ /* 0x000ee40000300800 */
[----:B------:R-:W3:Y:S01]  /*231b0*/  LDL.LU R21, [R1+0x7dc] ;  /* 0x0007dc0001157983 */ /* 0x000ee20000300800 */
[----:B------:R-:W3:Y:S01]  /*231c0*/  LDL.LU R22, [R1+0x800] ;  /* 0x0008000001167983 */ /* 0x000ee20000300800 */
[----:B------:R-:W3:Y:S02]  /*231d0*/  LDL.LU R23, [R1+0x7d4] ;  /* 0x0007d40001177983 */ /* 0x000ee40000300800 */
[----:B------:R-:W3:Y:S01]  /*231e0*/  LDL.LU R28, [R1+0x7f8] ;  /* 0x0007f800011c7983 */ /* 0x000ee20000300800 */
        /* <DEDUP_REMOVED lines=28> */
[--C-:B------:R-:W-:Y:S01]  /*233b0*/  IMAD.X R20, R20, 0x1, R0.reuse, P3 ;  /* 0x0000000114147824 */ /* 0x100fe200018e0600 */
[-C--:B------:R-:W-:Y:S01]  /*233c0*/  IADD3 R21, P3, R21, R15.reuse, RZ ;  /* 0x0000000f15157210 */ /* 0x080fe20007f7e0ff */
[----:B------:R-:W-:Y:S01]  /*233d0*/  IMAD.X R28, R28, 0x1, R0, P5 ;  /* 0x000000011c1c7824 */ /* 0x000fe200028e0600 */
[-C--:B------:R-:W-:Y:S02]  /*233e0*/  IADD3 R29, P5, R29, R15.reuse, RZ ;  /* 0x0000000f1d1d7210 */ /* 0x080fe40007fbe0ff */
        /* <DEDUP_REMOVED lines=18> */
[----:B------:R0:W-:Y:S02]  /*23510*/  STL [R1+0x818], R2 ;  /* 0x0008180201007387 */ /* 0x0001e40000100800 */
[----:B------:R-:W-:Y:S02]  /*23520*/  STL [R1+0x820], R14 ;  /* 0x0008200e01007387 */ /* 0x000fe40000100800 */
[--C-:B------:R-:W-:Y:S01]  /*23530*/  IMAD.X R22, R22, 0x1, R0.reuse, P4 ;  /* 0x0000000116167824 */ /* 0x100fe200020e0600 */
[----:B------:R-:W-:Y:S01]  /*23540*/  IADD3 R23, P4, R23, R15, RZ ;  /* 0x0000000f17177210 */ /* 0x000fe20007f9e0ff */
[----:B0-----:R-:W2:Y:S01]  /*23550*/  LDL.LU R2, [R1+0x7f0] ;  /* 0x0007f00001027983 */ /* 0x001ea20000300800 */
[----:B------:R-:W-:Y:S02]  /*23560*/  STL [R1+0x7f4], R16 ;  /* 0x0007f41001007387 */ /* 0x000fe40000100800 */
[----:B------:R-:W-:Y:S02]  /*23570*/  STL [R1+0x7ec], R17 ;  /* 0x0007ec1101007387 */ /* 0x000fe40000100800 */
[----:B------:R-:W-:Y:S01]  /*23580*/  STL [R1+0x810], R18 ;  /* 0x0008101201007387 */ /* 0x000fe20000100800 */
[----:B------:R-:W-:Y:S01]  /*23590*/  STL [R1+0x7e4], R19 ;  /* 0x0007e41301007387 */ /* 0x000fe20000100800 */
[----:B------:R-:W-:Y:S02]  /*235a0*/  STL [R1+0x808], R20 ;  /* 0x0008081401007387 */ /* 0x000fe40000100800 */
[----:B------:R-:W-:Y:S02]  /*235b0*/  STL [R1+0x7dc], R21 ;  /* 0x0007dc1501007387 */ /* 0x000fe40000100800 */
[----:B------:R-:W-:Y:S01]  /*235c0*/  STL [R1+0x800], R22 ;  /* 0x0008001601007387 */ /* 0x000fe20000100800 */
[----:B------:R0:W-:Y:S01]  /*235d0*/  STL [R1+0x7cc], R29 ;  /* 0x0007cc1d01007387 */ /* 0x0001e20000100800 */
[----:B------:R-:W-:Y:S03]  /*235e0*/  STL [R1+0x7d4], R23 ;  /* 0x0007d41701007387 */ /* 0x000fe60000100800 */
[----:B0-----:R-:W3:Y:S01]  /*235f0*/  LDL.LU R29, [R1+0x7c4] ;  /* 0x0007c400011d7983 */ /* 0x001ee20000300800 */
[----:B------:R-:W-:Y:S02]  /*23600*/  STL [R1+0x7f8], R28 ;  /* 0x0007f81c01007387 */ /* 0x000fe40000100800 */
[----:B------:R-:W4:Y:S02]  /*23610*/  LDL.LU R7, [R1+0x7e0] ;  /* 0x0007e00001077983 */ /* 0x000f240000300800 */
[----:B----4-:R0:W-:Y:S04]  /*23620*/  STL [R1+0xdbc], R7 ;  /* 0x000dbc0701007387 */ /* 0x0101e80000100800 */
[----:B0-----:R-:W4:Y:S01]  /*23630*/  LDL.LU R7, [R1+0x7bc] ;  /* 0x0007bc0001077983 */ /* 0x001f220000300800 */
[----:B--2---:R-:W-:-:S03]  /*23640*/  IMAD.X R2, R2, 0x1, R0, P6 ;  /* 0x0000000102027824 */ /* 0x004fc600030e0600 */
[----:B----4-:R0:W-:Y:S04]  /*23650*/  STL [R1+0xdc0], R7 ;  /* 0x000dc00701007387 */ /* 0x0101e80000100800 */
        /* <DEDUP_REMOVED lines=19> */
[----:B------:R0:W-:Y:S01]  /*23790*/  STL [R1+0x7f0], R2 ;  /* 0x0007f00201007387 */ /* 0x0001e20000100800 */
[----:B------:R-:W4:Y:S01]  /*237a0*/  LDL.LU R18, [R1+0xb74] ;  /* 0x000b740001127983 */ /* 0x000f220000300800 */
[----:B------:R-:W4:Y:S02]  /*237b0*/  LDL.LU R19, [R1+0x790] ;  /* 0x0007900001137983 */ /* 0x000f240000300800 */
[----:B------:R-:W4:Y:S01]  /*237c0*/  LDL.LU R20, [R1+0xd58] ;  /* 0x000d580001147983 */ /* 0x000f220000300800 */
[----:B---3--:R-:W-:Y:S01]  /*237d0*/  IADD3 R29, P6, R29, R15, RZ ;  /* 0x0000000f1d1d7210 */ /* 0x008fe20007fde0ff */
[----:B------:R-:W3:Y:S01]  /*237e0*/  LDL.LU R21, [R1+0x788] ;  /* 0x0007880001157983 */ /* 0x000ee20000300800 */
[----:B------:R-:W3:Y:S03]  /*237f0*/  LDL.LU R22, [R1+0xd54] ;  /* 0x000d540001167983 */ /* 0x000ee60000300800 */
[----:B0-----:R-:W3:Y:S01]  /*23800*/  LDL.LU R2, [R1+0x780] ;  /* 0x0007800001027983 */ /* 0x001ee20000300800 */
        /* <DEDUP_REMOVED lines=23> */
[--C-:B------:R-:W-:Y:S01]  /*23980*/  IMAD.X R17, R17, 0x1, R0.reuse, P5 ;  /* 0x0000000111117824 */ /* 0x100fe200028e0600 */
[----:B------:R-:W-:Y:S01]  /*23990*/  IADD3 R18, P5, R18, UR8, RZ ;  /* 0x0000000812127c10 */ /* 0x000fe2000ffbe0ff */
[--C-:B------:R-:W-:Y:S01]  /*239a0*/  IMAD.X R19, R19, 0x1, R0.reuse, P6 ;  /* 0x0000000113137824 */ /* 0x100fe200030e0600 */
[----:B------:R-:W-:Y:S01]  /*239b0*/  IADD3 R20, P6, R20, UR8, RZ ;  /* 0x0000000814147c10 */ /* 0x000fe2000ffde0ff */
[--C-:B---3--:R-:W-:Y:S01]  /*239c0*/  IMAD.X R21, R21, 0x1, R0.reuse, P1 ;  /* 0x0000000115157824 */ /* 0x108fe200008e0600 */
[----:B------:R-:W-:Y:S01]  /*239d0*/  IADD3 R22, P1, R22, UR8, RZ ;  /* 0x0000000816167c10 */ /* 0x000fe2000ff3e0ff */
[----:B------:R-:W-:-:S02]  /*239e0*/  IMAD.X R29, R29, 0x1, R0, P3 ;  /* 0x000000011d1d7824 */ /* 0x000fc400018e0600 */
        /* <DEDUP_REMOVED lines=12> */
[----:B------:R-:W-:Y:S01]  /*23ab0*/  STL [R1+0x794], R5 ;  /* 0x0007940501007387 */ /* 0x000fe20000100800 */
[----:B------:R-:W-:Y:S01]  /*23ac0*/  IADD3 R12, P2, R12, R15, RZ ;  /* 0x0000000f0c0c7210 */ /* 0x000fe20007f5e0ff */
[----:B------:R-:W-:Y:S01]  /*23ad0*/  STL [R1+0x7b8], R9 ;  /* 0x0007b80901007387 */ /* 0x000fe20000100800 */
[----:B------:R-:W-:Y:S01]  /*23ae0*/  STL [R1+0x78c], R10 ;  /* 0x00078c0a01007387 */ /* 0x000fe20000100800 */
[----:B------:R-:W-:Y:S02]  /*23af0*/  STL [R1+0x7b0], R11 ;  /* 0x0007b00b01007387 */ /* 0x000fe40000100800 */
[----:B------:R0:W-:Y:S02]  /*23b00*/  STL [R1+0x77c], R28 ;  /* 0x00077c1c01007387 */ /* 0x0001e40000100800 */
[----:B------:R-:W-:Y:S02]  /*23b10*/  STL [R1+0x784], R12 ;  /* 0x0007840c01007387 */ /* 0x000fe40000100800 */
[----:B------:R-:W-:Y:S01]  /*23b20*/  IMAD.X R2, R2, 0x1, R0, P2 ;  /* 0x0000000102027824 */ /* 0x000fe200010e0600 */
        /* <DEDUP_REMOVED lines=9> */
[----:B------:R-:W-:Y:S01]  /*23bc0*/  STL [R1+0x788], R21 ;  /* 0x0007881501007387 */ /* 0x000fe20000100800 */
[----:B------:R-:W-:-:S02]  /*23bd0*/  IADD3 R23, P2, R23, UR8, RZ ;  /* 0x0000000817177c10 */ /* 0x000fc4000ff5e0ff */
[----:B0-----:R-:W3:Y:S01]  /*23be0*/  LDL.LU R2, [R1+0x770] ;  /* 0x0007700001027983 */ /* 0x001ee20000300800 */
[----:B------:R-:W-:Y:S02]  /*23bf0*/  STL [R1+0xd54], R22 ;  /* 0x000d541601007387 */ /* 0x000fe40000100800 */
[----:B------:R-:W4:Y:S02]  /*23c00*/  LDL.LU R7, [R1+0xd48] ;  /* 0x000d480001077983 */ /* 0x000f240000300800 */
[----:B------:R-:W4:Y:S01]  /*23c10*/  LDL.LU R6, [R1+0x76c] ;  /* 0x00076c0001067983 */ /* 0x000f220000300800 */
[----:B------:R-:W-:Y:S01]  /*23c20*/  STL [R1+0xd50], R23 ;  /* 0x000d501701007387 */ /* 0x000fe20000100800 */
[----:B------:R-:W4:Y:S02]  /*23c30*/  LDL.LU R24, [R1+0xd44] ;  /* 0x000d440001187983 */ /* 0x000f240000300800 */
[----:B------:R0:W-:Y:S02]  /*23c40*/  STL [R1+0x778], R29 ;  /* 0x0007781d01007387 */ /* 0x0001e40000100800 */
        /* <DEDUP_REMOVED lines=14> */
[----:B0-----:R-:W4:Y:S02]  /*23d30*/  LDL.LU R29, [R1+0xd30] ;  /* 0x000d3000011d7983 */ /* 0x001f240000300800 */
[----:B------:R-:W4:Y:S02]  /*23d40*/  LDL.LU R16, [R1+0xd04] ;  /* 0x000d040001107983 */ /* 0x000f240000300800 */
[----:B------:R-:W4:Y:S01]  /*23d50*/  LDL.LU R17, [R1+0xd28] ;  /* 0x000d280001117983 */ /* 0x000f220000300800 */
[----:B------:R-:W4:Y:S01]  /*23d60*/  LDL.LU R18, [R1+0xcfc] ;  /* 0x000cfc0001127983 */ /* 0x000f220000300800 */
[----:B--2---:R-:W-:-:S05]  /*23d70*/  IADD3 R28, P3, R28, UR8, RZ ;  /* 0x000000081c1c7c10 */ /* 0x004fca000ff7e0ff */
[----:B------:R0:W-:Y:S01]  /*23d80*/  STL [R1+0xd4c], R28 ;  /* 0x000d4c1c01007387 */ /* 0x0001e20000100800 */
[----:B------:R-:W2:Y:S02]  /*23d90*/  LDL.LU R19, [R1+0xd20] ;  /* 0x000d200001137983 */ /* 0x000ea40000300800 */
[----:B------:R-:W2:Y:S02]  /*23da0*/  LDL.LU R20, [R1+0xcf4] ;  /* 0x000cf40001147983 */ /* 0x000ea40000300800 */
[----:B------:R-:W2:Y:S01]  /*23db0*/  LDL.LU R21, [R1+0xd18] ;  /* 0x000d180001157983 */ /* 0x000ea20000300800 */
[----:B------:R-:W2:Y:S01]  /*23dc0*/  LDL.LU R22, [R1+0xcec] ;  /* 0x000cec0001167983 */ /* 0x000ea20000300800 */
[----:B------:R-:W2:Y:S03]  /*23dd0*/  LDL.LU R23, [R1+0xd10] ;  /* 0x000d100001177983 */ /* 0x000ea60000300800 */
[----:B0-----:R-:W2:Y:S01]  /*23de0*/  LDL.LU R28, [R1+0xce4] ;  /* 0x000ce400011c7983 */ /* 0x001ea20000300800 */
[----:B---3--:R-:W-:Y:S01]  /*23df0*/  IMAD.X R2, R2, 0x1, R0, P4 ;  /* 0x0000000102027824 */ /* 0x008fe200020e0600 */
[----:B----4-:R-:W-:-:S02]  /*23e00*/  IADD3 R7, P4, R7, UR8, RZ ;  /* 0x0000000807077c10 */ /* 0x010fc4000ff9e0ff */
[----:B------:R-:W-:Y:S02]  /*23e10*/  IADD3.X R6, R6, UR5, RZ, P5, !PT ;  /* 0x0000000506067c10 */ /* 0x000fe4000affe4ff */
[----:B------:R0:W-:Y:S01]  /*23e20*/  STL [R1+0x770], R2 ;  /* 0x0007700201007387 */ /* 0x0001e20000100800 */
[----:B------:R-:W-:Y:S02]  /*23e30*/  IADD3 R24, P5, R24, UR8, RZ ;  /* 0x0000000818187c10 */ /* 0x000fe4000ffbe0ff */
[----:B------:R-:W-:Y:S01]  /*23e40*/  IADD3.X R25, R25, UR5, RZ, P6, !PT ;  /* 0x0000000519197c10 */ /* 0x000fe2000b7fe4ff */
[----:B------:R-:W-:Y:S01]  /*23e50*/  IADD3 R26, P6, R26, UR8, RZ ;  /* 0x000000081a1a7c10 */ /* 0x000fe2000ffde0ff */
[----:B------:R-:W-:Y:S01]  /*23e60*/  IADD3.X R27, R27, UR5, RZ, P1, !PT ;  /* 0x000000051b1b7c10 */ /* 0x000fe20008ffe4ff */
[----:B------:R-:W-:Y:S01]  /*23e70*/  IADD3 R4, P1, R4, UR8, RZ ;  /* 0x0000000804047c10 */ /* 0x000fe2000ff3e0ff */
[----:B0-----:R-:W3:Y:S01]  /*23e80*/  LDL.LU R2, [R1+0xd08] ;  /* 0x000d080001027983 */ /* 0x001ee20000300800 */
[----:B------:R-:W-:Y:S02]  /*23e90*/  STL [R1+0xdb8], R0 ;  /* 0x000db80001007387 */ /* 0x000fe40000100800 */
[----:B------:R-:W-:Y:S02]  /*23ea0*/  STL [R1+0xd48], R7 ;  /* 0x000d480701007387 */ /* 0x000fe40000100800 */
[----:B------:R-:W-:Y:S01]  /*23eb0*/  STL [R1+0x76c], R6 ;  /* 0x00076c0601007387 */ /* 0x000fe20000100800 */
[----:B------:R-:W-:Y:S01]  /*23ec0*/  STL [R1+0xd44], R24 ;  /* 0x000d441801007387 */ /* 0x000fe20000100800 */
[----:B------:R-:W-:Y:S01]  /*23ed0*/  IADD3.X R3, R3, UR5, RZ, P2, !PT ;  /* 0x0000000503037c10 */ /* 0x000fe200097fe4ff */
[----:B------:R-:W-:Y:S01]  /*23ee0*/  STL [R1+0xb70], R25 ;  /* 0x000b701901007387 */ /* 0x000fe20000100800 */
[----:B------:R-:W-:Y:S01]  /*23ef0*/  IADD3 R8, P2, R8, UR8, RZ ;  /* 0x0000000808087c10 */ /* 0x000fe2000ff5e0ff */
        /* <DEDUP_REMOVED lines=15> */
[----:B------:R-:W-:Y:S01]  /*23ff0*/  IADD3.X R14, R14, UR5, RZ, P6, !PT ;  /* 0x000000050e0e7c10 */ /* 0x000fe2000b7fe4ff */
[----:B------:R-:W-:Y:S01]  /*24000*/  STL [R1+0xd1c], R11 ;  /* 0x000d1c0b01007387 */ /* 0x000fe20000100800 */
[----:B------:R-:W-:Y:S02]  /*24010*/  STL [R1+0xd40], R12 ;  /* 0x000d400c01007387 */ /* 0x000fe40000100800 */
[----:B------:R-:W-:Y:S02]  /*24020*/  STL [R1+0xd14], R13 ;  /* 0x000d140d01007387 */ /* 0x000fe40000100800 */
[----:B------:R0:W-:Y:S01]  /*24030*/  STL [R1+0xd30], R29 ;  /* 0x000d301d01007387 */ /* 0x0001e20000100800 */
[----:B------:R-:W-:Y:S04]  /*24040*/  STL [R1+0xd38], R14 ;  /* 0x000d380e01007387 */ /* 0x000fe80000100800 */
[----:B0-----:R-:W4:Y:S01]  /*24050*/  LDL.LU R29, [R1+0xcdc] ;  /* 0x000cdc00011d7983 */ /* 0x001f220000300800 */
[----:B------:R-:W-:-:S02]  /*24060*/  IADD3 R15, P6, R15, UR8, RZ ;  /* 0x000000080f0f7c10 */ /* 0x000fc4000ffde0ff */
[----:B------:R-:W-:Y:S02]  /*24070*/  IADD3 R16, P1, R16, UR8, RZ ;  /* 0x0000000810107c10 */ /* 0x000fe4000ff3e0ff */
[----:B------:R-:W-:Y:S01]  /*24080*/  IADD3.X R17, R17, UR5, RZ, P2, !PT ;  /* 0x0000000511117c10 */ /* 0x000fe200097fe4ff */
[----:B------:R-:W-:Y:S01]  /*24090*/  IADD3 R18, P2, R18, UR8, RZ ;  /* 0x0000000812127c10 */ /* 0x000fe2000ff5e0ff */
[----:B------:R-:W-:Y:S01]  /*240a0*/  STL [R1+0xd0c], R15 ;  /* 0x000d0c0f01007387 */ /* 0x000fe20000100800 */
[----:B------:R-:W-:Y:S02]  /*240b0*/  STL [R1+0xd04], R16 ;  /* 0x000d041001007387 */ /* 0x000fe40000100800 */
[----:B------:R-:W-:Y:S02]  /*240c0*/  STL [R1+0xd28], R17 ;  /* 0x000d281101007387 */ /* 0x000fe40000100800 */
[----:B------:R-:W-:Y:S01]  /*240d0*/  STL [R1+0xcfc], R18 ;  /* 0x000cfc1201007387 */ /* 0x000fe20000100800 */
[----:B--2---:R-:W-:Y:S01]  /*240e0*/  IADD3.X R19, R19, UR5, RZ, P3, !PT ;  /* 0x0000000513137c10 */ /* 0x004fe20009ffe4ff */
[----:B------:R-:W-:Y:S01]  /*240f0*/  IADD3 R20, P3, R20, UR8, RZ ;  /* 0x0000000814147c10 */ /* 0x000fe2000ff7e0ff */
[----:B------:R-:W-:-:S02]  /*24100*/  IADD3.X R21, R21, UR5, RZ, P4, !PT ;  /* 0x0000000515157c10 */ /* 0x000fc4000a7fe4ff */
[----:B------:R-:W-:Y:S01]  /*24110*/  IADD3.X R23, R23, UR5, RZ, P5, !PT ;  /* 0x0000000517177c10 */ /* 0x000fe2000affe4ff */
[----:B------:R-:W-:Y:S01]  /*24120*/  IADD3 R22, P4, R22, UR8, RZ ;  /* 0x0000000816167c10 */ /* 0x000fe2000ff9e0ff */
[----:B------:R-:W-:Y:S01]  /*24130*/  STL [R1+0xd20], R19 ;  /* 0x000d201301007387 */ /* 0x000fe20000100800 */
[----:B------:R-:W-:-:S03]  /*24140*/  IADD3 R28, P5, R28, UR8, RZ ;  /* 0x000000081c1c7c10 */ /* 0x000fc6000ffbe0ff */
[----:B------:R-:W-:Y:S01]  /*24150*/  STL [R1+0xcf4], R20 ;  /* 0x000cf41401007387 */ /* 0x000fe20000100800 */
[----:B------:R-:W-:Y:S03]  /*24160*/  STL [R1+0xd18], R21 ;  /* 0x000d181501007387 */ /* 0x000fe60000100800 */
[----:B------:R0:W-:Y:S01]  /*24170*/  STL [R1+0xce4], R28 ;  /* 0x000ce41c01007387 */ /* 0x0001e20000100800 */
[----:B------:R-:W-:Y:S03]  /*24180*/  STL [R1+0xcec], R22 ;  /* 0x000cec1601007387 */ /* 0x000fe60000100800 */
[----:B0-----:R-:W2:Y:S01]  /*24190*/  LDL.LU R28, [R1+0xd00] ;  /* 0x000d0000011c7983 */ /* 0x001ea20000300800 */
[----:B------:R-:W-:Y:S02]  /*241a0*/  STL [R1+0xd10], R23 ;  /* 0x000d101701007387 */ /* 0x000fe40000100800 */
[----:B------:R-:W2:Y:S01]  /*241b0*/  LDL.LU R0, [R1+0xcd4] ;  /* 0x000cd40001007983 */ /* 0x000ea20000300800 */
[----:B---3--:R-:W-:Y:S01]  /*241c0*/  IADD3.X R2, R2, UR5, RZ, P6, !PT ;  /* 0x0000000502027c10 */ /* 0x008fe2000b7fe4ff */
[----:B------:R-:W3:Y:S01]  /*241d0*/  LDL.LU R7, [R1+0xcf8] ;  /* 0x000cf80001077983 */ /* 0x000ee20000300800 */
[----:B------:R-:W3:Y:S03]  /*241e0*/  LDL.LU R6, [R1+0xccc] ;  /* 0x000ccc0001067983 */ /* 0x000ee60000300800 */
[----:B------:R0:W-:Y:S01]  /*241f0*/  STL [R1+0xd08], R2 ;  /* 0x000d080201007387 */ /* 0x0001e20000100800 */
        /* <DEDUP_REMOVED lines=15> */
[----:B0-----:R-:W3:Y:S01]  /*242f0*/  LDL.LU R2, [R1+0xc8c] ;  /* 0x000c8c0001027983 */ /* 0x001ee20000300800 */
[----:B------:R-:W3:Y:S02]  /*24300*/  LDL.LU R16, [R1+0xcb0] ;  /* 0x000cb00001107983 */ /* 0x000ee40000300800 */
[----:B------:R-:W3:Y:S02]  /*24310*/  LDL.LU R17, [R1+0xc84] ;  /* 0x000c840001117983 */ /* 0x000ee40000300800 */
[----:B------:R-:W3:Y:S01]  /*24320*/  LDL.LU R18, [R1+0xca8] ;  /* 0x000ca80001127983 */ /* 0x000ee20000300800 */
[----:B----4-:R-:W-:-:S05]  /*24330*/  IADD3 R29, P6, R29, UR8, RZ ;  /* 0x000000081d1d7c10 */ /* 0x010fca000ffde0ff */
[----:B------:R0:W-:Y:S01]  /*24340*/  STL [R1+0xcdc], R29 ;  /* 0x000cdc1d01007387 */ /* 0x0001e20000100800 */
[----:B------:R-:W4:Y:S02]  /*24350*/  LDL.LU R19, [R1+0xc7c] ;  /* 0x000c7c0001137983 */ /* 0x000f240000300800 */
[----:B------:R-:W4:Y:S02]  /*24360*/  LDL.LU R20, [R1+0xca0] ;  /* 0x000ca00001147983 */ /* 0x000f240000300800 */
[----:B------:R-:W4:Y:S01]  /*24370*/  LDL.LU R21, [R1+0xc74] ;  /* 0x000c740001157983 */ /* 0x000f220000300800 */
[----:B------:R-:W4:Y:S01]  /*24380*/  LDL.LU R22, [R1+0xc98] ;  /* 0x000c980001167983 */ /* 0x000f220000300800 */
[----:B------:R-:W4:Y:S03]  /*24390*/  LDL.LU R23, [R1+0xc6c] ;  /* 0x000c6c0001177983 */ /* 0x000f260000300800 */
[----:B0-----:R-:W4:Y:S01]  /*243a0*/  LDL.LU R29, [R1+0xc90] ;  /* 0x000c9000011d7983 */ /* 0x001f220000300800 */
[----:B--2---:R-:W-:-:S02]  /*243b0*/  IADD3.X R28, R28, UR5, RZ, P1, !PT ;  /* 0x000000051c1c7c10 */ /* 0x004fc40008ffe4ff */
[----:B------:R-:W-:Y:S02]  /*243c0*/  IADD3 R0, P1, R0, UR8, RZ ;  /* 0x0000000800007c10 */ /* 0x000fe4000ff3e0ff */
[----:B---3--:R-:W-:Y:S01]  /*243d0*/  IADD3.X R7, R7, UR5, RZ, P2, !PT ;  /* 0x0000000507077c10 */ /* 0x008fe200097fe4ff */
[----:B------:R0:W-:Y:S01]  /*243e0*/  STL [R1+0xd00], R28 ;  /* 0x000d001c01007387 */ /* 0x0001e20000100800 */
[----:B------:R-:W-:Y:S02]  /*243f0*/  IADD3 R6, P2, R6, UR8, RZ ;  /* 0x0000000806067c10 */ /* 0x000fe4000ff5e0ff */
[----:B------:R-:W-:Y:S01]  /*24400*/  IADD3.X R24, R24, UR5, RZ, P3, !PT ;  /* 0x0000000518187c10 */ /* 0x000fe20009ffe4ff */
[----:B------:R-:W-:Y:S01]  /*24410*/  IADD3 R25, P3, R25, UR8, RZ ;  /* 0x0000000819197c10 */ /* 0x000fe2000ff7e0ff */
[----:B------:R-:W-:Y:S01]  /*24420*/  IADD3.X R26, R26, UR5, RZ, P4, !PT ;  /* 0x000000051a1a7c10 */ /* 0x000fe2000a7fe4ff */
[----:B0-----:R-:W2:Y:S01]  /*24430*/  LDL.LU R28, [R1+0xc64] ;  /* 0x000c6400011c7983 */ /* 0x001ea20000300800 */
[----:B------:R-:W-:Y:S02]  /*24440*/  STL [R1+0xcd4], R0 ;  /* 0x000cd40001007387 */ /* 0x000fe40000100800 */
        /* <DEDUP_REMOVED lines=19> */
[----:B------:R-:W-:-:S02]  /*24580*/  IADD3.X R13, R13, UR5, RZ, P3, !PT ;  /* 0x000000050d0d7c10 */ /* 0x000fc40009ffe4ff */
[----:B------:R-:W-:Y:S01]  /*24590*/  IADD3.X R15, R15, UR5, RZ, P4, !PT ;  /* 0x000000050f0f7c10 */ /* 0x000fe2000a7fe4ff */
[----:B------:R-:W-:Y:S01]  /*245a0*/  STL [R1+0xcd0], R9 ;  /* 0x000cd00901007387 */ /* 0x000fe20000100800 */
[----:B------:R-:W-:Y:S01]  /*245b0*/  IADD3 R2, P4, R2, UR8, RZ ;  /* 0x0000000802027c10 */ /* 0x000fe2000ff9e0ff */
[----:B------:R-:W-:Y:S01]  /*245c0*/  STL [R1+0xca4], R10 ;  /* 0x000ca40a01007387 */ /* 0x000fe20000100800 */
[----:B------:R-:W-:Y:S01]  /*245d0*/  IADD3 R14, P3, R14, UR8, RZ ;  /* 0x000000080e0e7c10 */ /* 0x000fe2000ff7e0ff */
[----:B------:R-:W-:Y:S02]  /*245e0*/  STL [R1+0xcc8], R11 ;  /* 0x000cc80b01007387 */ /* 0x000fe40000100800 */
[----:B------:R-:W-:Y:S01]  /*245f0*/  STL [R1+0xc9c], R12 ;  /* 0x000c9c0c01007387 */ /* 0x000fe20000100800 */
[----:B------:R-:W-:Y:S01]  /*24600*/  STL [R1+0xcc0], R13 ;  /* 0x000cc00d01007387 */ /* 0x000fe20000100800 */
[----:B------:R0:W-:Y:S01]  /*24610*/  STL [R1+0xc8c], R2 ;  /* 0x000c8c0201007387 */ /* 0x0001e20000100800 */
[----:B------:R-:W-:Y:S01]  /*24620*/  IADD3.X R16, R16, UR5, RZ, P5, !PT ;  /* 0x0000000510107c10 */ /* 0x000fe2000affe4ff */
[----:B------:R-:W-:Y:S01]  /*24630*/  STL [R1+0xc94], R14 ;  /* 0x000c940e01007387 */ /* 0x000fe20000100800 */
[----:B------:R-:W-:-:S02]  /*24640*/  IADD3 R17, P5, R17, UR8, RZ ;  /* 0x0000000811117c10 */ /* 0x000fc4000ffbe0ff */
[----:B------:R-:W-:Y:S01]  /*24650*/  IADD3.X R18, R18, UR5, RZ, P6, !PT ;  /* 0x0000000512127c10 */ /* 0x000fe2000b7fe4ff */
[----:B----4-:R-:W-:Y:S01]  /*24660*/  IADD3 R19, P6, R19, UR8, RZ ;  /* 0x0000000813137c10 */ /* 0x010fe2000ffde0ff */
[----:B------:R-:W-:Y:S01]  /*24670*/  IADD3.X R20, R20, UR5, RZ, P1, !PT ;  /* 0x0000000514147c10 */ /* 0x000fe20008ffe4ff */
[----:B------:R-:W-:Y:S01]  /*24680*/  IADD3 R21, P1, R21, UR8, RZ ;  /* 0x0000000815157c10 */ /* 0x000fe2000ff3e0ff */
[----:B0-----:R-:W3:Y:S01]  /*24690*/  LDL.LU R2, [R1+0xc88] ;  /* 0x000c880001027983 */ /* 0x001ee20000300800 */
[----:B------:R-:W-:Y:S02]  /*246a0*/  STL [R1+0xcb8], R15 ;  /* 0x000cb80f01007387 */ /* 0x000fe40000100800 */
[----:B------:R-:W-:Y:S02]  /*246b0*/  STL [R1+0xcb0], R16 ;  /* 0x000cb01001007387 */ /* 0x000fe40000100800 */
[----:B------:R-:W-:Y:S01]  /*246c0*/  STL [R1+0xc84], R17 ;  /* 0x000c841101007387 */ /* 0x000fe20000100800 */
[----:B------:R-:W-:Y:S01]  /*246d0*/  IADD3.X R29, R29, UR5, RZ, P3, !PT ;  /* 0x000000051d1d7c10 */ /* 0x000fe20009ffe4ff */
[----:B------:R-:W-:Y:S01]  /*246e0*/  STL [R1+0xca8], R18 ;  /* 0x000ca81201007387 */ /* 0x000fe20000100800 */
[----:B------:R-:W-:Y:S01]  /*246f0*/  IADD3.X R22, R22, UR5, RZ, P2, !PT ;  /* 0x0000000516167c10 */ /* 0x000fe200097fe4ff */
[----:B------:R-:W-:Y:S02]  /*24700*/  STL [R1+0xc7c], R19 ;  /* 0x000c7c1301007387 */ /* 0x000fe40000100800 */
[----:B------:R-:W-:Y:S01]  /*24710*/  STL [R1+0xca0], R20 ;  /* 0x000ca01401007387 */ /* 0x000fe20000100800 */
[----:B------:R-:W-:Y:S01]  /*24720*/  STL [R1+0xc74], R21 ;  /* 0x000c741501007387 */ /* 0x000fe20000100800 */
[----:B------:R0:W-:Y:S02]  /*24730*/  STL [R1+0xc90], R29 ;  /* 0x000c901d01007387 */ /* 0x0001e40000100800 */
[----:B------:R1:W-:Y:S01]  /*24740*/  STL [R1+0xc98], R22 ;  /* 0x000c981601007387 */ /* 0x0003e20000100800 */
[----:B0-----:R-:W2:Y:S01]  /*24750*/  LDL.LU R29, [R1+0xc5c] ;  /* 0x000c5c00011d7983 */ /* 0x001ea20000300800 */
[----:B------:R-:W-:-:S05]  /*24760*/  IADD3 R23, P2, R23, UR8, RZ ;  /* 0x0000000817177c10 */ /* 0x000fca000ff5e0ff */
[----:B------:R0:W-:Y:S01]  /*24770*/  STL [R1+0xc6c], R23 ;  /* 0x000c6c1701007387 */ /* 0x0001e20000100800 */
[----:B------:R-:W2:Y:S02]  /*24780*/  LDL.LU R0, [R1+0xc80] ;  /* 0x000c800001007983 */ /* 0x000ea40000300800 */
[----:B------:R-:W2:Y:S02]  /*24790*/  LDL.LU R7, [R1+0xc54] ;  /* 0x000c540001077983 */ /* 0x000ea40000300800 */
[----:B------:R-:W2:Y:S02]  /*247a0*/  LDL.LU R6, [R1+0xc78] ;  /* 0x000c780001067983 */ /* 0x000ea40000300800 */
[----:B--2---:R-:W-:-:S05]  /*247b0*/  IADD3 R28, P3, R28, UR8, RZ ;  /* 0x000000081c1c7c10 */ /* 0x004fca000ff7e0ff */
[----:B------:R2:W-:Y:S01]  /*247c0*/  STL [R1+0xc64], R28 ;  /* 0x000c641c01007387 */ /* 0x0005e20000100800 */
        /* <DEDUP_REMOVED lines=15> */
[----:B-1----:R-:W4:Y:S01]  /*248c0*/  LDL.LU R22, [R1+0xc38] ;  /* 0x000c380001167983 */ /* 0x002f220000300800 */
[----:B------:R-:W4:Y:S02]  /*248d0*/  LDL.LU R16, [R1+0xc0c] ;  /* 0x000c0c0001107983 */ /* 0x000f240000300800 */
[----:B------:R-:W4:Y:S02]  /*248e0*/  LDL.LU R17, [R1+0xc30] ;  /* 0x000c300001117983 */ /* 0x000f240000300800 */
[----:B------:R-:W4:Y:S01]  /*248f0*/  LDL.LU R18, [R1+0xc04] ;  /* 0x000c040001127983 */ /* 0x000f220000300800 */
[----:B---3--:R-:W-:-:S05]  /*24900*/  IADD3.X R2, R2, UR5, RZ, P4, !PT ;  /* 0x0000000502027c10 */ /* 0x008fca000a7fe4ff */
[----:B------:R1:W-:Y:S01]  /*24910*/  STL [R1+0xc88], R2 ;  /* 0x000c880201007387 */ /* 0x0003e20000100800 */
[----:B------:R-:W3:Y:S02]  /*24920*/  LDL.LU R19, [R1+0xc28] ;  /* 0x000c280001137983 */ /* 0x000ee40000300800 */
[----:B------:R-:W3:Y:S02]  /*24930*/  LDL.LU R20, [R1+0xbfc] ;  /* 0x000bfc0001147983 */ /* 0x000ee40000300800 */
[----:B------:R-:W3:Y:S01]  /*24940*/  LDL.LU R21, [R1+0xc20] ;  /* 0x000c200001157983 */ /* 0x000ee20000300800 */
[----:B0-----:R-:W3:Y:S01]  /*24950*/  LDL.LU R23, [R1+0xbf4] ;  /* 0x000bf40001177983 */ /* 0x001ee20000300800 */
[----:B--2---:R-:W2:Y:S03]  /*24960*/  LDL.LU R28, [R1+0xc18] ;  /* 0x000c1800011c7983 */ /* 0x004ea60000300800 */
[----:B-1----:R-:W2:Y:S01]  /*24970*/  LDL.LU R2, [R1+0xbec] ;  /* 0x000bec0001027983 */ /* 0x002ea20000300800 */
[----:B------:R-:W-:-:S05]  /*24980*/  IADD3 R29, P4, R29, UR8, RZ ;  /* 0x000000081d1d7c10 */ /* 0x000fca000ff9e0ff */
[----:B------:R0:W-:Y:S04]  /*24990*/  STL [R1+0xc5c], R29 ;  /* 0x000c5c1d01007387 */ /* 0x0001e80000100800 */
[----:B0-----:R-:W2:Y:S01]  /*249a0*/  LDL.LU R29, [R1+0xc10] ;  /* 0x000c1000011d7983 */ /* 0x001ea20000300800 */
[----:B------:R-:W-:Y:S01]  /*249b0*/  IADD3.X R0, R0, UR5, RZ, P5, !PT ;  /* 0x0000000500007c10 */ /* 0x000fe2000affe4ff */
[----:B------:R-:W-:Y:S01]  /*249c0*/  IADD3 R7, P5, R7, UR8, RZ ;  /* 0x0000000807077c10 */ /* 0x000fe2000ffbe0ff */
[----:B------:R-:W-:-:S03]  /*249d0*/  IADD3.X R6, R6, UR5, RZ, P6, !PT ;  /* 0x0000000506067c10 */ /* 0x000fc6000b7fe4ff */
[----:B------:R-:W-:Y:S01]  /*249e0*/  STL [R1+0xc80], R0 ;  /* 0x000c800001007387 */ /* 0x000fe20000100800 */
[----:B------:R-:W-:Y:S02]  /*249f0*/  STL [R1+0xc54], R7 ;  /* 0x000c540701007387 */ /* 0x000fe40000100800 */
[----:B------:R-:W-:Y:S01]  /*24a00*/  STL [R1+0xc78], R6 ;  /* 0x000c780601007387 */ /* 0x000fe20000100800 */
[----:B----4-:R-:W-:Y:S02]  /*24a10*/  IADD3 R24, P6, R24, UR8, RZ ;  /* 0x0000000818187c10 */ /* 0x010fe4000ffde0ff */
[----:B------:R-:W-:Y:S01]  /*24a20*/  IADD3.X R25, R25, UR5, RZ, P1, !PT ;  /* 0x0000000519197c10 */ /* 0x000fe20008ffe4ff */
[----:B------:R-:W-:Y:S01]  /*24a30*/  IADD3 R26, P1, R26, UR8, RZ ;  /* 0x000000081a1a7c10 */ /* 0x000fe2000ff3e0ff */
[----:B------:R-:W-:Y:S01]  /*24a40*/  IADD3.X R27, R27, UR5, RZ, P2, !PT ;  /* 0x000000051b1b7c10 */ /* 0x000fe200097fe4ff */
        /* <DEDUP_REMOVED lines=22> */
[----:B------:R-:W-:Y:S01]  /*24bb0*/  IADD3 R15, P1, R15, UR8, RZ ;  /* 0x000000080f0f7c10 */ /* 0x000fe2000ff3e0ff */
[----:B------:R-:W-:Y:S02]  /*24bc0*/  STL [R1+0xc48], R12 ;  /* 0x000c480c01007387 */ /* 0x000fe40000100800 */
[----:B------:R-:W-:Y:S01]  /*24bd0*/  STL [R1+0xc1c], R13 ;  /* 0x000c1c0d01007387 */ /* 0x000fe20000100800 */
[----:B------:R-:W-:Y:S01]  /*24be0*/  IADD3 R16, P2, R16, UR8, RZ ;  /* 0x0000000810107c10 */ /* 0x000fe2000ff5e0ff */
[----:B------:R0:W-:Y:S01]  /*24bf0*/  STL [R1+0xc38], R22 ;  /* 0x000c381601007387 */ /* 0x0001e20000100800 */
[----:B------:R-:W-:Y:S01]  /*24c00*/  IADD3.X R17, R17, UR5, RZ, P3, !PT ;  /* 0x0000000511117c10 */ /* 0x000fe20009ffe4ff */
[----:B------:R-:W-:Y:S01]  /*24c10*/  STL [R1+0xc40], R14 ;  /* 0x000c400e01007387 */ /* 0x000fe20000100800 */
[----:B------:R-:W-:Y:S01]  /*24c20*/  IADD3 R18, P3, R18, UR8, RZ ;  /* 0x0000000812127c10 */ /* 0x000fe2000ff7e0ff */
[----:B0-----:R-:W4:Y:S01]  /*24c30*/  LDL.LU R22, [R1+0xbe4] ;  /* 0x000be40001167983 */ /* 0x001f220000300800 */
[----:B---3--:R-:W-:Y:S01]  /*24c40*/  IADD3.X R19, R19, UR5, RZ, P4, !PT ;  /* 0x0000000513137c10 */ /* 0x008fe2000a7fe4ff */
[----:B------:R-:W-:Y:S01]  /*24c50*/  STL [R1+0xc14], R15 ;  /* 0x000c140f01007387 */ /* 0x000fe20000100800 */
[----:B------:R-:W-:Y:S01]  /*24c60*/  IADD3 R20, P4, R20, UR8, RZ ;  /* 0x0000000814147c10 */ /* 0x000fe2000ff9e0ff */
[----:B------:R-:W-:Y:S01]  /*24c70*/  STL [R1+0xc0c], R16 ;  /* 0x000c0c1001007387 */ /* 0x000fe20000100800 */
[----:B------:R-:W-:Y:S01]  /*24c80*/  IADD3.X R21, R21, UR5, RZ, P5, !PT ;  /* 0x0000000515157c10 */ /* 0x000fe2000affe4ff */
[----:B------:R-:W-:Y:S01]  /*24c90*/  STL [R1+0xc30], R17 ;  /* 0x000c301101007387 */ /* 0x000fe20000100800 */
[----:B------:R-:W-:Y:S01]  /*24ca0*/  IADD3 R23, P5, R23, UR8, RZ ;  /* 0x0000000817177c10 */ /* 0x000fe2000ffbe0ff */
[----:B------:R-:W-:Y:S01]  /*24cb0*/  STL [R1+0xc04], R18 ;  /* 0x000c041201007387 */ /* 0x000fe20000100800 */
[----:B------:R-:W-:Y:S01]  /*24cc0*/  STL [R1+0xc28], R19 ;  /* 0x000c281301007387 */ /* 0x000fe20000100800 */
[----:B--2---:R-:W-:Y:S01]  /*24cd0*/  IADD3.X R28, R28, UR5, RZ, P6, !PT ;  /* 0x000000051c1c7c10 */ /* 0x004fe2000b7fe4ff */
[----:B------:R-:W-:Y:S01]  /*24ce0*/  STL [R1+0xbfc], R20 ;  /* 0x000bfc1401007387 */ /* 0x000fe20000100800 */
[----:B------:R-:W-:Y:S01]  /*24cf0*/  IADD3 R2, P6, R2, UR8, RZ ;  /* 0x0000000802027c10 */ /* 0x000fe2000ffde0ff */
[----:B------:R-:W-:Y:S01]  /*24d00*/  STL [R1+0xc20], R21 ;  /* 0x000c201501007387 */ /* 0x000fe20000100800 */
[----:B------:R0:W-:Y:S03]  /*24d10*/  STL [R1+0xbf4], R23 ;  /* 0x000bf41701007387 */ /* 0x0001e60000100800 */
[----:B0-----:R-:W2:Y:S01]  /*24d20*/  LDL.LU R23, [R1+0xc08] ;  /* 0x000c080001177983 */ /* 0x001ea20000300800 */
[----:B------:R0:W-:Y:S02]  /*24d30*/  STL [R1+0xc18], R28 ;  /* 0x000c181c01007387 */ /* 0x0001e40000100800 */
[----:B------:R-:W3:Y:S02]  /*24d40*/  LDL.LU R0, [R1+0xbdc] ;  /* 0x000bdc0001007983 */ /* 0x000ee40000300800 */
[----:B------:R1:W-:Y:S01]  /*24d50*/  STL [R1+0xbec], R2 ;  /* 0x000bec0201007387 */ /* 0x0003e20000100800 */
[----:B------:R-:W3:Y:S01]  /*24d60*/  LDL.LU R6, [R1+0xc00] ;  /* 0x000c000001067983 */ /* 0x000ee20000300800 */
[----:B------:R-:W-:Y:S01]  /*24d70*/  IADD3.X R29, R29, UR5, RZ, P1, !PT ;  /* 0x000000051d1d7c10 */ /* 0x000fe20008ffe4ff */
[----:B------:R-:W3:Y:S04]  /*24d80*/  LDL.LU R7, [R1+0xbd4] ;  /* 0x000bd40001077983 */ /* 0x000ee80000300800 */
[----:B------:R1:W-:Y:S01]  /*24d90*/  STL [R1+0xc10], R29 ;  /* 0x000c101d01007387 */ /* 0x0003e20000100800 */
[----:B------:R-:W3:Y:S02]  /*24da0*/  LDL.LU R4, [R1+0xbf8] ;  /* 0x000bf80001047983 */ /* 0x000ee40000300800 */
[----:B------:R-:W3:Y:S02]  /*24db0*/  LDL.LU R3, [R1+0xbcc] ;  /* 0x000bcc0001037983 */ /* 0x000ee40000300800 */
[----:B------:R-:W3:Y:S01]  /*24dc0*/  LDL.LU R8, [R1+0xbf0] ;  /* 0x000bf00001087983 */ /* 0x000ee20000300800 */
[----:B------:R-:W3:Y:S01]  /*24dd0*/  LDL.LU R5, [R1+0xbc4] ;  /* 0x000bc40001057983 */ /* 0x000ee20000300800 */
[----:B0-----:R-:W3:Y:S02]  /*24de0*/  LDL.LU R28, [R1+0xbe8] ;  /* 0x000be800011c7983 */ /* 0x001ee40000300800 */
[----:B-1----:R-:W3:Y:S01]  /*24df0*/  LDL.LU R2, [R1+0xbbc] ;  /* 0x000bbc0001027983 */ /* 0x002ee20000300800 */
        /* <DEDUP_REMOVED lines=22> */
[----:B---3--:R-:W-:Y:S02]  /*24f60*/  IADD3 R0, P2, R0, UR8, RZ ;  /* 0x0000000800007c10 */ /* 0x008fe4000ff5e0ff */
[----:B------:R-:W-:Y:S01]  /*24f70*/  IADD3.X R6, R6, UR5, RZ, P3, !PT ;  /* 0x0000000506067c10 */ /* 0x000fe20009ffe4ff */
[----:B------:R0:W-:Y:S01]  /*24f80*/  STL [R1+0xc08], R23 ;  /* 0x000c081701007387 */ /* 0x0001e20000100800 */
[----:B------:R-:W-:Y:S02]  /*24f90*/  IADD3 R7, P3, R7, UR8, RZ ;  /* 0x0000000807077c10 */ /* 0x000fe4000ff7e0ff */
[----:B------:R-:W-:Y:S01]  /*24fa0*/  IADD3.X R4, R4, UR5, RZ, P4, !PT ;  /* 0x0000000504047c10 */ /* 0x000fe2000a7fe4ff */
[----:B0-----:R-:W2:Y:S01]  /*24fb0*/  LDL.LU R23, [R1+0xb78] ;  /* 0x000b780001177983 */ /* 0x001ea20000300800 */
[----:B------:R0:W-:Y:S01]  /*24fc0*/  STL [R1+0xbdc], R0 ;  /* 0x000bdc0001007387 */ /* 0x0001e20000100800 */
[----:B------:R-:W-:Y:S02]  /*24fd0*/  IADD3 R3, P4, R3, UR8, RZ ;  /* 0x0000000803037c10 */ /* 0x000fe4000ff9e0ff */
[----:B------:R-:W-:Y:S01]  /*24fe0*/  IADD3.X R8, R8, UR5, RZ, P5, !PT ;  /* 0x0000000508087c10 */ /* 0x000fe2000affe4ff */
[----:B------:R-:W-:Y:S01]  /*24ff0*/  IADD3 R5, P5, R5, UR8, RZ ;  /* 0x0000000805057c10 */ /* 0x000fe2000ffbe0ff */
[----:B0-----:R0:W5:Y:S01]  /*25000*/  LDL.LU R0, [R1+0xdb8] ;  /* 0x000db80001007983 */ /* 0x0011620000300800 */
[----:B------:R1:W-:Y:S01]  /*25010*/  STL [R1+0xc00], R6 ;  /* 0x000c000601007387 */ /* 0x0003e20000100800 */
[----:B------:R-:W-:Y:S01]  /*25020*/  IADD3.X R28, R28, UR5, RZ, P6, !PT ;  /* 0x000000051c1c7c10 */ /* 0x000fe2000b7fe4ff */
[----:B------:R-:W-:Y:S01]  /*25030*/  IADD3 R2, P6, R2, UR8, RZ ;  /* 0x0000000802027c10 */ /* 0x000fe2000ffde0ff */
[----:B-1----:R0:W5:Y:S01]  /*25040*/  LDL.LU R6, [R1+0xdb4] ;  /* 0x000db40001067983 */ /* 0x0021620000300800 */
[----:B------:R1:W-:Y:S01]  /*25050*/  STL [R1+0xbd4], R7 ;  /* 0x000bd40701007387 */ /* 0x0003e20000100800 */
[----:B------:R-:W-:-:S02]  /*25060*/  IADD3.X R29, R29, UR5, RZ, P1, !PT ;  /* 0x000000051d1d7c10 */ /* 0x000fc40008ffe4ff */
[----:B-1----:R0:W5:Y:S01]  /*25070*/  LDL.LU R7, [R1+0xdb0] ;  /* 0x000db00001077983 */ /* 0x0021620000300800 */
[----:B------:R1:W-:Y:S03]  /*25080*/  STL [R1+0xbf8], R4 ;  /* 0x000bf80401007387 */ /* 0x0003e60000100800 */
[----:B-1----:R-:W3:Y:S01]  /*25090*/  LDL.LU R4, [R1+0xdac] ;  /* 0x000dac0001047983 */ /* 0x002ee20000300800 */
[----:B------:R1:W-:Y:S03]  /*250a0*/  STL [R1+0xbcc], R3 ;  /* 0x000bcc0301007387 */ /* 0x0003e60000100800 */
[----:B-1----:R-:W2:Y:S01]  /*250b0*/  LDL.LU R3, [R1+0xda8] ;  /* 0x000da80001037983 */ /* 0x002ea20000300800 */
[----:B------:R1:W-:Y:S03]  /*250c0*/  STL [R1+0xbf0], R8 ;  /* 0x000bf00801007387 */ /* 0x0003e60000100800 */
[----:B-1----:R-:W2:Y:S01]  /*250d0*/  LDL.LU R8, [R1+0xda4] ;  /* 0x000da40001087983 */ /* 0x002ea20000300800 */
[----:B------:R1:W-:Y:S03]  /*250e0*/  STL [R1+0xbc4], R5 ;  /* 0x000bc40501007387 */ /* 0x0003e60000100800 */
[----:B-1----:R-:W2:Y:S01]  /*250f0*/  LDL.LU R5, [R1+0xda0] ;  /* 0x000da00001057983 */ /* 0x002ea20000300800 */
[----:B------:R1:W-:Y:S03]  /*25100*/  STL [R1+0xbe8], R28 ;  /* 0x000be81c01007387 */ /* 0x0003e60000100800 */
[----:B-1----:R0:W5:Y:S01]  /*25110*/  LDL.LU R28, [R1+0xd9c] ;  /* 0x000d9c00011c7983 */ /* 0x0021620000300800 */
[----:B------:R1:W-:Y:S03]  /*25120*/  STL [R1+0xbbc], R2 ;  /* 0x000bbc0201007387 */ /* 0x0003e60000100800 */
[----:B-1----:R0:W5:Y:S01]  /*25130*/  LDL.LU R2, [R1+0xd98] ;  /* 0x000d980001027983 */ /* 0x0021620000300800 */
[----:B------:R1:W-:Y:S03]  /*25140*/  STL [R1+0xbe0], R29 ;  /* 0x000be01d01007387 */ /* 0x0003e60000100800 */
[----:B-1----:R-:W2:Y:S01]  /*25150*/  LDL.LU R29, [R1+0xd94] ;  /* 0x000d9400011d7983 */ /* 0x002ea20000300800 */
[----:B------:R-:W-:-:S02]  /*25160*/  IADD3 R24, P1, R24, UR8, RZ ;  /* 0x0000000818187c10 */ /* 0x000fc4000ff3e0ff */
        /* <DEDUP_REMOVED lines=9> */
[----:B------:R-:W-:Y:S01]  /*25200*/  STL [R1+0xbd0], R27 ;  /* 0x000bd01b01007387 */ /* 0x000fe20000100800 */
[----:B------:R-:W-:Y:S01]  /*25210*/  IADD3.X R12, R12, UR5, RZ, P5, !PT ;  /* 0x000000050c0c7c10 */ /* 0x000fe2000affe4ff */
[----:B------:R-:W-:Y:S01]  /*25220*/  STL [R1+0xba4], R9 ;  /* 0x000ba40901007387 */ /* 0x000fe20000100800 */
[----:B------:R-:W-:Y:S01]  /*25230*/  STL [R1+0xbc8], R10 ;  /* 0x000bc80a01007387 */ /* 0x000fe20000100800 */
[----:B------:R-:W-:Y:S01]  /*25240*/  STL [R1+0xb9c], R11 ;  /* 0x000b9c0b01007387 */ /* 0x000fe20000100800 */
[----:B--2---:R-:W-:-:S05]  /*25250*/  IADD3.X R29, R29, UR5, RZ, P6, !PT ;  /* 0x000000051d1d7c10 */ /* 0x004fca000b7fe4ff */
[----:B------:R1:W-:Y:S01]  /*25260*/  STL [R1+0xbb8], R29 ;  /* 0x000bb81d01007387 */ /* 0x0003e20000100800 */
[----:B------:R-:W-:Y:S03]  /*25270*/  STL [R1+0xbc0], R12 ;  /* 0x000bc00c01007387 */ /* 0x000fe60000100800 */
[----:B-1----:R-:W2:Y:S01]  /*25280*/  LDL.LU R29, [R1+0xd90] ;  /* 0x000d9000011d7983 */ /* 0x002ea20000300800 */
[----:B------:R-:W-:Y:S02]  /*25290*/  IADD3 R13, P5, R13, UR8, RZ ;  /* 0x000000080d0d7c10 */ /* 0x000fe4000ffbe0ff */
[----:B------:R-:W-:Y:S02]  /*252a0*/  IADD3 R14, P6, R14, UR8, RZ ;  /* 0x000000080e0e7c10 */ /* 0x000fe4000ffde0ff */
[----:B------:R-:W-:Y:S01]  /*252b0*/  IADD3.X R15, R15, UR5, RZ, P1, !PT ;  /* 0x000000050f0f7c10 */ /* 0x000fe20008ffe4ff */
[----:B------:R-:W-:Y:S01]  /*252c0*/  IADD3 R16, P1, R16, UR8, RZ ;  /* 0x0000000810107c10 */ /* 0x000fe2000ff3e0ff */
[----:B----4-:R-:W-:Y:S01]  /*252d0*/  IADD3.X R17, R17, UR5, RZ, P2, !PT ;  /* 0x0000000511117c10 */ /* 0x010fe200097fe4ff */
[----:B------:R-:W-:Y:S01]  /*252e0*/  STL [R1+0xb94], R13 ;  /* 0x000b940d01007387 */ /* 0x000fe20000100800 */
[----:B------:R-:W-:Y:S01]  /*252f0*/  IADD3 R18, P2, R18, UR8, RZ ;  /* 0x0000000812127c10 */ /* 0x000fe2000ff5e0ff */
[----:B------:R-:W-:Y:S01]  /*25300*/  STL [R1+0xb8c], R14 ;  /* 0x000b8c0e01007387 */ /* 0x000fe20000100800 */
[----:B------:R-:W-:Y:S01]  /*25310*/  IADD3.X R19, R19, UR5, RZ, P3, !PT ;  /* 0x0000000513137c10 */ /* 0x000fe20009ffe4ff */
[----:B------:R-:W-:Y:S01]  /*25320*/  STL [R1+0xbb0], R15 ;  /* 0x000bb00f01007387 */ /* 0x000fe20000100800 */
[----:B------:R-:W-:Y:S01]  /*25330*/  IADD3.X R20, R20, UR5, RZ, P4, !PT ;  /* 0x0000000514147c10 */ /* 0x000fe2000a7fe4ff */
[----:B------:R-:W-:Y:S02]  /*25340*/  STL [R1+0xb84], R16 ;  /* 0x000b841001007387 */ /* 0x000fe40000100800 */
[----:B------:R-:W-:Y:S01]  /*25350*/  STL [R1+0xba8], R17 ;  /* 0x000ba81101007387 */ /* 0x000fe20000100800 */
[----:B------:R-:W-:Y:S01]  /*25360*/  STL [R1+0xb7c], R18 ;  /* 0x000b7c1201007387 */ /* 0x000fe20000100800 */
[----:B------:R-:W-:Y:S02]  /*25370*/  STL [R1+0xba0], R19 ;  /* 0x000ba01301007387 */ /* 0x000fe40000100800 */
[----:B------:R-:W-:Y:S01]  /*25380*/  STL [R1+0xb98], R20 ;  /* 0x000b981401007387 */ /* 0x000fe20000100800 */
[----:B------:R-:W-:Y:S01]  /*25390*/  IADD3.X R21, R21, UR5, RZ, P5, !PT ;  /* 0x0000000515157c10 */ /* 0x000fe2000affe4ff */
[----:B------:R-:W-:Y:S01]  /*253a0*/  IMAD.MOV.U32 R10, RZ, RZ, R5 ;  /* 0x000000ffff0a7224 */ /* 0x000fe200078e0005 */
[----:B------:R-:W-:Y:S01]  /*253b0*/  IADD3.X R22, R22, UR5, RZ, P6, !PT ;  /* 0x0000000516167c10 */ /* 0x000fe2000b7fe4ff */
[----:B---3--:R-:W-:-:S02]  /*253c0*/  IMAD.MOV.U32 R5, RZ, RZ, R4 ;  /* 0x000000ffff057224 */ /* 0x008fc400078e0004 */
[----:B------:R-:W-:Y:S01]  /*253d0*/  IMAD.MOV.U32 R4, RZ, RZ, R8 ;  /* 0x000000ffff047224 */ /* 0x000fe200078e0008 */
[----:B------:R-:W-:Y:S01]  /*253e0*/  IADD3.X R23, R23, UR5, RZ, P2, !PT ;  /* 0x0000000517177c10 */ /* 0x000fe200097fe4ff */
[----:B------:R-:W-:Y:S01]  /*253f0*/  IMAD.MOV.U32 R11, RZ, RZ, R3 ;  /* 0x000000ffff0b7224 */ /* 0x000fe200078e0003 */
[----:B--2---:R-:W-:-:S05]  /*25400*/  IADD3.X R29, R29, UR5, RZ, P1, !PT ;  /* 0x000000051d1d7c10 */ /* 0x004fca0008ffe4ff */
[----:B------:R1:W-:Y:S01]  /*25410*/  STL [R1+0xb80], R29 ;  /* 0x000b801d01007387 */ /* 0x0003e20000100800 */
[----:B------:R0:W-:Y:S02]  /*25420*/  STL [R1+0xb90], R21 ;  /* 0x000b901501007387 */ /* 0x0001e40000100800 */
[----:B------:R0:W-:Y:S02]  /*25430*/  STL [R1+0xb88], R22 ;  /* 0x000b881601007387 */ /* 0x0001e40000100800 */
[----:B------:R0:W-:Y:S01]  /*25440*/  STL.64 [R1+0x740], R4 ;  /* 0x0007400401007387 */ /* 0x0001e20000100a00 */
[----:B-1----:R-:W1:Y:S04]  /*25450*/  S2R R29, SR_TID.X ;  /* 0x00000000001d7919 */ /* 0x002e680000002100 */
[----:B------:R0:W-:Y:S01]  /*25460*/  STL [R1+0xb78], R23 ;  /* 0x000b781701007387 */ /* 0x0001e20000100800 */
[----:B------:R0:W-:Y:S01]  /*25470*/  STL.64 [R1+0x748], R10 ;  /* 0x0007480a01007387 */ /* 0x0001e20000100a00 */
[----:B-1----:R-:W-:-:S05]  /*25480*/  LOP3.LUT R29, R29, 0x7f, RZ, 0xc0, !PT ;  /* 0x0000007f1d1d7812 */ /* 0x002fca00078ec0ff */
[----:B------:R-:W-:Y:S01]  /*25490*/  IMAD.SHL.U32 R29, R29, 0x2, RZ ;  /* 0x000000021d1d7824 */ /* 0x000fe200078e00ff */
[----:B0-----:R-:W-:Y:S01]  /*254a0*/  @!P0 CALL.REL.NOINC `(.L_x_2) ;  /* 0x0000001000008944 */ /* 0x001fe20003c00000 */
[----:B------:R-:W-:Y:S05]  /*254b0*/  BRA `(.L_x_3) ;  /* 0xfffe4bb000007947 */ /* 0x000fea000383ffff */
.L_x_2:
[----:B-----5:R-:W2:Y:S04]  /*254c0*/  LDL.LU R2, [R1+0x168] ;  /* 0x0001680001027983 */ /* 0x020ea80000300800 */
[----:B--2---:R0:W-:Y:S04]  /*254d0*/  STL [R1+0xf38], R2 ;  /* 0x000f380201007387 */ /* 0x0041e80000100800 */
[----:B0-----:R-:W2:Y:S04]  /*254e0*/  LDL.LU R2, [R1+0x498] ;  /* 0x0004980001027983 */ /* 0x001ea80000300800 */
        /* <DEDUP_REMOVED lines=31> */
[----:B------:R-:W2:Y:S01]  /*256e0*/  LDL.LU R28, [R1+0x17c] ;  /* 0x00017c00011c7983 */ /* 0x000ea20000300800 */
[----:B0-----:R-:W-:-:S03]  /*256f0*/  IMAD.MOV.U32 R2, RZ, RZ, R7 ;  /* 0x000000ffff027224 */ /* 0x001fc600078e0007 */
        /* <DEDUP_REMOVED lines=35> */
[----:B------:R-:W2:Y:S04]  /*25930*/  LDL.LU R29, [R1+0x178] ;  /* 0x00017800011d7983 */ /* 0x000ea80000300800 */
[----:B------:R-:W3:Y:S04]  /*25940*/  LDL.LU R0, [R1+0x18c] ;  /* 0x00018c0001007983 */ /* 0x000ee80000300800 */
[----:B------:R-:W3:Y:S04]  /*25950*/  LDL.LU R8, [R1+0x188] ;  /* 0x0001880001087983 */ /* 0x000ee80000300800 */
[----:B------:R-:W4:Y:S04]  /*25960*/  LDL.LU R4, [R1+0x494] ;  /* 0x0004940001047983 */ /* 0x000f280000300800 */
[----:B------:R-:W4:Y:S04]  /*25970*/  LDL.LU R5, [R1+0x490] ;  /* 0x0004900001057983 */ /* 0x000f280000300800 */
[----:B------:R-:W2:Y:S01]  /*25980*/  LDL.LU R3, [R1+0x164] ;  /* 0x0001640001037983 */ /* 0x000ea20000300800 */
[----:B0-----:R-:W-:-:S03]  /*25990*/  IMAD.MOV.U32 R28, RZ, RZ, R6 ;  /* 0x000000ffff1c7224 */ /* 0x001fc600078e0006 */
[----:B------:R-:W2:Y:S04]  /*259a0*/  LDL.LU R24, [R1+0x160] ;  /* 0x0001600001187983 */ /* 0x000ea80000300800 */
        /* <DEDUP_REMOVED lines=12> */
[----:B------:R-:W2:Y:S01]  /*25a70*/  LDL.LU R16, [R1+0x384] ;  /* 0x0003840001107983 */ /* 0x000ea20000300800 */
[----:B------:R-:W-:-:S03]  /*25a80*/  F2FP.PACK_AB R2, R28, R2 ;  /* 0x000000021c02723e */ /* 0x000fc600000000ff */
        /* <DEDUP_REMOVED lines=8> */
[----:B------:R0:W-:Y:S04]  /*25b10*/  STL [R1+0x26c], R2 ;  /* 0x00026c0201007387 */ /* 0x0001e80000100800 */
[----:B0-----:R-:W2:Y:S02]  /*25b20*/  LDL.LU R2, [R1+0xfb8] ;  /* 0x000fb80001027983 */ /* 0x001ea40000300800 */
[----:B--2---:R-:W-:-:S02]  /*25b30*/  F2FP.PACK_AB R2, R28, R2 ;  /* 0x000000021c02723e */ /* 0x004fc400000000ff */
        /* <DEDUP_REMOVED lines=64> */
[----:B------:R-:W2:Y:S01]  /*25f40*/  LDL.LU R28, [R1+0xf34] ;  /* 0x000f3400011c7983 */ /* 0x000ea20000300800 */
[----:B---3--:R-:W-:-:S03]  /*25f50*/  F2FP.PACK_AB R0, R0, R8 ;  /* 0x000000080000723e */ /* 0x008fc600000000ff */
[----:B------:R4:W-:Y:S01]  /*25f60*/  STL [R1+0x1b8], R2 ;  /* 0x0001b80201007387 */ /* 0x0009e20000100800 */
[----:B------:R-:W-:Y:S02]  /*25f70*/  F2FP.PACK_AB R3, R3, R24 ;  /* 0x000000180303723e */ /* 0x000fe400000000ff */
[----:B----4-:R-:W-:Y:S02]  /*25f80*/  F2FP.PACK_AB R2, R4, R5 ;  /* 0x000000050402723e */ /* 0x010fe400000000ff */
[----:B--2---:R-:W-:-:S05]  /*25f90*/  F2FP.PACK_AB R28, R28, R29 ;  /* 0x0000001d1c1c723e */ /* 0x004fca00000000ff */
[----:B------:R-:W-:Y:S04]  /*25fa0*/  STL [R1+0x1b4], R28 ;  /* 0x0001b41c01007387 */ /* 0x000fe80000100800 */
[----:B------:R0:W-:Y:S04]  /*25fb0*/  STL [R1+0x1b0], R0 ;  /* 0x0001b00001007387 */ /* 0x0001e80000100800 */
[----:B------:R1:W-:Y:S01]  /*25fc0*/  STL [R1+0x16c], R2 ;  /* 0x00016c0201007387 */ /* 0x0003e20000100800 */
[----:B0-----:R-:W-:-:S03]  /*25fd0*/  F2FP.PACK_AB R0, R25, R26 ;  /* 0x0000001a1900723e */ /* 0x001fc600000000ff */
[----:B------:R0:W-:Y:S01]  /*25fe0*/  STL [R1+0x168], R3 ;  /* 0x0001680301007387 */ /* 0x0001e20000100800 */
[----:B-1----:R-:W-:-:S03]  /*25ff0*/  F2FP.PACK_AB R2, R27, R6 ;  /* 0x000000061b02723e */ /* 0x002fc600000000ff */
[----:B------:R1:W-:Y:S04]  /*26000*/  STL [R1+0x164], R0 ;  /* 0x0001640001007387 */ /* 0x0003e80000100800 */
[----:B------:R2:W-:Y:S01]  /*26010*/  STL [R1+0x160], R2 ;  /* 0x0001600201007387 */ /* 0x0005e20000100800 */
[----:B0-----:R-:W-:Y:S02]  /*26020*/  F2FP.PACK_AB R3, R7, R9 ;  /* 0x000000090703723e */ /* 0x001fe400000000ff */
[----:B-1----:R-:W-:-:S03]  /*26030*/  F2FP.PACK_AB R0, R10, R11 ;  /* 0x0000000b0a00723e */ /* 0x002fc600000000ff */
[----:B------:R0:W-:Y:S01]  /*26040*/  STL [R1+0x14c], R3 ;  /* 0x00014c0301007387 */ /* 0x0001e20000100800 */
[----:B--2---:R-:W-:-:S03]  /*26050*/  F2FP.PACK_AB R2, R12, R13 ;  /* 0x0000000d0c02723e */ /* 0x004fc600000000ff */
[----:B------:R1:W-:Y:S04]  /*26060*/  STL [R1+0x148], R0 ;  /* 0x0001480001007387 */ /* 0x0003e80000100800 */
[----:B------:R2:W-:Y:S01]  /*26070*/  STL [R1+0x144], R2 ;  /* 0x0001440201007387 */ /* 0x0005e20000100800 */
[----:B0-----:R-:W-:Y:S02]  /*26080*/  F2FP.PACK_AB R3, R14, R15 ;  /* 0x0000000f0e03723e */ /* 0x001fe400000000ff */
[----:B-1----:R-:W-:-:S03]  /*26090*/  F2FP.PACK_AB R0, R16, R17 ;  /* 0x000000111000723e */ /* 0x002fc600000000ff */
[----:B------:R-:W-:Y:S01]  /*260a0*/  STL [R1+0x140], R3 ;  /* 0x0001400301007387 */ /* 0x000fe20000100800 */
[----:B--2---:R-:W-:-:S03]  /*260b0*/  F2FP.PACK_AB R2, R18, R19 ;  /* 0x000000131202723e */ /* 0x004fc600000000ff */
[----:B------:R-:W-:Y:S04]  /*260c0*/  STL [R1+0x13c], R0 ;  /* 0x00013c0001007387 */ /* 0x000fe80000100800 */
[----:B------:R0:W-:Y:S04]  /*260d0*/  STL [R1+0x138], R2 ;  /* 0x0001380201007387 */ /* 0x0001e80000100800 */
[----:B0-----:R-:W2:Y:S01]  /*260e0*/  LDL.LU R2, [R1+0x1e8] ;  /* 0x0001e80001027983 */ /* 0x001ea20000300800 */
[----:B------:R-:W-:Y:S02]  /*260f0*/  F2FP.PACK_AB R3, R20, R21 ;  /* 0x000000151403723e */ /* 0x000fe400000000ff */
[----:B------:R-:W-:-:S03]  /*26100*/  F2FP.PACK_AB R0, R22, R23 ;  /* 0x000000171600723e */ /* 0x000fc600000000ff */
[----:B------:R-:W-:Y:S04]  /*26110*/  STL [R1+0x134], R3 ;  /* 0x0001340301007387 */ /* 0x000fe80000100800 */
[----:B--2---:R0:W-:Y:S04]  /*26120*/  STL [R1+0xeac], R2 ;  /* 0x000eac0201007387 */ /* 0x0041e80000100800 */
[----:B------:R-:W-:Y:S04]  /*26130*/  STL [R1+0x130], R0 ;  /* 0x0001300001007387 */ /* 0x000fe80000100800 */
        /* <DEDUP_REMOVED lines=33> */
[----:B------:R-:W3:Y:S04]  /*26350*/  LDL.LU R28, [R1+0x2dc] ;  /* 0x0002dc00011c7983 */ /* 0x000ee80000300800 */
[----:B---3--:R0:W-:Y:S04]  /*26360*/  STL [R1+0xea8], R28 ;  /* 0x000ea81c01007387 */ /* 0x0081e80000100800 */
[----:B0-----:R-:W3:Y:S04]  /*26370*/  LDL.LU R28, [R1+0x1ec] ;  /* 0x0001ec00011c7983 */ /* 0x001ee80000300800 */
        /* <DEDUP_REMOVED lines=33> */
[----:B0-----:R-:W2:Y:S04]  /*26590*/  LDL.LU R28, [R1+0x1ac] ;  /* 0x0001ac00011c7983 */ /* 0x001ea80000300800 */
[----:B------:R-:W3:Y:S04]  /*265a0*/  LDL.LU R29, [R1+0x2d8] ;  /* 0x0002d800011d7983 */ /* 0x000ee80000300800 */
[----:B------:R-:W4:Y:S04]  /*265b0*/  LDL.LU R0, [R1+0x2ec] ;  /* 0x0002ec0001007983 */ /* 0x000f280000300800 */
[----:B------:R-:W4:Y:S04]  /*265c0*/  LDL.LU R8, [R1+0x2e8] ;  /* 0x0002e80001087983 */ /* 0x000f280000300800 */
        /* <DEDUP_REMOVED lines=24> */
[----:B--2---:R-:W-:-:S03]  /*26750*/  F2FP.PACK_AB R2, R28, R2 ;  /* 0x000000021c02723e */ /* 0x004fc600000000ff */
        /* <DEDUP_REMOVED lines=69> */
[----:B----4-:R-:W-:-:S03]  /*26bb0*/  F2FP.PACK_AB R0, R0, R8 ;  /* 0x000000080000723e */ /* 0x010fc600000000ff */
[----:B------:R0:W-:Y:S01]  /*26bc0*/  STL [R1+0xe8], R2 ;  /* 0x0000e80201007387 */ /* 0x0001e20000100800 */
[----:B---3--:R-:W-:Y:S02]  /*26bd0*/  F2FP.PACK_AB R3, R3, R24 ;  /* 0x000000180303723e */ /* 0x008fe400000000ff */
[----:B0-----:R-:W-:Y:S02]  /*26be0*/  F2FP.PACK_AB R2, R4, R5 ;  /* 0x000000050402723e */ /* 0x001fe400000000ff */
        /* <DEDUP_REMOVED lines=197> */
[----:B--2---:R-:W-:-:S05]  /*27840*/  F2FP.PACK_AB R2, R28, R29 ;  /* 0x0000001d1c02723e */ /* 0x004fca00000000ff */
[----:B------:R0:W-:Y:S04]  /*27850*/  STL [R1+0x54], R2 ;  /* 0x0000540201007387 */ /* 0x0001e80000100800 */
[----:B------:R1:W-:Y:S01]  /*27860*/  STL [R1+0x50], R0 ;  /* 0x0000500001007387 */ /* 0x0003e20000100800 */
[----:B0-----:R-:W-:Y:S02]  /*27870*/  F2FP.PACK_AB R2, R3, R24 ;  /* 0x000000180302723e */ /* 0x001fe400000000ff */
[----:B------:R-:W-:Y:S02]  /*27880*/  F2FP.PACK_AB R3, R27, R6 ;  /* 0x000000061b03723e */ /* 0x000fe400000000ff */
[----:B-1----:R-:W-:Y:S01]  /*27890*/  F2FP.PACK_AB R0, R25, R26 ;  /* 0x0000001a1900723e */ /* 0x002fe200000000ff */
[----:B------:R-:W-:Y:S04]  /*278a0*/  STL [R1+0x4c], R4 ;  /* 0x00004c0401007387 */ /* 0x000fe80000100800 */
[----:B------:R0:W-:Y:S04]  /*278b0*/  STL [R1+0x48], R2 ;  /* 0x0000480201007387 */ /* 0x0001e80000100800 */
[----:B------:R1:W-:Y:S04]  /*278c0*/  STL [R1+0x44], R0 ;  /* 0x0000440001007387 */ /* 0x0003e80000100800 */
[----:B------:R2:W-:Y:S01]  /*278d0*/  STL [R1+0x40], R3 ;  /* 0x0000400301007387 */ /* 0x0005e20000100800 */
[----:B0-----:R-:W-:-:S02]  /*278e0*/  F2FP.PACK_AB R2, R7, R9 ;  /* 0x000000090702723e */ /* 0x001fc400000000ff */
[----:B-1----:R-:W-:-:S03]  /*278f0*/  F2FP.PACK_AB R0, R10, R11 ;  /* 0x0000000b0a00723e */ /* 0x002fc600000000ff */
[----:B------:R0:W-:Y:S01]  /*27900*/  STL [R1+0x3c], R2 ;  /* 0x00003c0201007387 */ /* 0x0001e20000100800 */
[----:B--2---:R-:W-:-:S03]  /*27910*/  F2FP.PACK_AB R3, R12, R13 ;  /* 0x0000000d0c03723e */ /* 0x004fc600000000ff */
[----:B------:R1:W-:Y:S04]  /*27920*/  STL [R1+0x38], R0 ;  /* 0x0000380001007387 */ /* 0x0003e80000100800 */
[----:B------:R2:W-:Y:S01]  /*27930*/  STL [R1+0x34], R3 ;  /* 0x0000340301007387 */ /* 0x0005e20000100800 */
[----:B0-----:R-:W-:Y:S02]  /*27940*/  F2FP.PACK_AB R2, R14, R15 ;  /* 0x0000000f0e02723e */ /* 0x001fe400000000ff */
[----:B-1----:R-:W-:-:S03]  /*27950*/  F2FP.PACK_AB R0, R16, R17 ;  /* 0x000000111000723e */ /* 0x002fc600000000ff */
[----:B------:R0:W-:Y:S01]  /*27960*/  STL [R1+0x30], R2 ;  /* 0x0000300201007387 */ /* 0x0001e20000100800 */
[----:B--2---:R-:W-:-:S03]  /*27970*/  F2FP.PACK_AB R3, R18, R19 ;  /* 0x000000131203723e */ /* 0x004fc600000000ff */
[----:B------:R1:W-:Y:S04]  /*27980*/  STL [R1+0x2c], R0 ;  /* 0x00002c0001007387 */ /* 0x0003e80000100800 */
[----:B------:R-:W-:Y:S04]  /*27990*/  STL [R1+0x28], R3 ;  /* 0x0000280301007387 */ /* 0x000fe80000100800 */
[----:B------:R-:W2:Y:S01]  /*279a0*/  LDL.LU R7, [R1+0x578] ;  /* 0x0005780001077983 */ /* 0x000ea20000300800 */
[----:B0-----:R-:W-:Y:S02]  /*279b0*/  F2FP.PACK_AB R2, R20, R21 ;  /* 0x000000151402723e */ /* 0x001fe400000000ff */
[----:B-1----:R-:W-:-:S03]  /*279c0*/  F2FP.PACK_AB R0, R22, R23 ;  /* 0x000000171600723e */ /* 0x002fc600000000ff */
        /* <DEDUP_REMOVED lines=38> */
[----:B---3--:R0:W-:Y:S04]  /*27c30*/  STL [R1+0xdd4], R5 ;  /* 0x000dd40501007387 */ /* 0x0081e80000100800 */
[----:B0-----:R-:W3:Y:S04]  /*27c40*/  LDL.LU R5, [R1+0x58c] ;  /* 0x00058c0001057983 */ /* 0x001ee80000300800 */
[----:B------:R-:W4:Y:S04]  /*27c50*/  LDL.LU R4, [R1+0x5c8] ;  /* 0x0005c80001047983 */ /* 0x000f280000300800 */
[----:B----4-:R0:W-:Y:S04]  /*27c60*/  STL [R1+0xdd0], R4 ;  /* 0x000dd00401007387 */ /* 0x0101e80000100800 */
[----:B0-----:R-:W4:Y:S04]  /*27c70*/  LDL.LU R4, [R1+0x59c] ;  /* 0x00059c0001047983 */ /* 0x001f280000300800 */
[----:B------:R-:W2:Y:S04]  /*27c80*/  LDL.LU R11, [R1+0x570] ;  /* 0x00057000010b7983 */ /* 0x000ea80000300800 */
[----:B--2---:R0:W-:Y:S04]  /*27c90*/  STL [R1+0xdcc], R11 ;  /* 0x000dcc0b01007387 */ /* 0x0041e80000100800 */
[----:B0-----:R-:W2:Y:S04]  /*27ca0*/  LDL.LU R11, [R1+0x5cc] ;  /* 0x0005cc00010b7983 */ /* 0x001ea80000300800 */
        /* <DEDUP_REMOVED lines=42> */
[----:B------:R-:W2:Y:S01]  /*27f50*/  LDL.LU R2, [R1+0x33c] ;  /* 0x00033c0001027983 */ /* 0x000ea20000300800 */
[----:B------:R-:W-:-:S03]  /*27f60*/  F2FP.PACK_AB R7, R6, R7 ;  /* 0x000000070607723e */ /* 0x000fc600000000ff */
[----:B--2---:R0:W-:Y:S04]  /*27f70*/  STL [R1+0xd90], R2 ;  /* 0x000d900201007387 */ /* 0x0041e80000100800 */
[----:B0-----:R-:W2:Y:S04]  /*27f80*/  LDL.LU R2, [R1+0x32c] ;  /* 0x00032c0001027983 */ /* 0x001ea80000300800 */
        /* <DEDUP_REMOVED lines=38> */
[----:B------:R0:W-:Y:S04]  /*281f0*/  STL [R1], R7 ;  /* 0x0000000701007387 */ /* 0x0001e80000100800 */
[----:B0-----:R-:W2:Y:S02]  /*28200*/  LDL.LU R7, [R1+0xddc] ;  /* 0x000ddc0001077983 */ /* 0x001ea40000300800 */
[----:B--2---:R-:W-:-:S02]  /*28210*/  F2FP.PACK_AB R7, R6, R7 ;  /* 0x000000070607723e */ /* 0x004fc400000000ff */
[----:B------:R-:W3:Y:S02]  /*28220*/  LDL.LU R6, [R1+0xdd8] ;  /* 0x000dd80001067983 */ /* 0x000ee40000300800 */
[----:B---3--:R-:W-:Y:S02]  /*28230*/  F2FP.PACK_AB R6, R5, R6 ;  /* 0x000000060506723e */ /* 0x008fe400000000ff */
[----:B------:R-:W4:Y:S02]  /*28240*/  LDL.LU R5, [R1+0xdd4] ;  /* 0x000dd40001057983 */ /* 0x000f240000300800 */
[----:B----4-:R-:W-:Y:S02]  /*28250*/  F2FP.PACK_AB R5, R4, R5 ;  /* 0x000000050405723e */ /* 0x010fe400000000ff */
[----:B------:R-:W2:Y:S02]  /*28260*/  LDL.LU R4, [R1+0xdd0] ;  /* 0x000dd00001047983 */ /* 0x000ea40000300800 */
[----:B--2---:R-:W-:-:S02]  /*28270*/  F2FP.PACK_AB R4, R11, R4 ;  /* 0x000000040b04723e */ /* 0x004fc400000000ff */
[----:B------:R-:W2:Y:S02]  /*28280*/  LDL.LU R11, [R1+0xdcc] ;  /* 0x000dcc00010b7983 */ /* 0x000ea40000300800 */
[----:B--2---:R-:W-:Y:S02]  /*28290*/  F2FP.PACK_AB R11, R10, R11 ;  /* 0x0000000b0a0b723e */ /* 0x004fe400000000ff */
[----:B------:R-:W2:Y:S02]  /*282a0*/  LDL.LU R10, [R1+0xdc8] ;  /* 0x000dc800010a7983 */ /* 0x000ea40000300800 */
[----:B--2---:R-:W-:Y:S02]  /*282b0*/  F2FP.PACK_AB R10, R9, R10 ;  /* 0x0000000a090a723e */ /* 0x004fe400000000ff */
        /* <DEDUP_REMOVED lines=26> */
[----:B------:R-:W2:Y:S01]  /*28460*/  LDL.LU R2, [R1+0xd90] ;  /* 0x000d900001027983 */ /* 0x000ea20000300800 */
[----:B------:R-:W-:Y:S02]  /*28470*/  F2FP.PACK_AB R27, R28, R27 ;  /* 0x0000001b1c1b723e */ /* 0x000fe400000000ff */
[----:B------:R-:W-:Y:S02]  /*28480*/  F2FP.PACK_AB R26, R29, R26 ;  /* 0x0000001a1d1a723e */ /* 0x000fe400000000ff */
[----:B------:R-:W-:Y:S02]  /*28490*/  F2FP.PACK_AB R25, R0, R25 ;  /* 0x000000190019723e */ /* 0x000fe400000000ff */
[----:B------:R-:W-:Y:S02]  /*284a0*/  F2FP.PACK_AB R24, R3, R24 ;  /* 0x000000180318723e */ /* 0x000fe400000000ff */
[----:B--2---:R-:W-:Y:S02]  /*284b0*/  F2FP.PACK_AB R20, R2, R20 ;  /* 0x000000140214723e */ /* 0x004fe400000000ff */
.L_x_1:
[----:B------:R-:W2:Y:S04]  /*284c0*/  LDL.LU R28, [R1+0xd8c] ;  /* 0x000d8c00011c7983 */ /* 0x000ea80000300800 */
[----:B------:R1:W-:Y:S04]  /*284d0*/  STL [R1+0xef0], R7 ;  /* 0x000ef00701007387 */ /* 0x0003e80000100800 */
[----:B------:R-:W3:Y:S04]  /*284e0*/  S2R R29, SR_TID.X ;  /* 0x00000000001d7919 */ /* 0x000ee80000002100 */
[----:B-1----:R-:W4:Y:S01]  /*284f0*/  LDL R7, [R1+0x75c] ;  /* 0x00075c0001077983 */ /* 0x002f220000100800 */
[----:B0--3--:R-:W-:-:S05]  /*28500*/  IMAD.SHL.U32 R0, R29, 0x200, RZ ;  /* 0x000002001d007824 */ /* 0x009fca00078e00ff */
[----:B------:R-:W-:Y:S01]  /*28510*/  LOP3.LUT R0, R0, 0x3000, RZ, 0xc0, !PT ;  /* 0x0000300000007812 */ /* 0x000fe200078ec0ff */
[----:B------:R-:W-:Y:S03]  /*28520*/  BAR.SYNC.DEFER_BLOCKING 0x0 ;  /* 0x0000000000007b1d */ /* 0x000fe60000010000 */
[----:B--2---:R-:W-:Y:S01]  /*28530*/  LOP3.LUT R0, R0, 0x60, R28, 0xf8, !PT ;  /* 0x0000006000007812 */ /* 0x004fe200078ef81c */
[----:B------:R-:W-:-:S05]  /*28540*/  IMAD.SHL.U32 R28, R29, 0x4, RZ ;  /* 0x000000041d1c7824 */ /* 0x000fca00078e00ff */
[----:B------:R-:W-:Y:S02]  /*28550*/  LOP3.LUT R0, R0, 0x170, R28, 0x78, !PT ;  /* 0x0000017000007812 */ /* 0x000fe400078e781c */
[C---:B----4-:R-:W-:Y:S02]  /*28560*/  IADD3 R2, R7.reuse, 0x1, RZ ;  /* 0x0000000107027810 */ /* 0x050fe40007ffe0ff */
[----:B------:R-:W-:Y:S02]  /*28570*/  IADD3 R3, R7, 0x2, RZ ;  /* 0x0000000207037810 */ /* 0x000fe40007ffe0ff */
[----:B------:R-:W-:Y:S01]  /*28580*/  ISETP.GE.AND P3, PT, R2, c[0x0][0x17c], PT ;  /* 0x00005f0002007a0c */ /* 0x000fe20003f66270 */
[----:B------:R-:W-:Y:S01]  /*28590*/  IMAD.SHL.U32 R2, R29, 0x40, RZ ;  /* 0x000000401d027824 */ /* 0x000fe200078e00ff */
[----:B------:R-:W-:Y:S01]  /*285a0*/  ISETP.GE.AND P1, PT, R3, c[0x0][0x17c], PT ;  /* 0x00005f0003007a0c */ /* 0x000fe20003f26270 */
[----:B------:R-:W-:Y:S01]  /*285b0*/  IMAD.SHL.U32 R29, R29, 0x800, RZ ;  /* 0x000008001d1d7824 */ /* 0x000fe200078e00ff */
[----:B------:R-:W-:-:S02]  /*285c0*/  IADD3 R3, R7, 0x4, RZ ;  /* 0x0000000407037810 */ /* 0x000fc40007ffe0ff */
[----:B------:R-:W-:Y:S02]  /*285d0*/  LOP3.LUT R28, R2, 0x800, RZ, 0xc0, !PT ;  /* 0x00000800021c7812 */ /* 0x000fe400078ec0ff */
[----:B------:R-:W-:Y:S02]  /*285e0*/  IADD3 R2, R7, 0x3, RZ ;  /* 0x0000000307027810 */ /* 0x000fe40007ffe0ff */
[----:B------:R-:W2:Y:S01]  /*285f0*/  LDL.LU R7, [R1+0xef0] ;  /* 0x000ef00001077983 */ /* 0x000ea20000300800 */
[----:B------:R-:W-:Y:S01]  /*28600*/  IMAD.IADD R0, R28, 0x1, R0 ;  /* 0x000000011c007824 */ /* 0x000fe200078e0200 */
[----:B------:R-:W-:Y:S02]  /*28610*/  LOP3.LUT R29, R29, 0x3000, RZ, 0xc0, !PT ;  /* 0x000030001d1d7812 */ /* 0x000fe400078ec0ff */
[----:B------:R-:W-:Y:S01]  /*28620*/  STL [R1+0xdfc], R27 ;  /* 0x000dfc1b01007387 */ /* 0x000fe20000100800 */
[----:B------:R-:W-:Y:S02]  /*28630*/  ISETP.GE.AND P6, PT, R3, c[0x0][0x17c], PT ;  /* 0x00005f0003007a0c */ /* 0x000fe40003fc6270 */
[----:B------:R-:W-:Y:S01]  /*28640*/  ISETP.GE.AND P0, PT, R2, c[0x0][0x17c], PT ;  /* 0x00005f0002007a0c */ /* 0x000fe20003f06270 */
[----:B------:R-:W-:Y:S04]  /*28650*/  STL [R1+0xeac], R26 ;  /* 0x000eac1a01007387 */ /* 0x000fe80000100800 */
[----:B------:R-:W-:Y:S04]  /*28660*/  STL [R1+0xea8], R25 ;  /* 0x000ea81901007387 */ /* 0x000fe80000100800 */
[----:B------:R0:W-:Y:S04]  /*28670*/  STS.128 [R0+0x80], R20 ;  /* 0x0000801400007388 */ /* 0x0001e80000000c00 */
[----:B------:R1:W-:Y:S04]  /*28680*/  STS.128 [R0+0x200], R16 ;  /* 0x0002001000007388 */ /* 0x0003e80000000c00 */
[----:B------:R3:W-:Y:S04]  /*28690*/  STS.128 [R0], R24 ;  /* 0x0000001800007388 */ /* 0x0007e80000000c00 */
[----:B------:R-:W4:Y:S04]  /*286a0*/  S2R R28, SR_TID.X ;  /* 0x00000000001c7919 */ /* 0x000f280000002100 */
[----:B0-----:R-:W5:Y:S04]  /*286b0*/  LDL.LU R20, [R1+0xa0] ;  /* 0x0000a00001147983 */ /* 0x001f680000300800 */
[----:B------:R-:W5:Y:S04]  /*286c0*/  LDL.LU R21, [R1+0xa4] ;  /* 0x0000a40001157983 */ /* 0x000f680000300800 */
[----:B------:R-:W2:Y:S04]  /*286d0*/  LDL.LU R22, [R1+0xa8] ;  /* 0x0000a80001167983 */ /* 0x000ea80000300800 */
[----:B------:R-:W2:Y:S04]  /*286e0*/  LDL.LU R23, [R1+0xac] ;  /* 0x0000ac0001177983 */ /* 0x000ea80000300800 */
[----:B------:R-:W-:Y:S04]  /*286f0*/  STS.128 [R0+0x280], R12 ;  /* 0x0002800c00007388 */ /* 0x000fe80000000c00 */
[----:B------:R-:W-:Y:S01]  /*28700*/  STS.128 [R0+0x400], R8 ;  /* 0x0004000800007388 */ /* 0x000fe20000000c00 */
[----:B----4-:R-:W-:-:S05]  /*28710*/  LOP3.LUT R28, R28, 0x7f, RZ, 0xc0, !PT ;  /* 0x0000007f1c1c7812 */ /* 0x010fca00078ec0ff */
[----:B------:R-:W-:Y:S01]  /*28720*/  IMAD R29, R28, 0x10, R29 ;  /* 0x000000101c1d7824 */ /* 0x000fe200078e021d */
[----:B--2---:R-:W-:Y:S04]  /*28730*/  STL.64 [R1+0xeb8], R22 ;  /* 0x000eb81601007387 */ /* 0x004fe80000100a00 */
[----:B-----5:R-:W-:Y:S04]  /*28740*/  STL.64 [R1+0xeb0], R20 ;  /* 0x000eb01401007387 */ /* 0x020fe80000100a00 */
[----:B-1----:R-:W2:Y:S04]  /*28750*/  LDL.LU R16, [R1+0x90] ;  /* 0x0000900001107983 */ /* 0x002ea80000300800 */
[----:B------:R-:W2:Y:S04]  /*28760*/  LDL.LU R17, [R1+0x94] ;  /* 0x0000940001117983 */ /* 0x000ea80000300800 */
[----:B------:R-:W4:Y:S04]  /*28770*/  LDL.LU R18, [R1+0x98] ;  /* 0x0000980001127983 */ /* 0x000f280000300800 */
[----:B------:R-:W4:Y:S04]  /*28780*/  LDL.LU R19, [R1+0x9c] ;  /* 0x00009c0001137983 */ /* 0x000f280000300800 */
[----:B----4-:R-:W-:Y:S04]  /*28790*/  STL.64 [R1+0xec8], R18 ;  /* 0x000ec81201007387 */ /* 0x010fe80000100a00 */
[----:B--2---:R-:W-:Y:S04]  /*287a0*/  STL.64 [R1+0xec0], R16 ;  /* 0x000ec01001007387 */ /* 0x004fe80000100a00 */
[----:B---3--:R-:W2:Y:S04]  /*287b0*/  LDL.LU R24, [R1+0x40] ;  /* 0x0000400001187983 */ /* 0x008ea80000300800 */
[----:B------:R-:W2:Y:S04]  /*287c0*/  LDL.LU R25, [R1+0x44] ;  /* 0x0000440001197983 */ /* 0x000ea80000300800 */
[----:B------:R-:W3:Y:S04]  /*287d0*/  LDL.LU R26, [R1+0x48] ;  /* 0x00004800011a7983 */ /* 0x000ee80000300800 */
[----:B------:R-:W3:Y:S04]  /*287e0*/  LDL.LU R27, [R1+0x4c] ;  /* 0x00004c00011b7983 */ /* 0x000ee80000300800 */
[----:B---3--:R-:W-:Y:S04]  /*287f0*/  STL.64 [R1+0xed8], R26 ;  /* 0x000ed81a01007387 */ /* 0x008fe80000100a00 */
[----:B--2---:R0:W-:Y:S04]  /*28800*/  STL.64 [R1+0xed0], R24 ;  /* 0x000ed01801007387 */ /* 0x0041e80000100a00 */
[----:B0-----:R-:W2:Y:S04]  /*28810*/  LDL.LU R24, [R1+0x10] ;  /* 0x0000100001187983 */ /* 0x001ea80000300800 */
[----:B------:R-:W2:Y:S04]  /*28820*/  LDL.LU R25, [R1+0x14] ;  /* 0x0000140001197983 */ /* 0x000ea80000300800 */
[----:B------:R-:W3:Y:S04]  /*28830*/  LDL.LU R26, [R1+0x18] ;  /* 0x00001800011a7983 */ /* 0x000ee80000300800 */
[----:B------:R-:W3:Y:S04]  /*28840*/  LDL.LU R27, [R1+0x1c] ;  /* 0x00001c00011b7983 */ /* 0x000ee80000300800 */
[----:B---3--:R-:W-:Y:S04]  /*28850*/  STL.64 [R1+0xee8], R26 ;  /* 0x000ee81a01007387 */ /* 0x008fe80000100a00 */
[----:B--2---:R0:W-:Y:S04]  /*28860*/  STL.64 [R1+0xee0], R24 ;  /* 0x000ee01801007387 */ /* 0x0041e80000100a00 */
[----:B0-----:R-:W2:Y:S04]  /*28870*/  LDL.LU R24, [R1] ;  /* 0x0000000001187983 */ /* 0x001ea80000300800 */
[----:B------:R-:W2:Y:S04]  /*28880*/  LDL.LU R25, [R1+0x4] ;  /* 0x0000040001197983 */ /* 0x000ea80000300800 */
[----:B------:R-:W2:Y:S04]  /*28890*/  LDL.LU R26, [R1+0x8] ;  /* 0x00000800011a7983 */ /* 0x000ea80000300800 */
[----:B------:R-:W2:Y:S04]  /*288a0*/  LDL.LU R27, [R1+0xc] ;  /* 0x00000c00011b7983 */ /* 0x000ea80000300800 */
[----:B------:R-:W3:Y:S04]  /*288b0*/  LDL.LU R20, [R1+0x30] ;  /* 0x0000300001147983 */ /* 0x000ee80000300800 */
[----:B------:R-:W3:Y:S04]  /*288c0*/  LDL.LU R21, [R1+0x34] ;  /* 0x0000340001157983 */ /* 0x000ee80000300800 */
[----:B------:R-:W3:Y:S04]  /*288d0*/  LDL.LU R22, [R1+0x38] ;  /* 0x0000380001167983 */ /* 0x000ee80000300800 */
[----:B------:R-:W3:Y:S04]  /*288e0*/  LDL.LU R23, [R1+0x3c] ;  /* 0x00003c0001177983 */ /* 0x000ee80000300800 */
[----:B------:R-:W4:Y:S04]  /*288f0*/  LDL.LU R16, [R1+0x20] ;  /* 0x0000200001107983 */ /* 0x000f280000300800 */
[----:B------:R-:W4:Y:S04]  /*28900*/  LDL.LU R17, [R1+0x24] ;  /* 0x0000240001117983 */ /* 0x000f280000300800 */
[----:B------:R-:W4:Y:S04]  /*28910*/  LDL.LU R18, [R1+0x28] ;  /* 0x0000280001127983 */ /* 0x000f280000300800 */
[----:B------:R-:W4:Y:S04]  /*28920*/  LDL.LU R19, [R1+0x2c] ;  /* 0x00002c0001137983 */ /* 0x000f280000300800 */
[----:B------:R-:W5:Y:S04]  /*28930*/  LDL.LU R12, [R1+0x80] ;  /* 0x00008000010c7983 */ /* 0x000f680000300800 */
[----:B------:R-:W5:Y:S04]  /*28940*/  LDL.LU R13, [R1+0x84] ;  /* 0x00008400010d7983 */ /* 0x000f680000300800 */
[----:B------:R-:W5:Y:S04]  /*28950*/  LDL.LU R14, [R1+0x88] ;  /* 0x00008800010e7983 */ /* 0x000f680000300800 */
[----:B------:R-:W5:Y:S04]  /*28960*/  LDL.LU R15, [R1+0x8c] ;  /* 0x00008c00010f7983 */ /* 0x000f680000300800 */
[----:B------:R-:W3:Y:S04]  /*28970*/  LDL.LU R8, [R1+0x60] ;  /* 0x0000600001087983 */ /* 0x000ee80000300800 */
[----:B------:R-:W3:Y:S04]  /*28980*/  LDL.LU R9, [R1+0x64] ;  /* 0x0000640001097983 */ /* 0x000ee80000300800 */
[----:B------:R-:W3:Y:S04]  /*28990*/  LDL.LU R10, [R1+0x68] ;  /* 0x00006800010a7983 */ /* 0x000ee80000300800 */
[----:B------:R-:W3:Y:S04]  /*289a0*/  LDL.LU R11, [R1+0x6c] ;  /* 0x00006c00010b7983 */ /* 0x000ee80000300800 */
[----:B------:R0:W-:Y:S04]  /*289b0*/  STS.128 [R0+0x480], R4 ;  /* 0x0004800400007388 */ /* 0x0001e80000000c00 */
[----:B0-----:R-:W3:Y:S04]  /*289c0*/  LDL.LU R4, [R1+0x50] ;  /* 0x0000500001047983 */ /* 0x001ee80000300800 */
[----:B------:R-:W3:Y:S04]  /*289d0*/  LDL.LU R5, [R1+0x54] ;  /* 0x0000540001057983 */ /* 0x000ee80000300800 */
[----:B------:R-:W3:Y:S04]  /*289e0*/  LDL.LU R6, [R1+0x58] ;  /* 0x0000580001067983 */ /* 0x000ee80000300800 */
[----:B------:R-:W3:Y:S04]  /*289f0*/  LDL.LU R7, [R1+0x5c] ;  /* 0x00005c0001077983 */ /* 0x000ee80000300800 */
[----:B--2---:R0:W-:Y:S04]  /*28a00*/  STS.128 [R0+0x600], R24 ;  /* 0x0006001800007388 */ /* 0x0041e80000000c00 */
[----:B0-----:R-:W2:Y:S04]  /*28a10*/  LDL.LU.64 R26, [R1+0xee8] ;  /* 0x000ee800011a7983 */ /* 0x001ea80000300a00 */
[----:B------:R-:W2:Y:S01]  /*28a20*/  LDL.LU.64 R24, [R1+0xee0] ;  /* 0x000ee00001187983 */ /* 0x000ea20000300a00 */
[----:B------:R-:W-:-:S02]  /*28a30*/  LOP3.LUT R28, R29, 0x20, RZ, 0x3c, !PT ;  /* 0x000000201d1c7812 */ /* 0x000fc400078e3cff */
[C---:B------:R-:W-:Y:S02]  /*28a40*/  LOP3.LUT R3, R29.reuse, 0x40, RZ, 0x3c, !PT ;  /* 0x000000401d037812 */ /* 0x040fe400078e3cff */
[----:B------:R-:W-:Y:S01]  /*28a50*/  LOP3.LUT R2, R29, 0x60, RZ, 0x3c, !PT ;  /* 0x000000601d027812 */ /* 0x000fe200078e3cff */
[----:B--2---:R-:W-:Y:S04]  /*28a60*/  STS.128 [R0+0x680], R24 ;  /* 0x0006801800007388 */ /* 0x004fe80000000c00 */
[----:B------:R-:W-:Y:S06]  /*28a70*/  BAR.SYNC.DEFER_BLOCKING 0x0 ;  /* 0x0000000000007b1d */ /* 0x000fec0000010000 */
[----:B------:R-:W0:Y:S04]  /*28a80*/  LDS.128 R24, [R29] ;  /* 0x000000001d187984 */ /* 0x000e280000000c00 */
[----:B0-----:R-:W-:Y:S04]  /*28a90*/  STL.64 [R1+0x150], R24 ;  /* 0x0001501801007387 */ /* 0x001fe80000100a00 */
[----:B------:R-:W-:Y:S04]  /*28aa0*/  STL.64 [R1+0x158], R26 ;  /* 0x0001581a01007387 */ /* 0x000fe80000100a00 */
[----:B------:R-:W0:Y:S04]  /*28ab0*/  LDS.128 R24, [R29+0x800] ;  /* 0x000800001d187984 */ /* 0x000e280000000c00 */
[----:B0-----:R-:W-:Y:S04]  /*28ac0*/  STL.64 [R1+0x1d0], R24 ;  /* 0x0001d01801007387 */ /* 0x001fe80000100a00 */
[----:B------:R-:W-:Y:S04]  /*28ad0*/  STL.64 [R1+0x1d8], R26 ;  /* 0x0001d81a01007387 */ /* 0x000fe80000100a00 */
        /* <DEDUP_REMOVED lines=16> */
[----:B------:R-:W-:Y:S06]  /*28be0*/  BAR.SYNC.DEFER_BLOCKING 0x0 ;  /* 0x0000000000007b1d */ /* 0x000fec0000010000 */
[----:B----4-:R-:W-:Y:S04]  /*28bf0*/  STS.128 [R0], R16 ;  /* 0x0000001000007388 */ /* 0x010fe80000000c00 */
[----:B---3--:R-:W-:Y:S04]  /*28c00*/  STS.128 [R0+0x80], R20 ;  /* 0x0000801400007388 */ /* 0x008fe80000000c00 */
[----:B0-----:R-:W-:Y:S04]  /*28c10*/  STL.64 [R1+0x1e0], R24 ;  /* 0x0001e01801007387 */ /* 0x001fe80000100a00 */
[----:B------:R0:W-:Y:S04]  /*28c20*/  STL.64 [R1+0x1e8], R26 ;  /* 0x0001e81a01007387 */ /* 0x0001e80000100a00 */
[----:B0-----:R-:W2:Y:S04]  /*28c30*/  LDL.LU.64 R26, [R1+0xed8] ;  /* 0x000ed800011a7983 */ /* 0x001ea80000300a00 */
[----:B------:R-:W2:Y:S04]  /*28c40*/  LDL.LU.64 R24, [R1+0xed0] ;  /* 0x000ed00001187983 */ /* 0x000ea80000300a00 */
[----:B------:R-:W3:Y:S04]  /*28c50*/  LDL.LU.64 R18, [R1+0xec8] ;  /* 0x000ec80001127983 */ /* 0x000ee80000300a00 */
[----:B------:R-:W3:Y:S04]  /*28c60*/  LDL.LU.64 R16, [R1+0xec0] ;  /* 0x000ec00001107983 */ /* 0x000ee80000300a00 */
[----:B------:R-:W4:Y:S04]  /*28c70*/  LDL.LU.64 R22, [R1+0xeb8] ;  /* 0x000eb80001167983 */ /* 0x000f280000300a00 */
[----:B------:R-:W4:Y:S04]  /*28c80*/  LDL.LU.64 R20, [R1+0xeb0] ;  /* 0x000eb00001147983 */ /* 0x000f280000300a00 */
[----:B------:R-:W-:Y:S04]  /*28c90*/  STS.128 [R0+0x280], R4 ;  /* 0x0002800400007388 */ /* 0x000fe80000000c00 */
[----:B------:R-:W-:Y:S04]  /*28ca0*/  STS.128 [R0+0x400], R8 ;  /* 0x0004000800007388 */ /* 0x000fe80000000c00 */
[----:B-----5:R-:W-:Y:S04]  /*28cb0*/  STS.128 [R0+0x480], R12 ;  /* 0x0004800c00007388 */ /* 0x020fe80000000c00 */
[----:B--2---:R0:W-:Y:S04]  /*28cc0*/  STS.128 [R0+0x200], R24 ;  /* 0x0002001800007388 */ /* 0x0041e80000000c00 */
[----:B0-----:R-:W2:Y:S04]  /*28cd0*/  LDL.LU R26, [R1+0xeac] ;  /* 0x000eac00011a7983 */ /* 0x001ea80000300800 */
[----:B------:R-:W5:Y:S04]  /*28ce0*/  LDL.LU R25, [R1+0xea8] ;  /* 0x000ea80001197983 */ /* 0x000f680000300800 */
[----:B----4-:R0:W-:Y:S04]  /*28cf0*/  STS.128 [R0+0x680], R20 ;  /* 0x0006801400007388 */ /* 0x0101e80000000c00 */
[----:B0-----:R-:W4:Y:S04]  /*28d00*/  LDL.LU R20, [R1+0x100] ;  /* 0x0001000001147983 */ /* 0x001f280000300800 */
[----:B------:R-:W4:Y:S04]  /*28d10*/  LDL.LU R21, [R1+0x104] ;  /* 0x0001040001157983 */ /* 0x000f280000300800 */
[----:B------:R-:W2:Y:S04]  /*28d20*/  LDL.LU R22, [R1+0x108] ;  /* 0x0001080001167983 */ /* 0x000ea80000300800 */
[----:B------:R-:W2:Y:S04]  /*28d30*/  LDL.LU R23, [R1+0x10c] ;  /* 0x00010c0001177983 */ /* 0x000ea80000300800 */
[----:B---3--:R-:W-:Y:S04]  /*28d40*/  STS.128 [R0+0x600], R16 ;  /* 0x0006001000007388 */ /* 0x008fe80000000c00 */
[----:B------:R-:W-:Y:S06]  /*28d50*/  BAR.SYNC.DEFER_BLOCKING 0x0 ;  /* 0x0000000000007b1d */ /* 0x000fec0000010000 */
[----:B------:R-:W0:Y:S04]  /*28d60*/  LDS.128 R4, [R29] ;  /* 0x000000001d047984 */ /* 0x000e280000000c00 */
[----:B------:R-:W-:Y:S04]  /*28d70*/  LDS.128 R8, [R29+0x800] ;  /* 0x000800001d087984 */ /* 0x000fe80000000c00 */
[----:B------:R-:W-:Y:S04]  /*28d80*/  LDS.128 R12, [R3+0x800] ;  /* 0x00080000030c7984 */ /* 0x000fe80000000c00 */
[----:B------:R-:W-:Y:S01]  /*28d90*/  LDS.128 R16, [R2] ;  /* 0x0000000002107984 */ /* 0x000fe20000000c00 */
[----:B0-----:R-:W-:-:S03]  /*28da0*/  IMAD.MOV.U32 R24, RZ, RZ, R4 ;  /* 0x000000ffff187224 */ /* 0x001fc600078e0004 */
[----:B--2---:R-:W-:Y:S04]  /*28db0*/  STL.64 [R1+0xe90], R22 ;  /* 0x000e901601007387 */ /* 0x004fe80000100a00 */
[----:B----4-:R-:W-:Y:S04]  /*28dc0*/  STL.64 [R1+0xe88], R20 ;  /* 0x000e881401007387 */ /* 0x010fe80000100a00 */
[----:B------:R-:W-:Y:S04]  /*28dd0*/  STL [R1+0x24], R5 ;  /* 0x0000240501007387 */ /* 0x000fe80000100800 */
[----:B------:R-:W-:Y:S04]  /*28de0*/  STL.64 [R1+0x28], R6 ;  /* 0x0000280601007387 */ /* 0x000fe80000100a00 */
[----:B------:R-:W0:Y:S02]  /*28df0*/  LDS.128 R4, [R28] ;  /* 0x000000001c047984 */ /* 0x000e240000000c00 */
[----:B0-----:R-:W-:-:S02]  /*28e00*/  IMAD.MOV.U32 R27, RZ, RZ, R4 ;  /* 0x000000ffff1b7224 */ /* 0x001fc400078e0004 */
[----:B------:R-:W-:Y:S04]  /*28e10*/  STL [R1+0x4], R5 ;  /* 0x0000040501007387 */ /* 0x000fe80000100800 */
[----:B------:R-:W-:Y:S04]  /*28e20*/  STL.64 [R1+0x10], R8 ;  /* 0x0000100801007387 */ /* 0x000fe80000100a00 */
[----:B------:R-:W-:Y:S04]  /*28e30*/  STL.64 [R1+0x18], R10 ;  /* 0x0000180a01007387 */ /* 0x000fe80000100a00 */
[----:B------:R-:W-:Y:S04]  /*28e40*/  STL.64 [R1+0x8], R6 ;  /* 0x0000080601007387 */ /* 0x000fe80000100a00 */
[----:B------:R-:W-:Y:S04]  /*28e50*/  STL.64 [R1+0xe10], R26 ;  /* 0x000e101a01007387 */ /* 0x000fe80000100a00 */
[----:B-----5:R0:W-:Y:S04]  /*28e60*/  STL.64 [R1+0xe08], R24 ;  /* 0x000e081801007387 */ /* 0x0201e80000100a00 */
[----:B------:R-:W1:Y:S04]  /*28e70*/  LDS.128 R4, [R28+0x800] ;  /* 0x000800001c047984 */ /* 0x000e680000000c00 */
[----:B------:R-:W2:Y:S04]  /*28e80*/  LDS.128 R8, [R3] ;  /* 0x0000000003087984 */ /* 0x000ea80000000c00 */
[----:B0-----:R-:W3:Y:S04]  /*28e90*/  LDL.LU R24, [R1+0xf0] ;  /* 0x0000f00001187983 */ /* 0x001ee80000300800 */
[----:B------:R-:W3:Y:S04]  /*28ea0*/  LDL.LU R25, [R1+0xf4] ;  /* 0x0000f40001197983 */ /* 0x000ee80000300800 */
[----:B------:R-:W4:Y:S04]  /*28eb0*/  LDL.LU R26, [R1+0xf8] ;  /* 0x0000f800011a7983 */ /* 0x000f280000300800 */
[----:B------:R-:W4:Y:S04]  /*28ec0*/  LDL.LU R27, [R1+0xfc] ;  /* 0x0000fc00011b7983 */ /* 0x000f280000300800 */
[----:B----4-:R-:W-:Y:S04]  /*28ed0*/  STL.64 [R1+0xea0], R26 ;  /* 0x000ea01a01007387 */ /* 0x010fe80000100a00 */
[----:B---3--:R-:W-:Y:S04]  /*28ee0*/  STL.64 [R1+0xe98], R24 ;  /* 0x000e981801007387 */ /* 0x008fe80000100a00 */
[----:B------:R-:W3:Y:S04]  /*28ef0*/  LDL.LU R20, [R1+0xb0] ;  /* 0x0000b00001147983 */ /* 0x000ee80000300800 */
[----:B------:R-:W3:Y:S04]  /*28f00*/  LDL.LU R21, [R1+0xb4] ;  /* 0x0000b40001157983 */ /* 0x000ee80000300800 */
[----:B------:R-:W3:Y:S04]  /*28f10*/  LDL.LU R22, [R1+0xb8] ;  /* 0x0000b80001167983 */ /* 0x000ee80000300800 */
[----:B------:R-:W3:Y:S04]  /*28f20*/  LDL.LU R23, [R1+0xbc] ;  /* 0x0000bc0001177983 */ /* 0x000ee80000300800 */
[----:B------:R-:W0:Y:S04]  /*28f30*/  LDS.128 R24, [R2+0x800] ;  /* 0x0008000002187984 */ /* 0x000e280000000c00 */
[----:B-1----:R-:W-:Y:S04]  /*28f40*/  STL [R1+0xdf8], R4 ;  /* 0x000df80401007387 */ /* 0x002fe80000100800 */
[----:B------:R-:W-:Y:S04]  /*28f50*/  STL [R1+0xe00], R4 ;  /* 0x000e000401007387 */ /* 0x000fe80000100800 */
[----:B------:R1:W-:Y:S04]  /*28f60*/  STL [R1+0xdf4], R5 ;  /* 0x000df40501007387 */ /* 0x0003e80000100800 */
[----:B------:R-:W-:Y:S06]  /*28f70*/  BAR.SYNC.DEFER_BLOCKING 0x0 ;  /* 0x0000000000007b1d */ /* 0x000fec0000010000 */
[----:B-1----:R-:W4:Y:S04]  /*28f80*/  LDL R5, [R1+0x75c] ;  /* 0x00075c0001057983 */ /* 0x002f280000100800 */
[----:B------:R-:W-:Y:S04]  /*28f90*/  STL [R1+0xdf0], R6 ;  /* 0x000df00601007387 */ /* 0x000fe80000100800 */
[----:B------:R-:W-:Y:S04]  /*28fa0*/  STL [R1+0xdec], R7 ;  /* 0x000dec0701007387 */ /* 0x000fe80000100800 */
[----:B--2---:R-:W-:Y:S04]  /*28fb0*/  STL.64 [R1+0xe20], R10 ;  /* 0x000e200a01007387 */ /* 0x004fe80000100a00 */
[----:B------:R1:W-:Y:S04]  /*28fc0*/  STL.64 [R1+0xe18], R8 ;  /* 0x000e180801007387 */ /* 0x0003e80000100a00 */
[----:B-1----:R-:W2:Y:S04]  /*28fd0*/  LDL.LU R8, [R1+0xe0] ;  /* 0x0000e00001087983 */ /* 0x002ea80000300800 */
[----:B------:R-:W2:Y:S04]  /*28fe0*/  LDL.LU R9, [R1+0xe4] ;  /* 0x0000e40001097983 */ /* 0x000ea80000300800 */
[----:B------:R-:W2:Y:S04]  /*28ff0*/  LDL.LU R10, [R1+0xe8] ;  /* 0x0000e800010a7983 */ /* 0x000ea80000300800 */
[----:B------:R-:W2:Y:S04]  /*29000*/  LDL.LU R11, [R1+0xec] ;  /* 0x0000ec00010b7983 */ /* 0x000ea80000300800 */
[----:B------:R-:W-:Y:S04]  /*29010*/  STL.64 [R1+0xe30], R14 ;  /* 0x000e300e01007387 */ /* 0x000fe80000100a00 */
[----:B------:R1:W-:Y:S04]  /*29020*/  STL.64 [R1+0xe28], R12 ;  /* 0x000e280c01007387 */ /* 0x0003e80000100a00 */
[----:B-1----:R-:W5:Y:S04]  /*29030*/  LDL.LU R12, [R1+0xd0] ;  /* 0x0000d000010c7983 */ /* 0x002f680000300800 */
[----:B------:R-:W5:Y:S04]  /*29040*/  LDL.LU R13, [R1+0xd4] ;  /* 0x0000d400010d7983 */ /* 0x000f680000300800 */
[----:B------:R-:W5:Y:S04]  /*29050*/  LDL.LU R14, [R1+0xd8] ;  /* 0x0000d800010e7983 */ /* 0x000f680000300800 */
[----:B------:R-:W5:Y:S04]  /*29060*/  LDL.LU R15, [R1+0xdc] ;  /* 0x0000dc00010f7983 */ /* 0x000f680000300800 */
[----:B------:R-:W-:Y:S04]  /*29070*/  STL.64 [R1+0xe40], R18 ;  /* 0x000e401201007387 */ /* 0x000fe80000100a00 */
[----:B------:R1:W-:Y:S04]  /*29080*/  STL.64 [R1+0xe38], R16 ;  /* 0x000e381001007387 */ /* 0x0003e80000100a00 */
[----:B-1----:R-:W4:Y:S04]  /*29090*/  LDL.LU R16, [R1+0xc0] ;  /* 0x0000c00001107983 */ /* 0x002f280000300800 */
[----:B------:R-:W4:Y:S04]  /*290a0*/  LDL.LU R17, [R1+0xc4] ;  /* 0x0000c40001117983 */ /* 0x000f280000300800 */
[----:B------:R-:W4:Y:S04]  /*290b0*/  LDL.LU R18, [R1+0xc8] ;  /* 0x0000c80001127983 */ /* 0x000f280000300800 */
[----:B------:R-:W4:Y:S04]  /*290c0*/  LDL.LU R19, [R1+0xcc] ;  /* 0x0000cc0001137983 */ /* 0x000f280000300800 */
[----:B0-----:R-:W-:Y:S04]  /*290d0*/  STL.64 [R1+0x30], R24 ;  /* 0x0000301801007387 */ /* 0x001fe80000100a00 */
[----:B------:R0:W-:Y:S04]  /*290e0*/  STL.64 [R1+0x38], R26 ;  /* 0x0000381a01007387 */ /* 0x0001e80000100a00 */
[----:B0-----:R-:W4:Y:S04]  /*290f0*/  LDL.LU.64 R26, [R1+0xea0] ;  /* 0x000ea000011a7983 */ /* 0x001f280000300a00 */
[----:B------:R-:W4:Y:S04]  /*29100*/  LDL.LU.64 R24, [R1+0xe98] ;  /* 0x000e980001187983 */ /* 0x000f280000300a00 */
[----:B---3--:R0:W-:Y:S04]  /*29110*/  STS.128 [R0], R20 ;  /* 0x0000001400007388 */ /* 0x0081e80000000c00 */
[----:B0-----:R-:W3:Y:S04]  /*29120*/  LDL.LU.64 R22, [R1+0xe90] ;  /* 0x000e900001167983 */ /* 0x001ee80000300a00 */
[----:B------:R-:W3:Y:S04]  /*29130*/  LDL.LU.64 R20, [R1+0xe88] ;  /* 0x000e880001147983 */ /* 0x000ee80000300a00 */
[----:B--2---:R0:W-:Y:S04]  /*29140*/  STS.128 [R0+0x280], R8 ;  /* 0x0002800800007388 */ /* 0x0041e80000000c00 */
[----:B0-----:R-:W2:Y:S04]  /*29150*/  LDL.LU R8, [R1+0x110] ;  /* 0x0001100001087983 */ /* 0x001ea80000300800 */
[----:B------:R-:W2:Y:S04]  /*29160*/  LDL.LU R9, [R1+0x114] ;  /* 0x0001140001097983 */ /* 0x000ea80000300800 */
[----:B------:R-:W2:Y:S04]  /*29170*/  LDL.LU R10, [R1+0x118] ;  /* 0x00011800010a7983 */ /* 0x000ea80000300800 */
[----:B------:R-:W2:Y:S04]  /*29180*/  LDL.LU R11, [R1+0x11c] ;  /* 0x00011c00010b7983 */ /* 0x000ea80000300800 */
[----:B----4-:R0:W-:Y:S04]  /*29190*/  STS.128 [R0+0x400], R24 ;  /* 0x0004001800007388 */ /* 0x0101e80000000c00 */
[----:B0-----:R-:W4:Y:S04]  /*291a0*/  LDL.LU R24, [R1+0x120] ;  /* 0x0001200001187983 */ /* 0x001f280000300800 */
[----:B------:R-:W4:Y:S04]  /*291b0*/  LDL.LU R25, [R1+0x124] ;  /* 0x0001240001197983 */ /* 0x000f280000300800 */
[----:B------:R-:W4:Y:S04]  /*291c0*/  LDL.LU R26, [R1+0x128] ;  /* 0x00012800011a7983 */ /* 0x000f280000300800 */
[----:B------:R-:W4:Y:S04]  /*291d0*/  LDL.LU R27, [R1+0x12c] ;  /* 0x00012c00011b7983 */ /* 0x000f280000300800 */
[----:B---3--:R0:W-:Y:S04]  /*291e0*/  STS.128 [R0+0x480], R20 ;  /* 0x0004801400007388 */ /* 0x0081e80000000c00 */
[----:B0-----:R-:W3:Y:S04]  /*291f0*/  LDL.LU R20, [R1+0x230] ;  /* 0x0002300001147983 */ /* 0x001ee80000300800 */
[----:B------:R-:W3:Y:S04]  /*29200*/  LDL.LU R21, [R1+0x234] ;  /* 0x0002340001157983 */ /* 0x000ee80000300800 */
[----:B------:R-:W2:Y:S04]  /*29210*/  LDL.LU R22, [R1+0x238] ;  /* 0x0002380001167983 */ /* 0x000ea80000300800 */
[----:B------:R-:W2:Y:S04]  /*29220*/  LDL.LU R23, [R1+0x23c] ;  /* 0x00023c0001177983 */ /* 0x000ea80000300800 */
[----:B--2---:R-:W-:Y:S04]  /*29230*/  STL.64 [R1+0xe50], R22 ;  /* 0x000e501601007387 */ /* 0x004fe80000100a00 */
[----:B---3--:R0:W-:Y:S04]  /*29240*/  STL.64 [R1+0xe48], R20 ;  /* 0x000e481401007387 */ /* 0x0081e80000100a00 */
[----:B0-----:R-:W2:Y:S04]  /*29250*/  LDL.LU R20, [R1+0x160] ;  /* 0x0001600001147983 */ /* 0x001ea80000300800 */
        /* <DEDUP_REMOVED lines=9> */
[----:B------:R-:W-:Y:S04]  /*292f0*/  STS.128 [R0+0x80], R16 ;  /* 0x0000801000007388 */ /* 0x000fe80000000c00 */
[----:B-----5:R-:W-:Y:S04]  /*29300*/  STS.128 [R0+0x200], R12 ;  /* 0x0002000c00007388 */ /* 0x020fe80000000c00 */
[----:B------:R-:W-:Y:S04]  /*29310*/  STS.128 [R0+0x600], R8 ;  /* 0x0006000800007388 */ /* 0x000fe80000000c00 */
[----:B----4-:R-:W-:Y:S04]  /*29320*/  STS.128 [R0+0x680], R24 ;  /* 0x0006801800007388 */ /* 0x010fe80000000c00 */
[----:B------:R-:W-:Y:S06]  /*29330*/  BAR.SYNC.DEFER_BLOCKING 0x0 ;  /* 0x0000000000007b1d */ /* 0x000fec0000010000 */
[----:B------:R-:W0:Y:S04]  /*29340*/  LDS.128 R8, [R29] ;  /* 0x000000001d087984 */ /* 0x000e280000000c00 */
[----:B---3--:R-:W-:Y:S04]  /*29350*/  STL.64 [R1+0xe70], R22 ;  /* 0x000e701601007387 */ /* 0x008fe80000100a00 */
[----:B--2---:R1:W-:Y:S04]  /*29360*/  STL.64 [R1+0xe68], R20 ;  /* 0x000e681401007387 */ /* 0x0043e80000100a00 */
[----:B-1----:R-:W2:Y:S04]  /*29370*/  LDL.LU R20, [R1+0x130] ;  /* 0x0001300001147983 */ /* 0x002ea80000300800 */
[----:B------:R-:W2:Y:S04]  /*29380*/  LDL.LU R21, [R1+0x134] ;  /* 0x0001340001157983 */ /* 0x000ea80000300800 */
[----:B------:R-:W3:Y:S04]  /*29390*/  LDL.LU R22, [R1+0x138] ;  /* 0x0001380001167983 */ /* 0x000ee80000300800 */
[----:B------:R-:W3:Y:S04]  /*293a0*/  LDL.LU R23, [R1+0x13c] ;  /* 0x00013c0001177983 */ /* 0x000ee80000300800 */
[----:B---3--:R-:W-:Y:S04]  /*293b0*/  STL.64 [R1+0xe80], R22 ;  /* 0x000e801601007387 */ /* 0x008fe80000100a00 */
[----:B--2---:R-:W-:Y:S04]  /*293c0*/  STL.64 [R1+0xe78], R20 ;  /* 0x000e781401007387 */ /* 0x004fe80000100a00 */
[----:B------:R-:W1:Y:S04]  /*293d0*/  LDS.128 R20, [R29+0x800] ;  /* 0x000800001d147984 */ /* 0x000e680000000c00 */
[----:B------:R-:W2:Y:S04]  /*293e0*/  LDL.LU R16, [R1+0x1b0] ;  /* 0x0001b00001107983 */ /* 0x000ea80000300800 */
[----:B------:R-:W2:Y:S04]  /*293f0*/  LDL.LU R17, [R1+0x1b4] ;  /* 0x0001b40001117983 */ /* 0x000ea80000300800 */
[----:B------:R-:W2:Y:S04]  /*29400*/  LDL.LU R18, [R1+0x1b8] ;  /* 0x0001b80001127983 */ /* 0x000ea80000300800 */
[----:B------:R-:W2:Y:S04]  /*29410*/  LDL.LU R19, [R1+0x1bc] ;  /* 0x0001bc0001137983 */ /* 0x000ea80000300800 */
[----:B------:R-:W3:Y:S04]  /*29420*/  LDL R7, [R1+0x760] ;  /* 0x0007600001077983 */ /* 0x000ee80000100800 */
[----:B------:R-:W4:Y:S04]  /*29430*/  LDL.LU R12, [R1+0x240] ;  /* 0x00024000010c7983 */ /* 0x000f280000300800 */
[----:B0-----:R0:W-:Y:S04]  /*29440*/  STL.64 [R1+0x40], R8 ;  /* 0x0000400801007387 */ /* 0x0011e80000100a00 */
[----:B------:R5:W-:Y:S04]  /*29450*/  STL.64 [R1+0x48], R10 ;  /* 0x0000480a01007387 */ /* 0x000be80000100a00 */
[----:B------:R-:W4:Y:S04]  /*29460*/  LDL.LU R13, [R1+0x244] ;  /* 0x00024400010d7983 */ /* 0x000f280000300800 */
[----:B------:R-:W4:Y:S04]  /*29470*/  LDL.LU R14, [R1+0x248] ;  /* 0x00024800010e7983 */ /* 0x000f280000300800 */
[----:B------:R-:W4:Y:S04]  /*29480*/  LDL.LU R15, [R1+0x24c] ;  /* 0x00024c00010f7983 */ /* 0x000f280000300800 */
[----:B0-----:R-:W2:Y:S04]  /*29490*/  LDL.LU R8, [R1+0x250] ;  /* 0x0002500001087983 */ /* 0x001ea80000300800 */
[----:B-1----:R-:W-:Y:S04]  /*294a0*/  STL.64 [R1+0xc0], R20 ;  /* 0x0000c01401007387 */ /* 0x002fe80000100a00 */
[----:B------:R-:W-:Y:S04]  /*294b0*/  STL.64 [R1+0xc8], R22 ;  /* 0x0000c81601007387 */ /* 0x000fe80000100a00 */
[----:B------:R-:W0:Y:S04]  /*294c0*/  LDS.128 R20, [R28] ;  /* 0x000000001c147984 */ /* 0x000e280000000c00 */
[----:B------:R-:W2:Y:S04]  /*294d0*/  LDL.LU R9, [R1+0x254] ;  /* 0x0002540001097983 */ /* 0x000ea80000300800 */
[----:B-----5:R-:W5:Y:S04]  /*294e0*/  LDL.LU R10, [R1+0x258] ;  /* 0x00025800010a7983 */ /* 0x020f680000300800 */
[----:B------:R-:W5:Y:S04]  /*294f0*/  LDL.LU R11, [R1+0x25c] ;  /* 0x00025c00010b7983 */ /* 0x000f680000300800 */
[----:B------:R-:W2:Y:S04]  /*29500*/  LDL.LU R24, [R1+0x260] ;  /* 0x0002600001187983 */ /* 0x000ea80000300800 */
[----:B------:R-:W2:Y:S04]  /*29510*/  LDL.LU R25, [R1+0x264] ;  /* 0x0002640001197983 */ /* 0x000ea80000300800 */
[----:B------:R-:W2:Y:S04]  /*29520*/  LDL.LU R26, [R1+0x268] ;  /* 0x00026800011a7983 */ /* 0x000ea80000300800 */
[----:B------:R-:W2:Y:S04]  /*29530*/  LDL.LU R27, [R1+0x26c] ;  /* 0x00026c00011b7983 */ /* 0x000ea80000300800 */
        /* <DEDUP_REMOVED lines=16> */
[----:B0-----:R-:W-:Y:S04]  /*29640*/  STL.64 [R1+0x50], R20 ;  /* 0x0000501401007387 */ /* 0x001fe80000100a00 */
[----:B------:R0:W-:Y:S04]  /*29650*/  STL.64 [R1+0x58], R22 ;  /* 0x0000581601007387 */ /* 0x0001e80000100a00 */
[----:B0-----:R-:W2:Y:S04]  /*29660*/  LDL.LU.64 R22, [R1+0xe80] ;  /* 0x000e800001167983 */ /* 0x001ea80000300a00 */
[----:B------:R-:W2:Y:S04]  /*29670*/  LDL.LU.64 R20, [R1+0xe78] ;  /* 0x000e780001147983 */ /* 0x000ea80000300a00 */
[----:B------:R-:W3:Y:S04]  /*29680*/  LDL R6, [R1+0x764] ;  /* 0x0007640001067983 */ /* 0x000ee80000100800 */
[----:B--2---:R0:W-:Y:S04]  /*29690*/  STS.128 [R0], R20 ;  /* 0x0000001400007388 */ /* 0x0041e80000000c00 */
[----:B0-----:R-:W2:Y:S04]  /*296a0*/  LDL.LU.64 R22, [R1+0xe70] ;  /* 0x000e700001167983 */ /* 0x001ea80000300a00 */
[----:B------:R-:W2:Y:S04]  /*296b0*/  LDL.LU.64 R20, [R1+0xe68] ;  /* 0x000e680001147983 */ /* 0x000ea80000300a00 */
[----:B--2---:R0:W-:Y:S04]  /*296c0*/  STS.128 [R0+0x80], R20 ;  /* 0x0000801400007388 */ /* 0x0041e80000000c00 */
[----:B0-----:R-:W2:Y:S04]  /*296d0*/  LDL.LU.64 R22, [R1+0xe60] ;  /* 0x000e600001167983 */ /* 0x001ea80000300a00 */
[----:B------:R-:W2:Y:S04]  /*296e0*/  LDL.LU.64 R20, [R1+0xe58] ;  /* 0x000e580001147983 */ /* 0x000ea80000300a00 */
[----:B--2---:R0:W-:Y:S04]  /*296f0*/  STS.128 [R0+0x200], R20 ;  /* 0x0002001400007388 */ /* 0x0041e80000000c00 */
[----:B0-----:R-:W2:Y:S04]  /*29700*/  LDL.LU.64 R22, [R1+0xe50] ;  /* 0x000e500001167983 */ /* 0x001ea80000300a00 */
[----:B------:R-:W2:Y:S01]  /*29710*/  LDL.LU.64 R20, [R1+0xe48] ;  /* 0x000e480001147983 */ /* 0x000ea20000300a00 */
[----:B---3--:R-:W-:-:S03]  /*29720*/  IMAD R3, R7, c[0x0][0x194], RZ ;  /* 0x0000650007037a24 */ /* 0x008fc600078e02ff */
[----:B------:R0:W-:Y:S02]  /*29730*/  STS.128 [R0+0x280], R16 ;  /* 0x0002801000007388 */ /* 0x0001e40000000c00 */
[----:B------:R-:W-:Y:S02]  /*29740*/  LEA R2, P5, R3, c[0x0][0x170], 0x1 ;  /* 0x00005c0003027a11 */ /* 0x000fe400078a08ff */
[----:B----4-:R1:W-:Y:S04]  /*29750*/  STS.128 [R0+0x480], R12 ;  /* 0x0004800c00007388 */ /* 0x0103e80000000c00 */
[----:B-----5:R3:W-:Y:S04]  /*29760*/  STS.128 [R0+0x600], R8 ;  /* 0x0006000800007388 */ /* 0x0207e80000000c00 */
[----:B0-----:R-:W4:Y:S04]  /*29770*/  LDL.LU.64 R18, [R1+0xe40] ;  /* 0x000e400001127983 */ /* 0x001f280000300a00 */
[----:B------:R-:W5:Y:S04]  /*29780*/  LDL.LU.64 R16, [R1+0xe38] ;  /* 0x000e380001107983 */ /* 0x000f680000300a00 */
[----:B-1----:R-:W4:Y:S04]  /*29790*/  LDL.LU.64 R14, [R1+0xe30] ;  /* 0x000e3000010e7983 */ /* 0x002f280000300a00 */
[----:B------:R-:W4:Y:S04]  /*297a0*/  LDL.LU.64 R12, [R1+0xe28] ;  /* 0x000e2800010c7983 */ /* 0x000f280000300a00 */
[----:B------:R-:W4:Y:S04]  /*297b0*/  LDL.LU R4, [R1+0x170] ;  /* 0x0001700001047983 */ /* 0x000f280000300800 */
[----:B---3--:R-:W3:Y:S04]  /*297c0*/  LDL.LU.64 R10, [R1+0xe20] ;  /* 0x000e2000010a7983 */ /* 0x008ee80000300a00 */
[----:B------:R-:W3:Y:S04]  /*297d0*/  LDL.LU.64 R8, [R1+0xe18] ;  /* 0x000e180001087983 */ /* 0x000ee80000300a00 */
[----:B------:R-:W-:Y:S04]  /*297e0*/  STS.128 [R0+0x680], R24 ;  /* 0x0006801800007388 */ /* 0x000fe80000000c00 */
[----:B--2---:R0:W-:Y:S02]  /*297f0*/  STS.128 [R0+0x400], R20 ;  /* 0x0004001400007388 */ /* 0x0041e40000000c00 */
[----:B0-----:R-:W-:-:S04]  /*29800*/  IMAD.MOV.U32 R23, RZ, RZ, c[0x0][0x194] ;  /* 0x00006500ff177624 */ /* 0x001fc800078e00ff */
[----:B------:R-:W-:Y:S01]  /*29810*/  IMAD R23, R23, 0x80, R3 ;  /* 0x0000008017177824 */ /* 0x000fe200078e0203 */
[----:B------:R-:W-:Y:S01]  /*29820*/  LEA.HI.X.SX32 R3, R3, c[0x0][0x174], 0x1, P5 ;  /* 0x00005d0003037a11 */ /* 0x000fe200028f0eff */
[----:B------:R-:W-:Y:S03]  /*29830*/  BAR.SYNC.DEFER_BLOCKING 0x0 ;  /* 0x0000000000007b1d */ /* 0x000fe60000010000 */
[----:B------:R-:W-:-:S04]  /*29840*/  LEA R28, P5, R23, c[0x0][0x170], 0x1 ;  /* 0x00005c00171c7a11 */ /* 0x000fc800078a08ff */
[----:B------:R-:W-:Y:S02]  /*29850*/  LEA.HI.X.SX32 R29, R23, c[0x0][0x174], 0x1, P5 ;  /* 0x00005d00171d7a11 */ /* 0x000fe400028f0eff */
[----:B------:R-:W2:Y:S04]  /*29860*/  LDL.LU R23, [R1+0x150] ;  /* 0x0001500001177983 */ /* 0x000ea80000300800 */
[----:B------:R-:W3:Y:S04]  /*29870*/  LDL.LU.64 R26, [R1+0xe10] ;  /* 0x000e1000011a7983 */ /* 0x000ee80000300a00 */
[----:B------:R-:W4:Y:S01]  /*29880*/  LDL.LU.64 R24, [R1+0xe08] ;  /* 0x000e080001187983 */ /* 0x000f220000300a00 */
[----:B------:R-:W-:-:S02]  /*29890*/  ISETP.GE.AND P4, PT, R7, c[0x0][0x178], PT ;  /* 0x00005e0007007a0c */ /* 0x000fc40003f86270 */
[C---:B------:R-:W-:Y:S02]  /*298a0*/  ISETP.GE.AND P2, PT, R5.reuse, c[0x0][0x17c], PT ;  /* 0x00005f0005007a0c */ /* 0x040fe40003f46270 */
[C---:B------:R-:W-:Y:S01]  /*298b0*/  ISETP.LT.AND P4, PT, R5.reuse, c[0x0][0x17c], !P4 ;  /* 0x00005f0005007a0c */ /* 0x040fe20006781270 */
[----:B------:R-:W-:Y:S01]  /*298c0*/  IMAD R22, R5, c[0x0][0x198], RZ ;  /* 0x0000660005167a24 */ /* 0x000fe200078e02ff */
[----:B------:R-:W-:-:S03]  /*298d0*/  ISETP.LT.AND P2, PT, R6, c[0x0][0x178], !P2 ;  /* 0x00005e0006007a0c */ /* 0x000fc60005741270 */
[----:B------:R-:W-:Y:S01]  /*298e0*/  IMAD.WIDE R20, R22, 0x2, R2 ;  /* 0x0000000216147825 */ /* 0x000fe200078e0202 */
[----:B------:R-:W-:-:S04]  /*298f0*/  IADD3 R0, R5, 0x5, RZ ;  /* 0x0000000505007810 */ /* 0x000fc80007ffe0ff */
[----:B------:R-:W-:Y:S02]  /*29900*/  ISETP.GE.AND P5, PT, R0, c[0x0][0x17c], PT ;  /* 0x00005f0000007a0c */ /* 0x000fe40003fa6270 */
[----:B------:R-:W-:Y:S01]  /*29910*/  IADD3 R0, R22, c[0x0][0x198], RZ ;  /* 0x0000660016007a10 */ /* 0x000fe20007ffe0ff */
[----:B--2---:R0:W-:Y:S01]  /*29920*/  @P4 STG.E.U16 [R20.64], R23 ;  /* 0x0000001714004986 */ /* 0x0041e2000c101506 */
[----:B------:R-:W-:Y:S02]  /*29930*/  ISETP.LT.AND P4, PT, R7, c[0x0][0x178], !P3 ;  /* 0x00005e0007007a0c */ /* 0x000fe40005f81270 */
[----:B------:R-:W-:Y:S02]  /*29940*/  ISETP.LT.AND P3, PT, R6, c[0x0][0x178], !P3 ;  /* 0x00005e0006007a0c */ /* 0x000fe40005f61270 */
[----:B---3--:R-:W-:Y:S01]  /*29950*/  PRMT R26, R23, 0x7632, R26 ;  /* 0x00007632171a7816 */ /* 0x008fe2000000001a */
[----:B0-----:R-:W-:-:S05]  /*29960*/  IMAD.WIDE R20, R22, 0x2, R28 ;  /* 0x0000000216147825 */ /* 0x001fca00078e021c */
[----:B----4-:R0:W-:Y:S01]  /*29970*/  @P2 STG.E.U16 [R20.64], R24 ;  /* 0x0000001814002986 */ /* 0x0101e2000c101506 */
[----:B------:R-:W-:Y:S01]  /*29980*/  ISETP.LT.AND P2, PT, R7, c[0x0][0x178], !P1 ;  /* 0x00005e0007007a0c */ /* 0x000fe20004f41270 */
[----:B------:R-:W-:Y:S01]  /*29990*/  IMAD.WIDE R22, R0, 0x2, R28 ;  /* 0x0000000200167825 */ /* 0x000fe200078e021c */
[----:B------:R-:W-:Y:S02]  /*299a0*/  ISETP.LT.AND P1, PT, R6, c[0x0][0x178], !P1 ;  /* 0x00005e0006007a0c */ /* 0x000fe40004f21270 */
[----:B------:R-:W-:Y:S01]  /*299b0*/  PRMT R25, R24, 0x7632, R25 ;  /* 0x0000763218197816 */ /* 0x000fe20000000019 */
[C---:B0-----:R-:W-:Y:S01]  /*299c0*/  IMAD.WIDE R20, R0.reuse, 0x2, R2 ;  /* 0x0000000200147825 */ /* 0x041fe200078e0202 */
[----:B------:R-:W-:Y:S02]  /*299d0*/  IADD3 R0, R0, c[0x0][0x198], RZ ;  /* 0x0000660000007a10 */ /* 0x000fe40007ffe0ff */
[----:B------:R-:W-:Y:S02]  /*299e0*/  IADD3 R24, R5, 0x6, RZ ;  /* 0x0000000605187810 */ /* 0x000fe40007ffe0ff */
[----:B------:R0:W-:Y:S02]  /*299f0*/  @P4 STG.E.U16 [R20.64], R26 ;  /* 0x0000001a14004986 */ /* 0x0001e4000c101506 */
[----:B------:R-:W-:-:S02]  /*29a00*/  ISETP.GE.AND P4, PT, R24, c[0x0][0x17c], PT ;  /* 0x00005f0018007a0c */ /* 0x000fc40003f86270 */
[----:B------:R1:W-:Y:S01]  /*29a10*/  @P3 STG.E.U16 [R22.64], R25 ;  /* 0x0000001916003986 */ /* 0x0003e2000c101506 */
[----:B------:R-:W-:Y:S01]  /*29a20*/  IADD3 R24, R5, 0x7, RZ ;  /* 0x0000000705187810 */ /* 0x000fe20007ffe0ff */
[C---:B0-----:R-:W-:Y:S02]  /*29a30*/  IMAD.WIDE R20, R0.reuse, 0x2, R2 ;  /* 0x0000000200147825 */ /* 0x041fe400078e0202 */
[----:B------:R-:W2:Y:S02]  /*29a40*/  LDL.LU R26, [R1+0x190] ;  /* 0x00019000011a7983 */ /* 0x000ea40000300800 */
[----:B-1----:R-:W-:Y:S02]  /*29a50*/  IMAD.WIDE R22, R0, 0x2, R28 ;  /* 0x0000000200167825 */ /* 0x002fe400078e021c */
[----:B------:R0:W-:Y:S01]  /*29a60*/  @P2 STG.E.U16 [R20.64], R4 ;  /* 0x0000000414002986 */ /* 0x0001e2000c101506 */
[----:B------:R-:W-:Y:S02]  /*29a70*/  ISETP.GE.AND P2, PT, R24, c[0x0][0x17c], PT ;  /* 0x00005f0018007a0c */ /* 0x000fe40003f46270 */
[----:B------:R-:W-:Y:S01]  /*29a80*/  PRMT R24, R4, 0x7632, R24 ;  /* 0x0000763204187816 */ /* 0x000fe20000000018 */
[----:B------:R1:W-:Y:S01]  /*29a90*/  @P1 STG.E.U16 [R22.64], R27 ;  /* 0x0000001b16001986 */ /* 0x0003e2000c101506 */
[----:B------:R-:W-:-:S03]  /*29aa0*/  PRMT R25, R27, 0x7632, R25 ;  /* 0x000076321b197816 */ /* 0x000fc60000000019 */
[----:B0-----:R-:W3:Y:S04]  /*29ab0*/  LDL.LU R4, [R1+0xe00] ;  /* 0x000e000001047983 */ /* 0x001ee80000300800 */
[----:B-1----:R-:W4:Y:S01]  /*29ac0*/  LDL.LU R27, [R1+0xdfc] ;  /* 0x000dfc00011b7983 */ /* 0x002f220000300800 */
[C---:B------:R-:W-:Y:S02]  /*29ad0*/  ISETP.LT.AND P3, PT, R7.reuse, c[0x0][0x178], !P0 ;  /* 0x00005e0007007a0c */ /* 0x040fe40004761270 */
[----:B------:R-:W-:Y:S02]  /*29ae0*/  ISETP.LT.AND P0, PT, R6, c[0x0][0x178], !P0 ;  /* 0x00005e0006007a0c */ /* 0x000fe40004701270 */
[----:B------:R-:W-:Y:S02]  /*29af0*/  IADD3 R0, R0, c[0x0][0x198], RZ ;  /* 0x0000660000007a10 */ /* 0x000fe40007ffe0ff */
[----:B------:R-:W-:-:S03]  /*29b00*/  ISETP.LT.AND P1, PT, R7, c[0x0][0x178], !P6 ;  /* 0x00005e0007007a0c */ /* 0x000fc60007721270 */
[----:B------:R-:W-:-:S04]  /*29b10*/  IMAD.WIDE R22, R0, 0x2, R2 ;  /* 0x0000000200167825 */ /* 0x000fc800078e0202 */
[C---:B------:R-:W-:Y:S01]  /*29b20*/  IMAD.WIDE R20, R0.reuse, 0x2, R28 ;  /* 0x0000000200147825 */ /* 0x040fe200078e021c */
[----:B------:R-:W-:Y:S01]  /*29b30*/  IADD3 R0, R0, c[0x0][0x198], RZ ;  /* 0x0000660000007a10 */ /* 0x000fe20007ffe0ff */
[----:B------:R0:W-:Y:S01]  /*29b40*/  @P3 STG.E.U16 [R22.64], R24 ;  /* 0x0000001816003986 */ /* 0x0001e2000c101506 */
[----:B------:R-:W-:-:S03]  /*29b50*/  ISETP.LT.AND P6, PT, R6, c[0x0][0x178], !P6 ;  /* 0x00005e0006007a0c */ /* 0x000fc600077c1270 */
[----:B------:R1:W-:Y:S01]  /*29b60*/  @P0 STG.E.U16 [R20.64], R25 ;  /* 0x0000001914000986 */ /* 0x0003e2000c101506 */
[----:B------:R-:W-:Y:S01]  /*29b70*/  ISETP.LT.AND P0, PT, R7, c[0x0][0x178], !P5 ;  /* 0x00005e0007007a0c */ /* 0x000fe20006f01270 */
[C---:B0-----:R-:W-:Y:S01]  /*29b80*/  IMAD.WIDE R22, R0.reuse, 0x2, R2 ;  /* 0x0000000200167825 */ /* 0x041fe200078e0202 */
[----:B------:R-:W-:Y:S02]  /*29b90*/  IADD3 R24, R5, 0x8, RZ ;  /* 0x0000000805187810 */ /* 0x000fe40007ffe0ff */
[----:B-1----:R-:W-:Y:S02]  /*29ba0*/  IADD3 R20, R0, c[0x0][0x198], RZ ;  /* 0x0000660000147a10 */ /* 0x002fe40007ffe0ff */
[----:B------:R-:W-:-:S03]  /*29bb0*/  ISETP.GE.AND P3, PT, R24, c[0x0][0x17c], PT ;  /* 0x00005f0018007a0c */ /* 0x000fc60003f66270 */
[----:B------:R-:W-:Y:S01]  /*29bc0*/  IMAD.WIDE R24, R20, 0x2, R2 ;  /* 0x0000000214187825 */ /* 0x000fe200078e0202 */
[----:B--2---:R0:W-:Y:S03]  /*29bd0*/  @P1 STG.E.U16 [R22.64], R26 ;  /* 0x0000001a16001986 */ /* 0x0041e6000c101506 */
[----:B0-----:R-:W-:Y:S01]  /*29be0*/  IMAD.WIDE R22, R0, 0x2, R28 ;  /* 0x0000000200167825 */ /* 0x001fe200078e021c */
[----:B------:R-:W-:-:S04]  /*29bf0*/  PRMT R0, R26, 0x7632, R0 ;  /* 0x000076321a007816 */ /* 0x000fc80000000000 */
[----:B------:R0:W-:Y:S01]  /*29c00*/  @P6 STG.E.U16 [R22.64], R8 ;  /* 0x0000000816006986 */ /* 0x0001e2000c101506 */
[----:B----4-:R-:W-:-:S03]  /*29c10*/  PRMT R27, R8, 0x7632, R27 ;  /* 0x00007632081b7816 */ /* 0x010fc6000000001b */
[----:B------:R1:W-:Y:S01]  /*29c20*/  @P0 STG.E.U16 [R24.64], R0 ;  /* 0x0000000018000986 */ /* 0x0003e2000c101506 */
[----:B0-----:R-:W-:-:S04]  /*29c30*/  IADD3 R8, R5, 0xa, RZ ;  /* 0x0000000a05087810 */ /* 0x001fc80007ffe0ff */
[----:B------:R-:W-:Y:S02]  /*29c40*/  ISETP.GE.AND P0, PT, R8, c[0x0][0x17c], PT ;  /* 0x00005f0008007a0c */ /* 0x000fe40003f06270 */
[----:B------:R-:W2:Y:S01]  /*29c50*/  LDL.LU R8, [R1+0x180] ;  /* 0x0001800001087983 */ /* 0x000ea20000300800 */
[C---:B------:R-:W-:Y:S02]  /*29c60*/  ISETP.LT.AND P5, PT, R6.reuse, c[0x0][0x178], !P5 ;  /* 0x00005e0006007a0c */ /* 0x040fe40006fa1270 */
[----:B------:R-:W-:Y:S02]  /*29c70*/  ISETP.LT.AND P6, PT, R7, c[0x0][0x178], !P4 ;  /* 0x00005e0007007a0c */ /* 0x000fe400067c1270 */
[----:B------:R-:W-:Y:S02]  /*29c80*/  ISETP.LT.AND P4, PT, R6, c[0x0][0x178], !P4 ;  /* 0x00005e0006007a0c */ /* 0x000fe40006781270 */
[----:B------:R-:W-:Y:S02]  /*29c90*/  IADD3 R21, R5, 0x9, RZ ;  /* 0x0000000905157810 */ /* 0x000fe40007ffe0ff */
[----:B-1----:R-:W-:-:S02]  /*29ca0*/  IADD3 R0, R20, c[0x0][0x198], RZ ;  /* 0x0000660014007a10 */ /* 0x002fc40007ffe0ff */
[----:B------:R-:W-:Y:S01]  /*29cb0*/  ISETP.GE.AND P1, PT, R21, c[0x0][0x17c], PT ;  /* 0x00005f0015007a0c */ /* 0x000fe20003f26270 */
[----:B------:R-:W-:-:S04]  /*29cc0*/  IMAD.WIDE R20, R20, 0x2, R28 ;  /* 0x0000000214147825 */ /* 0x000fc800078e021c */
[C---:B------:R-:W-:Y:S01]  /*29cd0*/  IMAD.WIDE R22, R0.reuse, 0x2, R2 ;  /* 0x0000000200167825 */ /* 0x040fe200078e0202 */
[----:B------:R0:W-:Y:S03]  /*29ce0*/  @P5 STG.E.U16 [R20.64], R27 ;  /* 0x0000001b14005986 */ /* 0x0001e6000c101506 */
[----:B------:R-:W-:Y:S01]  /*29cf0*/  IMAD.WIDE R24, R0, 0x2, R28 ;  /* 0x0000000200187825 */ /* 0x000fe200078e021c */
[----:B------:R-:W-:-:S04]  /*29d00*/  IADD3 R26, R5, 0xb, RZ ;  /* 0x0000000b051a7810 */ /* 0x000fc80007ffe0ff */
[----:B------:R-:W-:Y:S02]  /*29d10*/  ISETP.GE.AND P5, PT, R26, c[0x0][0x17c], PT ;  /* 0x00005f001a007a0c */ /* 0x000fe40003fa6270 */
[----:B0-----:R-:W-:-:S04]  /*29d20*/  IADD3 R20, R0, c[0x0][0x198], RZ ;  /* 0x0000660000147a10 */ /* 0x001fc80007ffe0ff */
[C---:B------:R-:W-:Y:S01]  /*29d30*/  IADD3 R0, R20.reuse, c[0x0][0x198], RZ ;  /* 0x0000660014007a10 */ /* 0x040fe20007ffe0ff */
[----:B------:R-:W-:-:S04]  /*29d40*/  IMAD.WIDE R26, R20, 0x2, R2 ;  /* 0x00000002141a7825 */ /* 0x000fc800078e0202 */
[----:B------:R-:W-:Y:S01]  /*29d50*/  IMAD.WIDE R20, R20, 0x2, R28 ;  /* 0x0000000214147825 */ /* 0x000fe200078e021c */
[----:B--2---:R0:W-:Y:S04]  /*29d60*/  @P6 STG.E.U16 [R22.64], R8 ;  /* 0x0000000816006986 */ /* 0x0041e8000c101506 */
[----:B-----5:R1:W-:Y:S01]  /*29d70*/  @P4 STG.E.U16 [R24.64], R16 ;  /* 0x0000001018004986 */ /* 0x0203e2000c101506 */
[----:B------:R-:W-:Y:S02]  /*29d80*/  ISETP.LT.AND P4, PT, R7, c[0x0][0x178], !P2 ;  /* 0x00005e0007007a0c */ /* 0x000fe40005781270 */
[----:B------:R-:W-:Y:S02]  /*29d90*/  ISETP.LT.AND P2, PT, R6, c[0x0][0x178], !P2 ;  /* 0x00005e0006007a0c */ /* 0x000fe40005741270 */
[----:B---3--:R-:W-:-:S02]  /*29da0*/  PRMT R4, R8, 0x7632, R4 ;  /* 0x0000763208047816 */ /* 0x008fc40000000004 */
[----:B0-----:R-:W-:Y:S02]  /*29db0*/  IADD3 R8, R5, 0xc, RZ ;  /* 0x0000000c05087810 */ /* 0x001fe40007ffe0ff */
[----:B-1----:R-:W-:-:S05]  /*29dc0*/  PRMT R16, R16, 0x7632, R16 ;  /* 0x0000763210107816 */ /* 0x002fca0000000010 */
[----:B------:R0:W-:Y:S01]  /*29dd0*/  @P4 STG.E.U16 [R26.64], R4 ;  /* 0x000000041a004986 */ /* 0x0001e2000c101506 */
[----:B------:R-:W-:-:S03]  /*29de0*/  ISETP.GE.AND P4, PT, R8, c[0x0][0x17c], PT ;  /* 0x00005f0008007a0c */ /* 0x000fc60003f86270 */
[----:B------:R1:W-:Y:S04]  /*29df0*/  @P2 STG.E.U16 [R20.64], R16 ;  /* 0x0000001014002986 */ /* 0x0003e8000c101506 */
[----:B0-----:R-:W2:Y:S04]  /*29e00*/  LDL.LU R4, [R1+0xdf8] ;  /* 0x000df80001047983 */ /* 0x001ea80000300800 */
[----:B------:R-:W3:Y:S04]  /*29e10*/  LDL.LU R8, [R1+0x10] ;  /* 0x0000100001087983 */ /* 0x000ee80000300800 */
[----:B-1----:R-:W4:Y:S01]  /*29e20*/  LDL.LU R21, [R1+0x1d0] ;  /* 0x0001d00001157983 */ /* 0x002f220000300800 */
[----:B------:R-:W-:Y:S01]  /*29e30*/  ISETP.LT.AND P6, PT, R7, c[0x0][0x178], !P3 ;  /* 0x00005e0007007a0c */ /* 0x000fe20005fc1270 */
[----:B------:R-:W-:Y:S01]  /*29e40*/  IMAD.WIDE R22, R0, 0x2, R2 ;  /* 0x0000000200167825 */ /* 0x000fe200078e0202 */
[----:B------:R-:W-:-:S03]  /*29e50*/  ISETP.LT.AND P3, PT, R6, c[0x0][0x178], !P3 ;  /* 0x00005e0006007a0c */ /* 0x000fc60005f61270 */
[----:B------:R-:W-:-:S08]  /*29e60*/  IMAD.WIDE R24, R0, 0x2, R28 ;  /* 0x0000000200187825 */ /* 0x000fd000078e021c */
[----:B----4-:R0:W-:Y:S01]  /*29e70*/  @P6 STG.E.U16 [R22.64], R21 ;  /* 0x0000001516006986 */ /* 0x0101e2000c101506 */
[----:B------:R-:W-:Y:S02]  /*29e80*/  ISETP.LT.AND P6, PT, R7, c[0x0][0x178], !P1 ;  /* 0x00005e0007007a0c */ /* 0x000fe40004fc1270 */
[----:B------:R-:W-:Y:S02]  /*29e90*/  ISETP.LT.AND P1, PT, R6, c[0x0][0x178], !P1 ;  /* 0x00005e0006007a0c */ /* 0x000fe40004f21270 */
[----:B------:R-:W-:Y:S02]  /*29ea0*/  PRMT R27, R21, 0x7632, R27 ;  /* 0x00007632151b7816 */ /* 0x000fe4000000001b */
[----:B0-----:R-:W-:Y:S02]  /*29eb0*/  IADD3 R22, R0, c[0x0][0x198], RZ ;  /* 0x0000660000167a10 */ /* 0x001fe40007ffe0ff */
[----:B---3--:R-:W-:Y:S02]  /*29ec0*/  PRMT R26, R8, 0x7632, R26 ;  /* 0x00007632081a7816 */ /* 0x008fe4000000001a */
[C---:B------:R-:W-:Y:S01]  /*29ed0*/  IADD3 R0, R22.reuse, c[0x0][0x198], RZ ;  /* 0x0000660016007a10 */ /* 0x040fe20007ffe0ff */
[C---:B------:R-:W-:Y:S01]  /*29ee0*/  IMAD.WIDE R20, R22.reuse, 0x2, R2 ;  /* 0x0000000216147825 */ /* 0x040fe200078e0202 */
[----:B------:R-:W-:Y:S03]  /*29ef0*/  @P3 STG.E.U16 [R24.64], R8 ;  /* 0x0000000818003986 */ /* 0x000fe6000c101506 */
[----:B------:R-:W-:Y:S01]  /*29f00*/  IMAD.WIDE R22, R22, 0x2, R28 ;  /* 0x0000000216167825 */ /* 0x000fe200078e021c */
[----:B------:R0:W-:Y:S04]  /*29f10*/  @P6 STG.E.U16 [R20.64], R27 ;  /* 0x0000001b14006986 */ /* 0x0001e8000c101506 */
[----:B------:R1:W-:Y:S04]  /*29f20*/  @P1 STG.E.U16 [R22.64], R26 ;  /* 0x0000001a16001986 */ /* 0x0003e8000c101506 */
[----:B0-----:R-:W3:Y:S04]  /*29f30*/  LDL.LU R27, [R1+0x1a0] ;  /* 0x0001a000011b7983 */ /* 0x001ee80000300800 */
[----:B-1----:R-:W4:Y:S01]  /*29f40*/  LDL.LU R23, [R1+0x1c0] ;  /* 0x0001c00001177983 */ /* 0x002f220000300800 */
[----:B------:R-:W-:Y:S01]  /*29f50*/  ISETP.LT.AND P3, PT, R7, c[0x0][0x178], !P0 ;  /* 0x00005e0007007a0c */ /* 0x000fe20004761270 */
[----:B------:R-:W-:Y:S01]  /*29f60*/  IMAD.WIDE R24, R0, 0x2, R2 ;  /* 0x0000000200187825 */ /* 0x000fe200078e0202 */
[----:B------:R-:W-:-:S02]  /*29f70*/  ISETP.LT.AND P0, PT, R6, c[0x0][0x178], !P0 ;  /* 0x00005e0006007a0c */ /* 0x000fc40004701270 */
[----:B------:R-:W-:Y:S01]  /*29f80*/  ISETP.LT.AND P1, PT, R7, c[0x0][0x178], !P5 ;  /* 0x00005e0007007a0c */ /* 0x000fe20006f21270 */
[C---:B------:R-:W-:Y:S01]  /*29f90*/  IMAD.WIDE R20, R0.reuse, 0x2, R28 ;  /* 0x0000000200147825 */ /* 0x040fe200078e021c */
[C---:B------:R-:W-:Y:S02]  /*29fa0*/  IADD3 R16, R5.reuse, 0xd, RZ ;  /* 0x0000000d05107810 */ /* 0x040fe40007ffe0ff */
[----:B------:R-:W-:Y:S02]  /*29fb0*/  IADD3 R0, R0, c[0x0][0x198], RZ ;  /* 0x0000660000007a10 */ /* 0x000fe40007ffe0ff */
[----:B------:R-:W-:Y:S02]  /*29fc0*/  IADD3 R8, R5, 0xe, RZ ;  /* 0x0000000e05087810 */ /* 0x000fe40007ffe0ff */
[----:B------:R-:W-:Y:S02]  /*29fd0*/  ISETP.LT.AND P5, PT, R6, c[0x0][0x178], !P5 ;  /* 0x00005e0006007a0c */ /* 0x000fe40006fa1270 */
[----:B------:R-:W-:-:S02]  /*29fe0*/  ISETP.GE.AND P2, PT, R16, c[0x0][0x17c], PT ;  /* 0x00005f0010007a0c */ /* 0x000fc40003f46270 */
[----:B------:R-:W-:Y:S02]  /*29ff0*/  ISETP.GE.AND P6, PT, R8, c[0x0][0x17c], PT ;  /* 0x00005f0008007a0c */ /* 0x000fe40003fc6270 */
[----:B------:R-:W-:Y:S01]  /*2a000*/  IADD3 R8, R5, 0xf, RZ ;  /* 0x0000000f05087810 */ /* 0x000fe20007ffe0ff */
[----:B----4-:R0:W-:Y:S01]  /*2a010*/  @P3 STG.E.U16 [R24.64], R23 ;  /* 0x0000001718003986 */ /* 0x0101e2000c101506 */
[----:B------:R-:W-:-:S03]  /*2a020*/  PRMT R16, R23, 0x7632, R16 ;  /* 0x0000763217107816 */ /* 0x000fc60000000010 */
[----:B--2---:R1:W-:Y:S01]  /*2a030*/  @P0 STG.E.U16 [R20.64], R4 ;  /* 0x0000000414000986 */ /* 0x0043e2000c101506 */
[----:B------:R-:W-:-:S03]  /*2a040*/  ISETP.LT.AND P0, PT, R7, c[0x0][0x178], !P4 ;  /* 0x00005e0007007a0c */ /* 0x000fc60006701270 */
[----:B0-----:R-:W2:Y:S01]  /*2a050*/  LDL.LU R24, [R1+0x1e0] ;  /* 0x0001e00001187983 */ /* 0x001ea20000300800 */
[----:B------:R-:W-:-:S03]  /*2a060*/  IMAD.WIDE R22, R0, 0x2, R28 ;  /* 0x0000000200167825 */ /* 0x000fc600078e021c */
[----:B------:R-:W4:Y:S01]  /*2a070*/  LDL.LU R25, [R1+0x30] ;  /* 0x0000300001197983 */ /* 0x000f220000300800 */
[C---:B-1----:R-:W-:Y:S01]  /*2a080*/  IMAD.WIDE R20, R0.reuse, 0x2, R2 ;  /* 0x0000000200147825 */ /* 0x042fe200078e0202 */
[----:B------:R-:W-:Y:S02]  /*2a090*/  IADD3 R0, R0, c[0x0][0x198], RZ ;  /* 0x0000660000007a10 */ /* 0x000fe40007ffe0ff */
[----:B------:R-:W-:Y:S01]  /*2a0a0*/  ISETP.GE.AND P3, PT, R8, c[0x0][0x17c], PT ;  /* 0x00005f0008007a0c */ /* 0x000fe20003f66270 */
[----:B------:R-:W5:Y:S01]  /*2a0b0*/  LDL.LU R26, [R1+0x154] ;  /* 0x00015400011a7983 */ /* 0x000f620000300800 */
[----:B------:R-:W-:Y:S02]  /*2a0c0*/  PRMT R4, R4, 0x7632, R4 ;  /* 0x0000763204047816 */ /* 0x000fe40000000004 */
[----:B------:R-:W-:Y:S01]  /*2a0d0*/  IADD3 R8, R5, 0x10, RZ ;  /* 0x0000001005087810 */ /* 0x000fe20007ffe0ff */
[----:B------:R0:W-:Y:S03]  /*2a0e0*/  @P1 STG.E.U16 [R20.64], R16 ;  /* 0x0000001014001986 */ /* 0x0001e6000c101506 */
[----:B------:R-:W-:Y:S01]  /*2a0f0*/  ISETP.GE.AND P1, PT, R8, c[0x0][0x17c], PT ;  /* 0x00005f0008007a0c */ /* 0x000fe20003f26270 */
[----:B------:R-:W-:Y:S01]  /*2a100*/  @P5 STG.E.U16 [R22.64], R4 ;  /* 0x0000000416005986 */ /* 0x000fe2000c101506 */
[----:B---3--:R-:W-:Y:S01]  /*2a110*/  PRMT R8, R27, 0x7632, R8 ;  /* 0x000076321b087816 */ /* 0x008fe20000000008 */
[----:B0-----:R-:W-:-:S05]  /*2a120*/  IMAD.WIDE R20, R0, 0x2, R2 ;  /* 0x0000000200147825 */ /* 0x001fca00078e0202 */
[----:B------:R0:W-:Y:S04]  /*2a130*/  @P0 STG.E.U16 [R20.64], R27 ;  /* 0x0000001b14000986 */ /* 0x0001e8000c101506 */
[----:B0-----:R-:W3:Y:S01]  /*2a140*/  LDL.LU R27, [R1+0x24] ;  /* 0x00002400011b7983 */ /* 0x001ee20000300800 */
[----:B------:R-:W-:Y:S01]  /*2a150*/  ISETP.LT.AND P4, PT, R6, c[0x0][0x178], !P4 ;  /* 0x00005e0006007a0c */ /* 0x000fe20006781270 */
[----:B------:R-:W-:Y:S01]  /*2a160*/  IMAD.WIDE R22, R0, 0x2, R28 ;  /* 0x0000000200167825 */ /* 0x000fe200078e021c */
[----:B------:R-:W-:Y:S02]  /*2a170*/  ISETP.LT.AND P5, PT, R7, c[0x0][0x178], !P2 ;  /* 0x00005e0007007a0c */ /* 0x000fe400057a1270 */
[----:B------:R-:W-:Y:S02]  /*2a180*/  ISETP.LT.AND P2, PT, R6, c[0x0][0x178], !P2 ;  /* 0x00005e0006007a0c */ /* 0x000fe40005741270 */
[----:B------:R-:W-:-:S02]  /*2a190*/  IADD3 R0, R0, c[0x0][0x198], RZ ;  /* 0x0000660000007a10 */ /* 0x000fc40007ffe0ff */
[----:B------:R-:W-:-:S03]  /*2a1a0*/  IADD3 R4, R5, 0x11, RZ ;  /* 0x0000001105047810 */ /* 0x000fc60007ffe0ff */
[----:B------:R-:W-:Y:S02]  /*2a1b0*/  IMAD.WIDE R20, R0, 0x2, R2 ;  /* 0x0000000200147825 */ /* 0x000fe400078e0202 */
[----:B------:R0:W-:Y:S01]  /*2a1c0*/  @P4 STG.E.U16 [R22.64], R12 ;  /* 0x0000000c16004986 */ /* 0x0001e2000c101506 */
[----:B------:R-:W-:Y:S02]  /*2a1d0*/  ISETP.LT.AND P4, PT, R7, c[0x0][0x178], !P6 ;  /* 0x00005e0007007a0c */ /* 0x000fe40007781270 */
[----:B------:R-:W-:Y:S02]  /*2a1e0*/  ISETP.GE.AND P0, PT, R4, c[0x0][0x17c], PT ;  /* 0x00005f0004007a0c */ /* 0x000fe40003f06270 */
[----:B------:R-:W-:Y:S01]  /*2a1f0*/  PRMT R4, R12, 0x7632, R4 ;  /* 0x000076320c047816 */ /* 0x000fe20000000004 */
[----:B------:R1:W-:Y:S01]  /*2a200*/  @P5 STG.E.U16 [R20.64], R8 ;  /* 0x0000000814005986 */ /* 0x0003e2000c101506 */
[----:B------:R-:W-:Y:S01]  /*2a210*/  ISETP.LT.AND P6, PT, R6, c[0x0][0x178], !P6 ;  /* 0x00005e0006007a0c */ /* 0x000fe200077c1270 */
[C---:B0-----:R-:W-:Y:S01]  /*2a220*/  IMAD.WIDE R22, R0.reuse, 0x2, R28 ;  /* 0x0000000200167825 */ /* 0x041fe200078e021c */
[----:B------:R-:W-:-:S04]  /*2a230*/  IADD3 R0, R0, c[0x0][0x198], RZ ;  /* 0x0000660000007a10 */ /* 0x000fc80007ffe0ff */
[----:B------:R0:W-:Y:S01]  /*2a240*/  @P2 STG.E.U16 [R22.64], R4 ;  /* 0x0000000416002986 */ /* 0x0001e2000c101506 */
[----:B-1----:R-:W-:Y:S01]  /*2a250*/  IADD3 R8, R5, 0x12, RZ ;  /* 0x0000001205087810 */ /* 0x002fe20007ffe0ff */
[----:B------:R-:W-:Y:S01]  /*2a260*/  IMAD.WIDE R20, R0, 0x2, R2 ;  /* 0x0000000200147825 */ /* 0x000fe200078e0202 */
[----:B------:R-:W-:Y:S02]  /*2a270*/  ISETP.LT.AND P2, PT, R7, c[0x0][0x178], !P3 ;  /* 0x00005e0007007a0c */ /* 0x000fe40005f41270 */
[----:B------:R-:W-:Y:S02]  /*2a280*/  ISETP.GE.AND P5, PT, R8, c[0x0][0x17c], PT ;  /* 0x00005f0008007a0c */ /* 0x000fe40003fa6270 */
[----:B------:R-:W-:Y:S02]  /*2a290*/  IADD3 R8, R0, c[0x0][0x198], RZ ;  /* 0x0000660000087a10 */ /* 0x000fe40007ffe0ff */
[----:B------:R-:W-:-:S03]  /*2a2a0*/  ISETP.LT.AND P3, PT, R6, c[0x0][0x178], !P3 ;  /* 0x00005e0006007a0c */ /* 0x000fc60005f61270 */
[----:B0-----:R-:W-:Y:S01]  /*2a2b0*/  IMAD.WIDE R22, R8, 0x2, R2 ;  /* 0x0000000208167825 */ /* 0x001fe200078e0202 */
[----:B------:R-:W-:Y:S01]  /*2a2c0*/  IADD3 R4, R5, 0x13, RZ ;  /* 0x0000001305047810 */ /* 0x000fe20007ffe0ff */
[----:B--2---:R0:W-:Y:S02]  /*2a2d0*/  @P4 STG.E.U16 [R20.64], R24 ;  /* 0x0000001814004986 */ /* 0x0041e4000c101506 */
[----:B0-----:R-:W-:Y:S01]  /*2a2e0*/  IMAD.WIDE R20, R0, 0x2, R28 ;  /* 0x0000000200147825 */ /* 0x001fe200078e021c */
[----:B------:R-:W-:-:S04]  /*2a2f0*/  PRMT R0, R24, 0x7632, R0 ;  /* 0x0000763218007816 */ /* 0x000fc80000000000 */
[----:B----4-:R0:W-:Y:S01]  /*2a300*/  @P6 STG.E.U16 [R20.64], R25 ;  /* 0x0000001914006986 */ /* 0x0101e2000c101506 */
[----:B------:R-:W-:Y:S02]  /*2a310*/  ISETP.LT.AND P6, PT, R7, c[0x0][0x178], !P1 ;  /* 0x00005e0007007a0c */ /* 0x000fe40004fc1270 */
[----:B------:R-:W-:Y:S01]  /*2a320*/  ISETP.LT.AND P1, PT, R6, c[0x0][0x178], !P1 ;  /* 0x00005e0006007a0c */ /* 0x000fe20004f21270 */
[----:B------:R1:W-:Y:S01]  /*2a330*/  @P2 STG.E.U16 [R22.64], R0 ;  /* 0x0000000016002986 */ /* 0x0003e2000c101506 */
[----:B------:R-:W-:Y:S01]  /*2a340*/  PRMT R12, R25, 0x7632, R12 ;  /* 0x00007632190c7816 */ /* 0x000fe2000000000c */
[C---:B0-----:R-:W-:Y:S01]  /*2a350*/  IMAD.WIDE R20, R8.reuse, 0x2, R28 ;  /* 0x0000000208147825 */ /* 0x041fe200078e021c */
[----:B-1----:R-:W-:-:S04]  /*2a360*/  IADD3 R0, R8, c[0x0][0x198], RZ ;  /* 0x0000660008007a10 */ /* 0x002fc80007ffe0ff */
[----:B------:R0:W-:Y:S01]  /*2a370*/  @P3 STG.E.U16 [R20.64], R12 ;  /* 0x0000000c14003986 */ /* 0x0001e2000c101506 */
[----:B------:R-:W-:-:S04]  /*2a380*/  IMAD.WIDE R22, R0, 0x2, R2 ;  /* 0x0000000200167825 */ /* 0x000fc800078e0202 */
[----:B------:R-:W-:Y:S01]  /*2a390*/  IMAD.WIDE R24, R0, 0x2, R28 ;  /* 0x0000000200187825 */ /* 0x000fe200078e021c */
[----:B-----5:R-:W-:Y:S01]  /*2a3a0*/  @P6 STG.E.U16 [R22.64], R26 ;  /* 0x0000001a16006986 */ /* 0x020fe2000c101506 */
[----:B------:R-:W-:-:S03]  /*2a3b0*/  IADD3 R8, R5, 0x15, RZ ;  /* 0x0000001505087810 */ /* 0x000fc60007ffe0ff */
[----:B---3--:R1:W-:Y:S01]  /*2a3c0*/  @P1 STG.E.U16 [R24.64], R27 ;  /* 0x0000001b18001986 */ /* 0x0083e2000c101506 */
[----:B------:R-:W-:Y:S02]  /*2a3d0*/  ISETP.LT.AND P1, PT, R7, c[0x0][0x178], !P0 ;  /* 0x00005e0007007a0c */ /* 0x000fe40004721270 */
[----:B------:R-:W-:Y:S02]  /*2a3e0*/  IADD3 R16, R0, c[0x0][0x198], RZ ;  /* 0x0000660000107a10 */ /* 0x000fe40007ffe0ff */
[----:B------:R-:W-:Y:S02]  /*2a3f0*/  ISETP.GE.AND P4, PT, R4, c[0x0][0x17c], PT ;  /* 0x00005f0004007a0c */ /* 0x000fe40003f86270 */
[----:B------:R-:W-:Y:S02]  /*2a400*/  IADD3 R4, R5, 0x14, RZ ;  /* 0x0000001405047810 */ /* 0x000fe40007ffe0ff */
[----:B------:R-:W-:Y:S02]  /*2a410*/  ISETP.GE.AND P3, PT, R8, c[0x0][0x17c], PT ;  /* 0x00005f0008007a0c */ /* 0x000fe40003f66270 */
[----:B0-----:R-:W-:-:S02]  /*2a420*/  PRMT R12, R26, 0x7632, R12 ;  /* 0x000076321a0c7816 */ /* 0x001fc4000000000c */
[----:B------:R-:W-:Y:S01]  /*2a430*/  PRMT R8, R27, 0x7632, R8 ;  /* 0x000076321b087816 */ /* 0x000fe20000000008 */
[----:B-1----:R-:W-:Y:S01]  /*2a440*/  IMAD.WIDE R26, R16, 0x2, R2 ;  /* 0x00000002101a7825 */ /* 0x002fe200078e0202 */
[----:B------:R-:W-:Y:S02]  /*2a450*/  ISETP.GE.AND P2, PT, R4, c[0x0][0x17c], PT ;  /* 0x00005f0004007a0c */ /* 0x000fe40003f46270 */
[----:B------:R-:W-:Y:S01]  /*2a460*/  IADD3 R4, R5, 0x16, RZ ;  /* 0x0000001605047810 */ /* 0x000fe20007ffe0ff */
[C---:B------:R-:W-:Y:S01]  /*2a470*/  IMAD.WIDE R20, R16.reuse, 0x2, R28 ;  /* 0x0000000210147825 */ /* 0x040fe200078e021c */
[----:B------:R-:W-:Y:S01]  /*2a480*/  IADD3 R0, R16, c[0x0][0x198], RZ ;  /* 0x0000660010007a10 */ /* 0x000fe20007ffe0ff */
[----:B------:R-:W2:Y:S04]  /*2a490*/  LDL.LU R5, [R1+0xdf4] ;  /* 0x000df40001057983 */ /* 0x000ea80000300800 */
[----:B------:R-:W3:Y:S04]  /*2a4a0*/  LDL.LU R16, [R1+0x4] ;  /* 0x0000040001107983 */ /* 0x000ee80000300800 */
[----:B------:R0:W-:Y:S04]  /*2a4b0*/  @P1 STG.E.U16 [R26.64], R12 ;  /* 0x0000000c1a001986 */ /* 0x0001e8000c101506 */
[----:B0-----:R-:W4:Y:S04]  /*2a4c0*/  LDL.LU R27, [R1+0x174] ;  /* 0x00017400011b7983 */ /* 0x001f280000300800 */
[----:B------:R-:W5:Y:S01]  /*2a4d0*/  LDL R26, [R1+0x75c] ;  /* 0x00075c00011a7983 */ /* 0x000f620000100800 */
[----:B------:R-:W-:-:S02]  /*2a4e0*/  ISETP.LT.AND P0, PT, R6, c[0x0][0x178], !P0 ;  /* 0x00005e0006007a0c */ /* 0x000fc40004701270 */
[----:B------:R-:W-:Y:S02]  /*2a4f0*/  ISETP.LT.AND P6, PT, R7, c[0x0][0x178], !P5 ;  /* 0x00005e0007007a0c */ /* 0x000fe40006fc1270 */
[----:B------:R-:W-:Y:S01]  /*2a500*/  ISETP.LT.AND P5, PT, R6, c[0x0][0x178], !P5 ;  /* 0x00005e0006007a0c */ /* 0x000fe20006fa1270 */
[----:B------:R-:W-:-:S04]  /*2a510*/  IMAD.WIDE R22, R0, 0x2, R2 ;  /* 0x0000000200167825 */ /* 0x000fc800078e0202 */
[----:B------:R-:W-:Y:S01]  /*2a520*/  IMAD.WIDE R24, R0, 0x2, R28 ;  /* 0x0000000200187825 */ /* 0x000fe200078e021c */
[----:B------:R-:W-:-:S03]  /*2a530*/  ISETP.GE.AND P1, PT, R4, c[0x0][0x17c], PT ;  /* 0x00005f0004007a0c */ /* 0x000fc60003f26270 */
[----:B------:R-:W-:Y:S01]  /*2a540*/  @P0 STG.E.U16 [R20.64], R8 ;  /* 0x0000000814000986 */ /* 0x000fe2000c101506 */
[----:B---3--:R-:W-:-:S03]  /*2a550*/  PRMT R4, R16, 0x7632, R4 ;  /* 0x0000763210047816 */ /* 0x008fc60000000004 */
[----:B----4-:R0:W-:Y:S04]  /*2a560*/  @P6 STG.E.U16 [R22.64], R27 ;  /* 0x0000001b16006986 */ /* 0x0101e8000c101506 */
[----:B------:R5:W-:Y:S01]  /*2a570*/  @P5 STG.E.U16 [R24.64], R16 ;  /* 0x0000001018005986 */ /* 0x000be2000c101506 */
[----:B------:R-:W-:-:S03]  /*2a580*/  PRMT R12, R27, 0x7632, R12 ;  /* 0x000076321b0c7816 */ /* 0x000fc6000000000c */
[----:B0-----:R-:W3:Y:S01]  /*2a590*/  LDL.LU R27, [R1+0x184] ;  /* 0x00018400011b7983 */ /* 0x001ee20000300800 */
[----:B-----5:R-:W-:-:S04]  /*2a5a0*/  IADD3 R16, R26, 0x17, RZ ;  /* 0x000000171a107810 */ /* 0x020fc80007ffe0ff */
[----:B------:R-:W-:Y:S02]  /*2a5b0*/  ISETP.GE.AND P0, PT, R16, c[0x0][0x17c], PT ;  /* 0x00005f0010007a0c */ /* 0x000fe40003f06270 */
[----:B------:R-:W4:Y:S01]  /*2a5c0*/  LDL.LU R16, [R1+0x194] ;  /* 0x0001940001107983 */ /* 0x000f220000300800 */
[C---:B------:R-:W-:Y:S02]  /*2a5d0*/  ISETP.LT.AND P6, PT, R7.reuse, c[0x0][0x178], !P4 ;  /* 0x00005e0007007a0c */ /* 0x040fe400067c1270 */
[----:B------:R-:W-:Y:S02]  /*2a5e0*/  ISETP.LT.AND P4, PT, R6, c[0x0][0x178], !P4 ;  /* 0x00005e0006007a0c */ /* 0x000fe40006781270 */
[----:B------:R-:W-:Y:S02]  /*2a5f0*/  IADD3 R22, R0, c[0x0][0x198], RZ ;  /* 0x0000660000167a10 */ /* 0x000fe40007ffe0ff */
[----:B------:R-:W-:Y:S02]  /*2a600*/  ISETP.LT.AND P5, PT, R7, c[0x0][0x178], !P2 ;  /* 0x00005e0007007a0c */ /* 0x000fe400057a1270 */
[----:B------:R-:W-:Y:S01]  /*2a610*/  ISETP.LT.AND P2, PT, R6, c[0x0][0x178], !P2 ;  /* 0x00005e0006007a0c */ /* 0x000fe20005741270 */
[C---:B------:R-:W-:Y:S01]  /*2a620*/  IMAD.WIDE R20, R22.reuse, 0x2, R2 ;  /* 0x0000000216147825 */ /* 0x040fe200078e0202 */
[----:B------:R-:W-:-:S03]  /*2a630*/  IADD3 R0, R22, c[0x0][0x198], RZ ;  /* 0x0000660016007a10 */ /* 0x000fc60007ffe0ff */
[----:B------:R-:W-:Y:S01]  /*2a640*/  IMAD.WIDE R22, R22, 0x2, R28 ;  /* 0x0000000216167825 */ /* 0x000fe200078e021c */
[----:B------:R0:W-:Y:S03]  /*2a650*/  @P6 STG.E.U16 [R20.64], R12 ;  /* 0x0000000c14006986 */ /* 0x0001e6000c101506 */
[----:B------:R-:W-:Y:S01]  /*2a660*/  IMAD.WIDE R24, R0, 0x2, R2 ;  /* 0x0000000200187825 */ /* 0x000fe200078e0202 */
[----:B------:R1:W-:Y:S01]  /*2a670*/  @P4 STG.E.U16 [R22.64], R4 ;  /* 0x0000000416004986 */ /* 0x0003e2000c101506 */
[----:B------:R-:W-:Y:S02]  /*2a680*/  ISETP.LT.AND P4, PT, R7, c[0x0][0x178], !P3 ;  /* 0x00005e0007007a0c */ /* 0x000fe40005f81270 */
[----:B------:R-:W-:Y:S01]  /*2a690*/  IADD3 R8, R26, 0x18, RZ ;  /* 0x000000181a087810 */ /* 0x000fe20007ffe0ff */
[C---:B0-----:R-:W-:Y:S01]  /*2a6a0*/  IMAD.WIDE R20, R0.reuse, 0x2, R28 ;  /* 0x0000000200147825 */ /* 0x041fe200078e021c */
[----:B------:R-:W-:Y:S01]  /*2a6b0*/  IADD3 R0, R0, c[0x0][0x198], RZ ;  /* 0x0000660000007a10 */ /* 0x000fe20007ffe0ff */
[----:B-1----:R-:W5:Y:S01]  /*2a6c0*/  LDL.LU R22, [R1+0x1d4] ;  /* 0x0001d40001167983 */ /* 0x002f620000300800 */
[----:B------:R-:W-:-:S02]  /*2a6d0*/  IADD3 R4, R26, 0x19, RZ ;  /* 0x000000191a047810 */ /* 0x000fc40007ffe0ff */
[----:B------:R-:W-:Y:S01]  /*2a6e0*/  ISETP.LT.AND P3, PT, R6, c[0x0][0x178], !P3 ;  /* 0x00005e0006007a0c */ /* 0x000fe20005f61270 */
[----:B------:R-:W2:Y:S01]  /*2a6f0*/  LDL.LU R23, [R1+0x14] ;  /* 0x0000140001177983 */ /* 0x000ea20000300800 */
[----:B------:R-:W-:Y:S02]  /*2a700*/  ISETP.GE.AND P6, PT, R8, c[0x0][0x17c], PT ;  /* 0x00005f0008007a0c */ /* 0x000fe40003fc6270 */
[----:B------:R-:W-:Y:S01]  /*2a710*/  PRMT R12, R9, 0x7632, R12 ;  /* 0x00007632090c7816 */ /* 0x000fe2000000000c */
[----:B----4-:R-:W-:Y:S01]  /*2a720*/  @P5 STG.E.U16 [R24.64], R16 ;  /* 0x0000001018005986 */ /* 0x010fe2000c101506 */
[----:B------:R-:W-:-:S03]  /*2a730*/  ISETP.GE.AND P5, PT, R4, c[0x0][0x17c], PT ;  /* 0x00005f0004007a0c */ /* 0x000fc60003fa6270 */
[----:B------:R0:W-:Y:S01]  /*2a740*/  @P2 STG.E.U16 [R20.64], R9 ;  /* 0x0000000914002986 */ /* 0x0001e2000c101506 */
[----:B------:R-:W-:Y:S02]  /*2a750*/  ISETP.LT.AND P2, PT, R7, c[0x0][0x178], !P1 ;  /* 0x00005e0007007a0c */ /* 0x000fe40004f41270 */
[----:B------:R-:W-:Y:S01]  /*2a760*/  PRMT R4, R16, 0x7632, R4 ;  /* 0x0000763210047816 */ /* 0x000fe20000000004 */
[----:B0-----:R-:W-:-:S04]  /*2a770*/  IMAD.WIDE R8, R0, 0x2, R2 ;  /* 0x0000000200087825 */ /* 0x001fc800078e0202 */
[C---:B------:R-:W-:Y:S01]  /*2a780*/  IMAD.WIDE R20, R0.reuse, 0x2, R28 ;  /* 0x0000000200147825 */ /* 0x040fe200078e021c */
[----:B------:R-:W-:Y:S01]  /*2a790*/  IADD3 R0, R0, c[0x0][0x198], RZ ;  /* 0x0000660000007a10 */ /* 0x000fe20007ffe0ff */
[----:B------:R0:W-:Y:S04]  /*2a7a0*/  @P4 STG.E.U16 [R8.64], R4 ;  /* 0x0000000408004986 */ /* 0x0001e8000c101506 */
[----:B------:R3:W-:Y:S01]  /*2a7b0*/  @P3 STG.E.U16 [R20.64], R12 ;  /* 0x0000000c14003986 */ /* 0x0007e2000c101506 */
[----:B0-----:R-:W-:Y:S01]  /*2a7c0*/  IMAD.WIDE R8, R0, 0x2, R2 ;  /* 0x0000000200087825 */ /* 0x001fe200078e0202 */
[----:B---3--:R-:W-:-:S04]  /*2a7d0*/  PRMT R12, R27, 0x7632, R12 ;  /* 0x000076321b0c7816 */ /* 0x008fc8000000000c */
[----:B------:R0:W-:Y:S04]  /*2a7e0*/  @P2 STG.E.U16 [R8.64], R27 ;  /* 0x0000001b08002986 */ /* 0x0001e8000c101506 */
[----:B0-----:R-:W3:Y:S04]  /*2a7f0*/  LDL.LU R27, [R1+0x1c4] ;  /* 0x0001c400011b7983 */ /* 0x001ee80000300800 */
[----:B------:R-:W4:Y:S01]  /*2a800*/  LDL.LU R24, [R1+0x1a4] ;  /* 0x0001a40001187983 */ /* 0x000f220000300800 */
[----:B------:R-:W-:Y:S01]  /*2a810*/  ISETP.LT.AND P1, PT, R6, c[0x0][0x178], !P1 ;  /* 0x00005e0006007a0c */ /* 0x000fe20004f21270 */
[----:B------:R-:W-:Y:S01]  /*2a820*/  IMAD.WIDE R20, R0, 0x2, R28 ;  /* 0x0000000200147825 */ /* 0x000fe200078e021c */
[----:B------:R-:W-:-:S02]  /*2a830*/  ISETP.LT.AND P3, PT, R7, c[0x0][0x178], !P0 ;  /* 0x00005e0007007a0c */ /* 0x000fc40004761270 */
[----:B------:R-:W-:Y:S02]  /*2a840*/  ISETP.LT.AND P0, PT, R6, c[0x0][0x178], !P0 ;  /* 0x00005e0006007a0c */ /* 0x000fe40004701270 */
[C---:B------:R-:W-:Y:S02]  /*2a850*/  IADD3 R4, R26.reuse, 0x1b, RZ ;  /* 0x0000001b1a047810 */ /* 0x040fe40007ffe0ff */
[----:B------:R-:W-:Y:S02]  /*2a860*/  IADD3 R16, R26, 0x1a, RZ ;  /* 0x0000001a1a107810 */ /* 0x000fe40007ffe0ff */
[----:B------:R-:W-:Y:S02]  /*2a870*/  IADD3 R0, R0, c[0x0][0x198], RZ ;  /* 0x0000660000007a10 */ /* 0x000fe40007ffe0ff */
[----:B------:R-:W-:Y:S01]  /*2a880*/  ISETP.GE.AND P2, PT, R4, c[0x0][0x17c], PT ;  /* 0x00005f0004007a0c */ /* 0x000fe20003f46270 */
[----:B------:R0:W-:Y:S01]  /*2a890*/  @P1 STG.E.U16 [R20.64], R17 ;  /* 0x0000001114001986 */ /* 0x0001e2000c101506 */
[----:B------:R-:W-:Y:S01]  /*2a8a0*/  ISETP.LT.AND P1, PT, R7, c[0x0][0x178], !P6 ;  /* 0x00005e0007007a0c */ /* 0x000fe20007721270 */
[----:B------:R-:W-:Y:S01]  /*2a8b0*/  IMAD.WIDE R8, R0, 0x2, R2 ;  /* 0x0000000200087825 */ /* 0x000fe200078e0202 */
[----:B------:R-:W-:-:S02]  /*2a8c0*/  ISETP.GE.AND P4, PT, R16, c[0x0][0x17c], PT ;  /* 0x00005f0010007a0c */ /* 0x000fc40003f86270 */
[----:B------:R-:W-:Y:S02]  /*2a8d0*/  PRMT R4, R17, 0x7632, R4 ;  /* 0x0000763211047816 */ /* 0x000fe40000000004 */
[----:B------:R-:W-:Y:S01]  /*2a8e0*/  ISETP.LT.AND P6, PT, R6, c[0x0][0x178], !P6 ;  /* 0x00005e0006007a0c */ /* 0x000fe200077c1270 */
[C---:B0-----:R-:W-:Y:S01]  /*2a8f0*/  IMAD.WIDE R16, R0.reuse, 0x2, R28 ;  /* 0x0000000200107825 */ /* 0x041fe200078e021c */
[----:B------:R-:W-:Y:S01]  /*2a900*/  IADD3 R0, R0, c[0x0][0x198], RZ ;  /* 0x0000660000007a10 */ /* 0x000fe20007ffe0ff */
[----:B------:R0:W-:Y:S04]  /*2a910*/  @P3 STG.E.U16 [R8.64], R12 ;  /* 0x0000000c08003986 */ /* 0x0001e8000c101506 */
[----:B------:R1:W-:Y:S01]  /*2a920*/  @P0 STG.E.U16 [R16.64], R4 ;  /* 0x0000000410000986 */ /* 0x0003e2000c101506 */
[----:B------:R-:W-:-:S02]  /*2a930*/  ISETP.LT.AND P0, PT, R7, c[0x0][0x178], !P5 ;  /* 0x00005e0007007a0c */ /* 0x000fc40006f01270 */
[C---:B------:R-:W-:Y:S01]  /*2a940*/  IADD3 R20, R0.reuse, c[0x0][0x198], RZ ;  /* 0x0000660000147a10 */ /* 0x040fe20007ffe0ff */
[----:B0-----:R-:W-:-:S05]  /*2a950*/  IMAD.WIDE R8, R0, 0x2, R2 ;  /* 0x0000000200087825 */ /* 0x001fca00078e0202 */
[----:B-----5:R0:W-:Y:S01]  /*2a960*/  @P1 STG.E.U16 [R8.64], R22 ;  /* 0x0000001608001986 */ /* 0x0201e2000c101506 */
[----:B-1----:R-:W-:Y:S01]  /*2a970*/  IMAD.WIDE R16, R20, 0x2, R2 ;  /* 0x0000000214107825 */ /* 0x002fe200078e0202 */
[----:B------:R-:W-:Y:S02]  /*2a980*/  ISETP.LT.AND P5, PT, R6, c[0x0][0x178], !P5 ;  /* 0x00005e0006007a0c */ /* 0x000fe40006fa1270 */
[----:B------:R-:W-:Y:S01]  /*2a990*/  IADD3 R4, R26, 0x1d, RZ ;  /* 0x0000001d1a047810 */ /* 0x000fe20007ffe0ff */
[----:B0-----:R-:W-:Y:S01]  /*2a9a0*/  IMAD.WIDE R8, R0, 0x2, R28 ;  /* 0x0000000200087825 */ /* 0x001fe200078e021c */
[----:B------:R-:W-:-:S04]  /*2a9b0*/  PRMT R0, R22, 0x7632, R0 ;  /* 0x0000763216007816 */ /* 0x000fc80000000000 */
[----:B--2---:R0:W-:Y:S01]  /*2a9c0*/  @P6 STG.E.U16 [R8.64], R23 ;  /* 0x0000001708006986 */ /* 0x0041e2000c101506 */
[----:B------:R-:W-:Y:S02]  /*2a9d0*/  ISETP.LT.AND P6, PT, R7, c[0x0][0x178], !P4 ;  /* 0x00005e0007007a0c */ /* 0x000fe400067c1270 */
[----:B------:R-:W-:Y:S01]  /*2a9e0*/  ISETP.LT.AND P4, PT, R6, c[0x0][0x178], !P4 ;  /* 0x00005e0006007a0c */ /* 0x000fe20006781270 */
[----:B------:R1:W-:Y:S01]  /*2a9f0*/  @P0 STG.E.U16 [R16.64], R0 ;  /* 0x0000000010000986 */ /* 0x0003e2000c101506 */
[----:B------:R-:W-:Y:S02]  /*2aa00*/  ISETP.GE.AND P1, PT, R4, c[0x0][0x17c], PT ;  /* 0x00005f0004007a0c */ /* 0x000fe40003f26270 */
[----:B------:R-:W-:Y:S01]  /*2aa10*/  PRMT R4, R23, 0x7632, R4 ;  /* 0x0000763217047816 */ /* 0x000fe20000000004 */
[C---:B0-----:R-:W-:Y:S01]  /*2aa20*/  IMAD.WIDE R8, R20.reuse, 0x2, R28 ;  /* 0x0000000214087825 */ /* 0x041fe200078e021c */
[----:B-1----:R-:W-:-:S04]  /*2aa30*/  IADD3 R0, R20, c[0x0][0x198], RZ ;  /* 0x0000660014007a10 */ /* 0x002fc80007ffe0ff */
[----:B------:R0:W-:Y:S01]  /*2aa40*/  @P5 STG.E.U16 [R8.64], R4 ;  /* 0x0000000408005986 */ /* 0x0001e2000c101506 */
[----:B------:R-:W-:-:S04]  /*2aa50*/  IMAD.WIDE R16, R0, 0x2, R2 ;  /* 0x0000000200107825 */ /* 0x000fc800078e0202 */
[----:B------:R-:W-:Y:S01]  /*2aa60*/  IMAD.WIDE R20, R0, 0x2, R28 ;  /* 0x0000000200147825 */ /* 0x000fe200078e021c */
[C---:B------:R-:W-:Y:S02]  /*2aa70*/  IADD3 R12, R26.reuse, 0x1c, RZ ;  /* 0x0000001c1a0c7810 */ /* 0x040fe40007ffe0ff */
[----:B------:R-:W-:Y:S02]  /*2aa80*/  IADD3 R22, R26, 0x1f, RZ ;  /* 0x0000001f1a167810 */ /* 0x000fe40007ffe0ff */
[----:B------:R-:W-:Y:S02]  /*2aa90*/  ISETP.GE.AND P3, PT, R12, c[0x0][0x17c], PT ;  /* 0x00005f000c007a0c */ /* 0x000fe40003f66270 */
[----:B------:R-:W-:Y:S02]  /*2aaa0*/  IADD3 R12, R26, 0x1e, RZ ;  /* 0x0000001e1a0c7810 */ /* 0x000fe40007ffe0ff */
[----:B0-----:R-:W-:Y:S02]  /*2aab0*/  IADD3 R8, R0, c[0x0][0x198], RZ ;  /* 0x0000660000087a10 */ /* 0x001fe40007ffe0ff */
[----:B------:R-:W-:-:S02]  /*2aac0*/  ISETP.GE.AND P5, PT, R22, c[0x0][0x17c], PT ;  /* 0x00005f0016007a0c */ /* 0x000fc40003fa6270 */
[----:B------:R-:W-:Y:S02]  /*2aad0*/  ISETP.GE.AND P0, PT, R12, c[0x0][0x17c], PT ;  /* 0x00005f000c007a0c */ /* 0x000fe40003f06270 */
[----:B------:R-:W-:Y:S02]  /*2aae0*/  PRMT R22, R5, 0x7632, R22 ;  /* 0x0000763205167816 */ /* 0x000fe40000000016 */
[----:B------:R-:W-:Y:S02]  /*2aaf0*/  IADD3 R23, R26, 0x20, RZ ;  /* 0x000000201a177810 */ /* 0x000fe40007ffe0ff */
[----:B------:R-:W-:Y:S01]  /*2ab00*/  IADD3 R0, R8, c[0x0][0x198], RZ ;  /* 0x0000660008007a10 */ /* 0x000fe20007ffe0ff */
[----:B---3--:R-:W-:Y:S04]  /*2ab10*/  @P6 STG.E.U16 [R16.64], R27 ;  /* 0x0000001b10006986 */ /* 0x008fe8000c101506 */
[----:B------:R0:W-:Y:S01]  /*2ab20*/  @P4 STG.E.U16 [R20.64], R5 ;  /* 0x0000000514004986 */ /* 0x0001e2000c101506 */
[----:B------:R-:W-:-:S02]  /*2ab30*/  ISETP.LT.AND P4, PT, R7, c[0x0][0x178], !P2 ;  /* 0x00005e0007007a0c */ /* 0x000fc40005781270 */
[----:B------:R-:W-:Y:S02]  /*2ab40*/  PRMT R12, R27, 0x7632, R12 ;  /* 0x000076321b0c7816 */ /* 0x000fe4000000000c */
[----:B------:R-:W-:Y:S02]  /*2ab50*/  ISETP.LT.AND P6, PT, R7, c[0x0][0x178], !P3 ;  /* 0x00005e0007007a0c */ /* 0x000fe40005fc1270 */
[----:B------:R-:W-:Y:S01]  /*2ab60*/  ISETP.LT.AND P2, PT, R6, c[0x0][0x178], !P2 ;  /* 0x00005e0006007a0c */ /* 0x000fe20005741270 */
[----:B0-----:R-:W-:Y:S01]  /*2ab70*/  IMAD.WIDE R4, R8, 0x2, R2 ;  /* 0x0000000208047825 */ /* 0x001fe200078e0202 */
[----:B------:R-:W-:Y:S02]  /*2ab80*/  ISETP.LT.AND P3, PT, R6, c[0x0][0x178], !P3 ;  /* 0x00005e0006007a0c */ /* 0x000fe40005f61270 */
[----:B------:R-:W2:Y:S04]  /*2ab90*/  LDL.LU R6, [R1+0xdf0] ;  /* 0x000df00001067983 */ /* 0x000ea80000300800 */
[----:B------:R-:W-:Y:S01]  /*2aba0*/  @P4 STG.E.U16 [R4.64], R12 ;  /* 0x0000000c04004986 */ /* 0x000fe2000c101506 */
[----:B------:R-:W-:-:S03]  /*2abb0*/  ISETP.GE.AND P4, PT, R23, c[0x0][0x17c], PT ;  /* 0x00005f0017007a0c */ /* 0x000fc60003f86270 */
[----:B------:R-:W3:Y:S04]  /*2abc0*/  LDL.LU R27, [R1+0x34] ;  /* 0x00003400011b7983 */ /* 0x000ee80000300800 */
[----:B------:R-:W5:Y:S01]  /*2abd0*/  LDL R23, [R1+0x764] ;  /* 0x0007640001177983 */ /* 0x000f620000100800 */
[----:B------:R-:W-:-:S05]  /*2abe0*/  IMAD.WIDE R8, R8, 0x2, R28 ;  /* 0x0000000208087825 */ /* 0x000fca00078e021c */
[----:B------:R0:W-:Y:S04]  /*2abf0*/  @P2 STG.E.U16 [R8.64], R22 ;  /* 0x0000001608002986 */ /* 0x0001e8000c101506 */
[----:B0-----:R-:W2:Y:S01]  /*2ac00*/  LDL.LU R22, [R1+0x1e4] ;  /* 0x0001e40001167983 */ /* 0x001ea20000300800 */
[----:B------:R-:W-:-:S04]  /*2ac10*/  IMAD.WIDE R16, R0, 0x2, R2 ;  /* 0x0000000200107825 */ /* 0x000fc800078e0202 */
[----:B------:R-:W-:Y:S01]  /*2ac20*/  IMAD.WIDE R20, R0, 0x2, R28 ;  /* 0x0000000200147825 */ /* 0x000fe200078e021c */
[----:B----4-:R0:W-:Y:S04]  /*2ac30*/  @P6 STG.E.U16 [R16.64], R24 ;  /* 0x0000001810006986 */ /* 0x0101e8000c101506 */
[----:B------:R1:W-:Y:S01]  /*2ac40*/  @P3 STG.E.U16 [R20.64], R13 ;  /* 0x0000000d14003986 */ /* 0x0003e2000c101506 */
[----:B0-----:R-:W-:-:S03]  /*2ac50*/  PRMT R16, R24, 0x7632, R16 ;  /* 0x0000763218107816 */ /* 0x001fc60000000010 */
[----:B-1----:R-:W4:Y:S04]  /*2ac60*/  LDL.LU R21, [R1+0x158] ;  /* 0x0001580001157983 */ /* 0x002f280000300800 */
[----:B------:R-:W4:Y:S01]  /*2ac70*/  LDL.LU R24, [R1+0x28] ;  /* 0x0000280001187983 */ /* 0x000f220000300800 */
[C---:B------:R-:W-:Y:S02]  /*2ac80*/  ISETP.LT.AND P6, PT, R7.reuse, c[0x0][0x178], !P1 ;  /* 0x00005e0007007a0c */ /* 0x040fe40004fc1270 */
[----:B------:R-:W-:Y:S02]  /*2ac90*/  IADD3 R8, R0, c[0x0][0x198], RZ ;  /* 0x0000660000087a10 */ /* 0x000fe40007ffe0ff */
[----:B------:R-:W-:Y:S02]  /*2aca0*/  ISETP.LT.AND P3, PT, R7, c[0x0][0x178], !P0 ;  /* 0x00005e0007007a0c */ /* 0x000fe40004761270 */
[----:B------:R-:W-:Y:S01]  /*2acb0*/  IADD3 R12, R26, 0x21, RZ ;  /* 0x000000211a0c7810 */ /* 0x000fe20007ffe0ff */
[C---:B------:R-:W-:Y:S01]  /*2acc0*/  IMAD.WIDE R4, R8.reuse, 0x2, R2 ;  /* 0x0000000208047825 */ /* 0x040fe200078e0202 */
[----:B------:R-:W-:-:S02]  /*2acd0*/  IADD3 R20, R8, c[0x0][0x198], RZ ;  /* 0x0000660008147a10 */ /* 0x000fc40007ffe0ff */
[----:B------:R-:W-:Y:S01]  /*2ace0*/  PRMT R17, R13, 0x7632, R17 ;  /* 0x000076320d117816 */ /* 0x000fe20000000011 */
[----:B------:R-:W-:Y:S01]  /*2acf0*/  IMAD.WIDE R8, R8, 0x2, R28 ;  /* 0x0000000208087825 */ /* 0x000fe200078e021c */
[----:B------:R-:W-:Y:S01]  /*2ad00*/  ISETP.GE.AND P2, PT, R12, c[0x0][0x17c], PT ;  /* 0x00005f000c007a0c */ /* 0x000fe20003f46270 */
[----:B------:R0:W-:Y:S02]  /*2ad10*/  @P6 STG.E.U16 [R4.64], R16 ;  /* 0x0000001004006986 */ /* 0x0001e4000c101506 */
[----:B------:R-:W-:-:S04]  /*2ad20*/  IMAD.WIDE R12, R20, 0x2, R2 ;  /* 0x00000002140c7825 */ /* 0x000fc800078e0202 */
[----:B0-----:R-:W-:Y:S01]  /*2ad30*/  IMAD.WIDE R4, R20, 0x2, R28 ;  /* 0x0000000214047825 */ /* 0x001fe200078e021c */
[----:B------:R-:W-:-:S04]  /*2ad40*/  IADD3 R0, R26, 0x22, RZ ;  /* 0x000000221a007810 */ /* 0x000fc80007ffe0ff */
[----:B------:R-:W-:Y:S02]  /*2ad50*/  ISETP.GE.AND P6, PT, R0, c[0x0][0x17c], PT ;  /* 0x00005f0000007a0c */ /* 0x000fe40003fc6270 */
[----:B------:R-:W-:Y:S02]  /*2ad60*/  IADD3 R0, R26, 0x23, RZ ;  /* 0x000000231a007810 */ /* 0x000fe40007ffe0ff */
[C---:B-----5:R-:W-:Y:S02]  /*2ad70*/  ISETP.LT.AND P1, PT, R23.reuse, c[0x0][0x178], !P1 ;  /* 0x00005e0017007a0c */ /* 0x060fe40004f21270 */
[----:B------:R-:W-:-:S11]  /*2ad80*/  ISETP.LT.AND P0, PT, R23, c[0x0][0x178], !P0 ;  /* 0x00005e0017007a0c */ /* 0x000fd60004701270 */
[----:B------:R-:W-:Y:S04]  /*2ad90*/  @P1 STG.E.U16 [R8.64], R17 ;  /* 0x0000001108001986 */ /* 0x000fe8000c101506 */
[----:B--2---:R0:W-:Y:S04]  /*2ada0*/  @P3 STG.E.U16 [R12.64], R22 ;  /* 0x000000160c003986 */ /* 0x0041e8000c101506 */
[----:B---3--:R1:W-:Y:S01]  /*2adb0*/  @P0 STG.E.U16 [R4.64], R27 ;  /* 0x0000001b04000986 */ /* 0x0083e2000c101506 */
[----:B0-----:R-:W-:-:S03]  /*2adc0*/  PRMT R13, R27, 0x7632, R13 ;  /* 0x000076321b0d7816 */ /* 0x001fc6000000000d */
[----:B-1----:R-:W2:Y:S01]  /*2add0*/  LDL.LU R27, [R1+0x178] ;  /* 0x00017800011b7983 */ /* 0x002ea20000300800 */
[----:B------:R-:W-:Y:S02]  /*2ade0*/  ISETP.LT.AND P1, PT, R7, c[0x0][0x178], !P5 ;  /* 0x00005e0007007a0c */ /* 0x000fe40006f21270 */
[----:B------:R-:W-:Y:S02]  /*2adf0*/  ISETP.LT.AND P5, PT, R23, c[0x0][0x178], !P5 ;  /* 0x00005e0017007a0c */ /* 0x000fe40006fa1270 */
[----:B------:R-:W-:Y:S02]  /*2ae00*/  ISETP.GE.AND P3, PT, R0, c[0x0][0x17c], PT ;  /* 0x00005f0000007a0c */ /* 0x000fe40003f66270 */
[----:B------:R-:W-:Y:S02]  /*2ae10*/  IADD3 R0, R20, c[0x0][0x198], RZ ;  /* 0x0000660014007a10 */ /* 0x000fe40007ffe0ff */
[----:B------:R-:W-:Y:S02]  /*2ae20*/  ISETP.LT.AND P0, PT, R7, c[0x0][0x178], !P4 ;  /* 0x00005e0007007a0c */ /* 0x000fe40006701270 */
[----:B------:R-:W-:Y:S01]  /*2ae30*/  PRMT R12, R22, 0x7632, R12 ;  /* 0x00007632160c7816 */ /* 0x000fe2000000000c */
[----:B------:R-:W-:Y:S01]  /*2ae40*/  IMAD.WIDE R8, R0, 0x2, R2 ;  /* 0x0000000200087825 */ /* 0x000fe200078e0202 */
[----:B------:R-:W3:Y:S01]  /*2ae50*/  LDL.LU R22, [R1+0x8] ;  /* 0x0000080001167983 */ /* 0x000ee20000300800 */
[----:B------:R-:W-:-:S02]  /*2ae60*/  ISETP.LT.AND P4, PT, R23, c[0x0][0x178], !P4 ;  /* 0x00005e0017007a0c */ /* 0x000fc40006781270 */
[C-C-:B------:R-:W-:Y:S01]  /*2ae70*/  IMAD.WIDE R4, R0.reuse, 0x2, R28.reuse ;  /* 0x0000000200047825 */ /* 0x140fe200078e021c */
[----:B------:R-:W-:Y:S01]  /*2ae80*/  IADD3 R0, R0, c[0x0][0x198], RZ ;  /* 0x0000660000007a10 */ /* 0x000fe20007ffe0ff */
[----:B------:R0:W-:Y:S04]  /*2ae90*/  @P1 STG.E.U16 [R8.64], R12 ;  /* 0x0000000c08001986 */ /* 0x0001e8000c101506 */
[----:B------:R1:W-:Y:S01]  /*2aea0*/  @P5 STG.E.U16 [R4.64], R13 ;  /* 0x0000000d04005986 */ /* 0x0003e2000c101506 */
[----:B0-----:R-:W-:Y:S01]  /*2aeb0*/  IADD3 R12, R26, 0x25, RZ ;  /* 0x000000251a0c7810 */ /* 0x001fe20007ffe0ff */
[----:B------:R-:W-:-:S04]  /*2aec0*/  IMAD.WIDE R8, R0, 0x2, R28 ;  /* 0x0000000200087825 */ /* 0x000fc800078e021c */
[----:B-1----:R-:W-:-:S05]  /*2aed0*/  IMAD.WIDE R4, R0, 0x2, R2 ;  /* 0x0000000200047825 */ /* 0x002fca00078e0202 */
[----:B----4-:R-:W-:Y:S01]  /*2aee0*/  @P0 STG.E.U16 [R4.64], R21 ;  /* 0x0000001504000986 */ /* 0x010fe2000c101506 */
[----:B------:R-:W-:Y:S02]  /*2aef0*/  ISETP.GE.AND P0, PT, R12, c[0x0][0x17c], PT ;  /* 0x00005f000c007a0c */ /* 0x000fe40003f06270 */
[----:B------:R-:W-:Y:S01]  /*2af00*/  PRMT R12, R24, 0x7632, R12 ;  /* 0x00007632180c7816 */ /* 0x000fe2000000000c */
[----:B------:R0:W-:Y:S04]  /*2af10*/  @P4 STG.E.U16 [R8.64], R24 ;  /* 0x0000001808004986 */ /* 0x0001e8000c101506 */
[----:B0-----:R-:W4:Y:S01]  /*2af20*/  LDL.LU R24, [R1+0x198] ;  /* 0x0001980001187983 */ /* 0x001f220000300800 */
[----:B------:R-:W-:Y:S02]  /*2af30*/  ISETP.LT.AND P5, PT, R7, c[0x0][0x178], !P2 ;  /* 0x00005e0007007a0c */ /* 0x000fe400057a1270 */
[----:B------:R-:W-:-:S02]  /*2af40*/  IADD3 R0, R0, c[0x0][0x198], RZ ;  /* 0x0000660000007a10 */ /* 0x000fc40007ffe0ff */
[----:B------:R-:W-:Y:S02]  /*2af50*/  ISETP.LT.AND P2, PT, R23, c[0x0][0x178], !P2 ;  /* 0x00005e0017007a0c */ /* 0x000fe40005741270 */
[----:B------:R-:W-:Y:S01]  /*2af60*/  ISETP.LT.AND P4, PT, R7, c[0x0][0x178], !P6 ;  /* 0x00005e0007007a0c */ /* 0x000fe20007781270 */
[----:B------:R-:W-:Y:S01]  /*2af70*/  IMAD.WIDE R4, R0, 0x2, R2 ;  /* 0x0000000200047825 */ /* 0x000fe200078e0202 */
[----:B------:R-:W-:-:S03]  /*2af80*/  PRMT R13, R21, 0x7632, R13 ;  /* 0x00007632150d7816 */ /* 0x000fc6000000000d */
[C---:B------:R-:W-:Y:S01]  /*2af90*/  IMAD.WIDE R8, R0.reuse, 0x2, R28 ;  /* 0x0000000200087825 */ /* 0x040fe200078e021c */
[----:B------:R-:W-:Y:S01]  /*2afa0*/  IADD3 R0, R0, c[0x0][0x198], RZ ;  /* 0x0000660000007a10 */ /* 0x000fe20007ffe0ff */
[----:B------:R0:W-:Y:S04]  /*2afb0*/  @P5 STG.E.U16 [R4.64], R13 ;  /* 0x0000000d04005986 */ /* 0x0001e8000c101506 */
[----:B------:R1:W-:Y:S01]  /*2afc0*/  @P2 STG.E.U16 [R8.64], R12 ;  /* 0x0000000c08002986 */ /* 0x0003e2000c101506 */
[C---:B0-----:R-:W-:Y:S01]  /*2afd0*/  IMAD.WIDE R4, R0.reuse, 0x2, R2 ;  /* 0x0000000200047825 */ /* 0x041fe200078e0202 */
[----:B-1----:R-:W-:Y:S02]  /*2afe0*/  IADD3 R12, R0, c[0x0][0x198], RZ ;  /* 0x00006600000c7a10 */ /* 0x002fe40007ffe0ff */
[----:B------:R-:W-:-:S02]  /*2aff0*/  ISETP.LT.AND P6, PT, R23, c[0x0][0x178], !P6 ;  /* 0x00005e0017007a0c */ /* 0x000fc400077c1270 */
[----:B------:R-:W-:Y:S02]  /*2b000*/  ISETP.LT.AND P2, PT, R7, c[0x0][0x178], !P3 ;  /* 0x00005e0007007a0c */ /* 0x000fe40005f41270 */
[C---:B------:R-:W-:Y:S02]  /*2b010*/  IADD3 R16, R26.reuse, 0x24, RZ ;  /* 0x000000241a107810 */ /* 0x040fe40007ffe0ff */
[----:B------:R-:W-:Y:S02]  /*2b020*/  IADD3 R8, R26, 0x27, RZ ;  /* 0x000000271a087810 */ /* 0x000fe40007ffe0ff */
[----:B------:R-:W-:Y:S02]  /*2b030*/  ISETP.GE.AND P1, PT, R16, c[0x0][0x17c], PT ;  /* 0x00005f0010007a0c */ /* 0x000fe40003f26270 */
[----:B------:R-:W-:Y:S02]  /*2b040*/  ISETP.LT.AND P3, PT, R23, c[0x0][0x178], !P3 ;  /* 0x00005e0017007a0c */ /* 0x000fe40005f61270 */
[----:B------:R-:W-:-:S04]  /*2b050*/  IADD3 R13, R26, 0x26, RZ ;  /* 0x000000261a0d7810 */ /* 0x000fc80007ffe0ff */
[----:B------:R-:W-:Y:S01]  /*2b060*/  ISETP.GE.AND P5, PT, R13, c[0x0][0x17c], PT ;  /* 0x00005f000d007a0c */ /* 0x000fe20003fa6270 */
[----:B--2---:R0:W-:Y:S02]  /*2b070*/  @P4 STG.E.U16 [R4.64], R27 ;  /* 0x0000001b04004986 */ /* 0x0041e4000c101506 */
[----:B0-----:R-:W-:Y:S01]  /*2b080*/  IMAD.WIDE R4, R0, 0x2, R28 ;  /* 0x0000000200047825 */ /* 0x001fe200078e021c */
[----:B------:R-:W-:Y:S02]  /*2b090*/  PRMT R0, R27, 0x7632, R0 ;  /* 0x000076321b007816 */ /* 0x000fe40000000000 */
[----:B------:R-:W2:Y:S01]  /*2b0a0*/  LDL.LU R27, [R1+0x188] ;  /* 0x00018800011b7983 */ /* 0x000ea20000300800 */
[----:B------:R-:W-:Y:S01]  /*2b0b0*/  ISETP.GE.AND P4, PT, R8, c[0x0][0x17c], PT ;  /* 0x00005f0008007a0c */ /* 0x000fe20003f86270 */
[----:B------:R-:W-:Y:S02]  /*2b0c0*/  IMAD.WIDE R8, R12, 0x2, R2 ;  /* 0x000000020c087825 */ /* 0x000fe400078e0202 */
[----:B---3--:R0:W-:Y:S01]  /*2b0d0*/  @P6 STG.E.U16 [R4.64], R22 ;  /* 0x0000001604006986 */ /* 0x0081e2000c101506 */
[----:B------:R-:W-:-:S02]  /*2b0e0*/  ISETP.LT.AND P6, PT, R7, c[0x0][0x178], !P1 ;  /* 0x00005e0007007a0c */ /* 0x000fc40004fc1270 */
[----:B------:R-:W-:Y:S01]  /*2b0f0*/  ISETP.LT.AND P1, PT, R23, c[0x0][0x178], !P1 ;  /* 0x00005e0017007a0c */ /* 0x000fe20004f21270 */
[----:B------:R1:W-:Y:S01]  /*2b100*/  @P2 STG.E.U16 [R8.64], R0 ;  /* 0x0000000008002986 */ /* 0x0003e2000c101506 */
[----:B------:R-:W-:Y:S01]  /*2b110*/  PRMT R16, R22, 0x7632, R16 ;  /* 0x0000763216107816 */ /* 0x000fe20000000010 */
[C---:B0-----:R-:W-:Y:S02]  /*2b120*/  IMAD.WIDE R4, R12.reuse, 0x2, R28 ;  /* 0x000000020c047825 */ /* 0x041fe400078e021c */
[----:B------:R-:W3:Y:S01]  /*2b130*/  LDL.LU R22, [R1+0x1d8] ;  /* 0x0001d80001167983 */ /* 0x000ee20000300800 */
[----:B-1----:R-:W-:-:S03]  /*2b140*/  IADD3 R0, R12, c[0x0][0x198], RZ ;  /* 0x000066000c007a10 */ /* 0x002fc60007ffe0ff */
[----:B------:R-:W-:Y:S02]  /*2b150*/  @P3 STG.E.U16 [R4.64], R16 ;  /* 0x0000001004003986 */ /* 0x000fe4000c101506 */
[----:B------:R-:W-:-:S04]  /*2b160*/  IMAD.WIDE R8, R0, 0x2, R2 ;  /* 0x0000000200087825 */ /* 0x000fc800078e0202 */
[----:B------:R-:W-:Y:S01]  /*2b170*/  IMAD.WIDE R12, R0, 0x2, R28 ;  /* 0x00000002000c7825 */ /* 0x000fe200078e021c */
[----:B----4-:R-:W-:Y:S04]  /*2b180*/  @P6 STG.E.U16 [R8.64], R24 ;  /* 0x0000001808006986 */ /* 0x010fe8000c101506 */
[----:B------:R0:W-:Y:S02]  /*2b190*/  @P1 STG.E.U16 [R12.64], R10 ;  /* 0x0000000a0c001986 */ /* 0x0001e4000c101506 */
[----:B0-----:R-:W-:Y:S02]  /*2b1a0*/  PRMT R10, R24, 0x7632, R10 ;  /* 0x00007632180a7816 */ /* 0x001fe4000000000a */
[----:B------:R-:W4:Y:S01]  /*2b1b0*/  LDL.LU R24, [R1+0x18] ;  /* 0x0000180001187983 */ /* 0x000f220000300800 */
[----:B------:R-:W-:-:S02]  /*2b1c0*/  ISETP.LT.AND P1, PT, R7, c[0x0][0x178], !P0 ;  /* 0x00005e0007007a0c */ /* 0x000fc40004721270 */
[----:B------:R-:W-:Y:S02]  /*2b1d0*/  ISETP.LT.AND P0, PT, R23, c[0x0][0x178], !P0 ;  /* 0x00005e0017007a0c */ /* 0x000fe40004701270 */
[----:B------:R-:W-:Y:S02]  /*2b1e0*/  IADD3 R8, R0, c[0x0][0x198], RZ ;  /* 0x0000660000087a10 */ /* 0x000fe40007ffe0ff */
[----:B------:R-:W-:Y:S02]  /*2b1f0*/  ISETP.LT.AND P6, PT, R7, c[0x0][0x178], !P5 ;  /* 0x00005e0007007a0c */ /* 0x000fe40006fc1270 */
[----:B------:R-:W-:Y:S02]  /*2b200*/  IADD3 R20, R26, 0x29, RZ ;  /* 0x000000291a147810 */ /* 0x000fe40007ffe0ff */
[C---:B------:R-:W-:Y:S01]  /*2b210*/  IADD3 R0, R8.reuse, c[0x0][0x198], RZ ;  /* 0x0000660008007a10 */ /* 0x040fe20007ffe0ff */
[----:B------:R-:W-:Y:S01]  /*2b220*/  IMAD.WIDE R4, R8, 0x2, R2 ;  /* 0x0000000208047825 */ /* 0x000fe200078e0202 */
[----:B------:R-:W-:-:S02]  /*2b230*/  ISETP.GE.AND P3, PT, R20, c[0x0][0x17c], PT ;  /* 0x00005f0014007a0c */ /* 0x000fc40003f66270 */
[----:B------:R-:W-:Y:S01]  /*2b240*/  PRMT R20, R10, 0x7632, R20 ;  /* 0x000076320a147816 */ /* 0x000fe20000000014 */
[----:B------:R-:W-:Y:S01]  /*2b250*/  IMAD.WIDE R8, R8, 0x2, R28 ;  /* 0x0000000208087825 */ /* 0x000fe200078e021c */
[----:B------:R-:W-:Y:S03]  /*2b260*/  @P1 STG.E.U16 [R4.64], R10 ;  /* 0x0000000a04001986 */ /* 0x000fe6000c101506 */
[----:B------:R-:W-:Y:S01]  /*2b270*/  IMAD.WIDE R12, R0, 0x2, R2 ;  /* 0x00000002000c7825 */ /* 0x000fe200078e0202 */
[----:B------:R0:W-:Y:S01]  /*2b280*/  @P0 STG.E.U16 [R8.64], R20 ;  /* 0x0000001408000986 */ /* 0x0001e2000c101506 */
[----:B------:R-:W-:Y:S02]  /*2b290*/  ISETP.LT.AND P5, PT, R23, c[0x0][0x178], !P5 ;  /* 0x00005e0017007a0c */ /* 0x000fe40006fa1270 */
[----:B------:R-:W-:-:S04]  /*2b2a0*/  IADD3 R17, R26, 0x28, RZ ;  /* 0x000000281a117810 */ /* 0x000fc80007ffe0ff */
[----:B------:R-:W-:Y:S01]  /*2b2b0*/  ISETP.GE.AND P2, PT, R17, c[0x0][0x17c], PT ;  /* 0x00005f0011007a0c */ /* 0x000fe20003f46270 */
[C---:B------:R-:W-:Y:S01]  /*2b2c0*/  IMAD.WIDE R16, R0.reuse, 0x2, R28 ;  /* 0x0000000200107825 */ /* 0x040fe200078e021c */
[----:B0-----:R-:W-:-:S04]  /*2b2d0*/  IADD3 R8, R0, c[0x0][0x198], RZ ;  /* 0x0000660000087a10 */ /* 0x001fc80007ffe0ff */
[C---:B------:R-:W-:Y:S01]  /*2b2e0*/  IADD3 R0, R8.reuse, c[0x0][0x198], RZ ;  /* 0x0000660008007a10 */ /* 0x040fe20007ffe0ff */
[----:B------:R-:W-:-:S04]  /*2b2f0*/  IMAD.WIDE R4, R8, 0x2, R2 ;  /* 0x0000000208047825 */ /* 0x000fc800078e0202 */
[----:B------:R-:W-:Y:S01]  /*2b300*/  IMAD.WIDE R8, R8, 0x2, R28 ;  /* 0x0000000208087825 */ /* 0x000fe200078e021c */
[----:B--2---:R0:W-:Y:S01]  /*2b310*/  @P6 STG.E.U16 [R12.64], R27 ;  /* 0x0000001b0c006986 */ /* 0x0041e2000c101506 */
[----:B------:R-:W-:-:S03]  /*2b320*/  PRMT R10, R27, 0x7632, R10 ;  /* 0x000076321b0a7816 */ /* 0x000fc6000000000a */
[----:B0-----:R-:W2:Y:S01]  /*2b330*/  LDL.LU R27, [R1+0x1c8] ;  /* 0x0001c800011b7983 */ /* 0x001ea20000300800 */
[----:B------:R-:W-:Y:S02]  /*2b340*/  ISETP.LT.AND P6, PT, R7, c[0x0][0x178], !P4 ;  /* 0x00005e0007007a0c */ /* 0x000fe400067c1270 */
[----:B------:R-:W-:Y:S01]  /*2b350*/  ISETP.LT.AND P4, PT, R23, c[0x0][0x178], !P4 ;  /* 0x00005e0017007a0c */ /* 0x000fe20006781270 */
[----:B------:R0:W-:Y:S01]  /*2b360*/  @P5 STG.E.U16 [R16.64], R18 ;  /* 0x0000001210005986 */ /* 0x0001e2000c101506 */
[----:B------:R-:W-:Y:S02]  /*2b370*/  ISETP.LT.AND P5, PT, R7, c[0x0][0x178], !P2 ;  /* 0x00005e0007007a0c */ /* 0x000fe400057a1270 */
[----:B------:R-:W-:Y:S02]  /*2b380*/  ISETP.LT.AND P2, PT, R23, c[0x0][0x178], !P2 ;  /* 0x00005e0017007a0c */ /* 0x000fe40005741270 */
[----:B------:R-:W-:-:S04]  /*2b390*/  IADD3 R12, R26, 0x2b, RZ ;  /* 0x0000002b1a0c7810 */ /* 0x000fc80007ffe0ff */
[----:B------:R-:W-:Y:S01]  /*2b3a0*/  ISETP.GE.AND P0, PT, R12, c[0x0][0x17c], PT ;  /* 0x00005f000c007a0c */ /* 0x000fe20003f06270 */
[----:B------:R-:W-:Y:S01]  /*2b3b0*/  IMAD.WIDE R12, R0, 0x2, R2 ;  /* 0x00000002000c7825 */ /* 0x000fe200078e0202 */
[----:B------:R1:W-:Y:S01]  /*2b3c0*/  @P6 STG.E.U16 [R4.64], R10 ;  /* 0x0000000a04006986 */ /* 0x0003e2000c101506 */
[----:B0-----:R-:W-:-:S05]  /*2b3d0*/  PRMT R18, R18, 0x7632, R18 ;  /* 0x0000763212127816 */ /* 0x001fca0000000012 */
[----:B------:R-:W-:Y:S01]  /*2b3e0*/  @P4 STG.E.U16 [R8.64], R18 ;  /* 0x0000001208004986 */ /* 0x000fe2000c101506 */
[----:B-1----:R-:W-:-:S03]  /*2b3f0*/  IMAD.WIDE R4, R0, 0x2, R28 ;  /* 0x0000000200047825 */ /* 0x002fc600078e021c */
[----:B---3--:R0:W-:Y:S04]  /*2b400*/  @P5 STG.E.U16 [R12.64], R22 ;  /* 0x000000160c005986 */ /* 0x0081e8000c101506 */
[----:B----4-:R1:W-:Y:S01]  /*2b410*/  @P2 STG.E.U16 [R4.64], R24 ;  /* 0x0000001804002986 */ /* 0x0103e2000c101506 */
[----:B0-----:R-:W-:-:S03]  /*2b420*/  PRMT R12, R24, 0x7632, R12 ;  /* 0x00007632180c7816 */ /* 0x001fc6000000000c */
[----:B-1----:R-:W3:Y:S01]  /*2b430*/  LDL.LU R24, [R1+0x1a8] ;  /* 0x0001a80001187983 */ /* 0x002ee20000300800 */
[C---:B------:R-:W-:Y:S02]  /*2b440*/  IADD3 R21, R26.reuse, 0x2a, RZ ;  /* 0x0000002a1a157810 */ /* 0x040fe40007ffe0ff */
[----:B------:R-:W-:Y:S02]  /*2b450*/  ISETP.LT.AND P4, PT, R7, c[0x0][0x178], !P3 ;  /* 0x00005e0007007a0c */ /* 0x000fe40005f81270 */
[----:B------:R-:W-:Y:S02]  /*2b460*/  ISETP.LT.AND P3, PT, R23, c[0x0][0x178], !P3 ;  /* 0x00005e0017007a0c */ /* 0x000fe40005f61270 */
[----:B------:R-:W-:Y:S02]  /*2b470*/  ISETP.GE.AND P1, PT, R21, c[0x0][0x17c], PT ;  /* 0x00005f0015007a0c */ /* 0x000fe40003f26270 */
[----:B------:R-:W-:Y:S02]  /*2b480*/  IADD3 R8, R26, 0x2d, RZ ;  /* 0x0000002d1a087810 */ /* 0x000fe40007ffe0ff */
[----:B------:R-:W-:-:S02]  /*2b490*/  IADD3 R0, R0, c[0x0][0x198], RZ ;  /* 0x0000660000007a10 */ /* 0x000fc40007ffe0ff */
[----:B------:R-:W-:Y:S02]  /*2b4a0*/  ISETP.LT.AND P2, PT, R7, c[0x0][0x178], !P1 ;  /* 0x00005e0007007a0c */ /* 0x000fe40004f41270 */
[----:B------:R-:W-:Y:S01]  /*2b4b0*/  ISETP.GE.AND P5, PT, R8, c[0x0][0x17c], PT ;  /* 0x00005f0008007a0c */ /* 0x000fe20003fa6270 */
[----:B------:R-:W-:Y:S01]  /*2b4c0*/  IMAD.WIDE R4, R0, 0x2, R2 ;  /* 0x0000000200047825 */ /* 0x000fe200078e0202 */
[----:B------:R-:W-:Y:S02]  /*2b4d0*/  ISETP.LT.AND P1, PT, R23, c[0x0][0x178], !P1 ;  /* 0x00005e0017007a0c */ /* 0x000fe40004f21270 */
[----:B------:R-:W-:Y:S01]  /*2b4e0*/  PRMT R10, R22, 0x7632, R10 ;  /* 0x00007632160a7816 */ /* 0x000fe2000000000a */
[C---:B------:R-:W-:Y:S01]  /*2b4f0*/  IMAD.WIDE R8, R0.reuse, 0x2, R28 ;  /* 0x0000000200087825 */ /* 0x040fe200078e021c */
[----:B------:R-:W-:Y:S01]  /*2b500*/  IADD3 R0, R0, c[0x0][0x198], RZ ;  /* 0x0000660000007a10 */ /* 0x000fe20007ffe0ff */
[----:B------:R-:W4:Y:S04]  /*2b510*/  LDL.LU R22, [R1+0x1e8] ;  /* 0x0001e80001167983 */ /* 0x000f280000300800 */
[----:B------:R0:W-:Y:S04]  /*2b520*/  @P4 STG.E.U16 [R4.64], R10 ;  /* 0x0000000a04004986 */ /* 0x0001e8000c101506 */
[----:B------:R1:W-:Y:S01]  /*2b530*/  @P3 STG.E.U16 [R8.64], R12 ;  /* 0x0000000c08003986 */ /* 0x0003e2000c101506 */
[----:B0-----:R-:W-:-:S04]  /*2b540*/  IMAD.WIDE R4, R0, 0x2, R2 ;  /* 0x0000000200047825 */ /* 0x001fc800078e0202 */
[----:B-1----:R-:W-:Y:S01]  /*2b550*/  IMAD.WIDE R8, R0, 0x2, R28 ;  /* 0x0000000200087825 */ /* 0x002fe200078e021c */
[----:B------:R-:W-:Y:S02]  /*2b560*/  IADD3 R16, R26, 0x2c, RZ ;  /* 0x0000002c1a107810 */ /* 0x000fe40007ffe0ff */
[----:B------:R-:W-:Y:S02]  /*2b570*/  ISETP.LT.AND P3, PT, R7, c[0x0][0x178], !P0 ;  /* 0x00005e0007007a0c */ /* 0x000fe40004761270 */
[----:B------:R-:W-:Y:S02]  /*2b580*/  ISETP.GE.AND P6, PT, R16, c[0x0][0x17c], PT ;  /* 0x00005f0010007a0c */ /* 0x000fe40003fc6270 */
[----:B------:R-:W-:Y:S02]  /*2b590*/  IADD3 R0, R0, c[0x0][0x198], RZ ;  /* 0x0000660000007a10 */ /* 0x000fe40007ffe0ff */
[----:B------:R-:W-:Y:S02]  /*2b5a0*/  ISETP.LT.AND P0, PT, R23, c[0x0][0x178], !P0 ;  /* 0x00005e0017007a0c */ /* 0x000fe40004701270 */
[----:B------:R-:W-:Y:S01]  /*2b5b0*/  IADD3 R10, R26, 0x2f, RZ ;  /* 0x0000002f1a0a7810 */ /* 0x000fe20007ffe0ff */
[----:B--2---:R-:W-:Y:S04]  /*2b5c0*/  @P2 STG.E.U16 [R4.64], R27 ;  /* 0x0000001b04002986 */ /* 0x004fe8000c101506 */
[----:B------:R0:W-:Y:S02]  /*2b5d0*/  @P1 STG.E.U16 [R8.64], R6 ;  /* 0x0000000608001986 */ /* 0x0001e4000c101506 */
[----:B0-----:R-:W-:-:S02]  /*2b5e0*/  PRMT R6, R27, 0x7632, R6 ;  /* 0x000076321b067816 */ /* 0x001fc40000000006 */
[----:B------:R-:W2:Y:S01]  /*2b5f0*/  LDL.LU R27, [R1+0x38] ;  /* 0x00003800011b7983 */ /* 0x000ea20000300800 */
[----:B------:R-:W-:Y:S01]  /*2b600*/  ISETP.LT.AND P1, PT, R7, c[0x0][0x178], !P6 ;  /* 0x00005e0007007a0c */ /* 0x000fe20007721270 */
[----:B------:R-:W-:Y:S01]  /*2b610*/  IMAD.WIDE R4, R0, 0x2, R2 ;  /* 0x0000000200047825 */ /* 0x000fe200078e0202 */
[----:B------:R-:W-:Y:S01]  /*2b620*/  ISETP.GE.AND P2, PT, R10, c[0x0][0x17c], PT ;  /* 0x00005f000a007a0c */ /* 0x000fe20003f46270 */
[----:B------:R-:W5:Y:S02]  /*2b630*/  LDL.LU R21, [R1+0x15c] ;  /* 0x00015c0001157983 */ /* 0x000f640000300800 */
[C---:B------:R-:W-:Y:S01]  /*2b640*/  IMAD.WIDE R8, R0.reuse, 0x2, R28 ;  /* 0x0000000200087825 */ /* 0x040fe200078e021c */
[----:B------:R-:W-:Y:S01]  /*2b650*/  IADD3 R0, R0, c[0x0][0x198], RZ ;  /* 0x0000660000007a10 */ /* 0x000fe20007ffe0ff */
[----:B------:R0:W-:Y:S01]  /*2b660*/  @P3 STG.E.U16 [R4.64], R6 ;  /* 0x0000000604003986 */ /* 0x0001e2000c101506 */
[----:B------:R-:W-:-:S05]  /*2b670*/  PRMT R10, R6, 0x7632, R10 ;  /* 0x00007632060a7816 */ /* 0x000fca000000000a */
[----:B------:R-:W-:Y:S01]  /*2b680*/  @P0 STG.E.U16 [R8.64], R10 ;  /* 0x0000000a08000986 */ /* 0x000fe2000c101506 */
[----:B0-----:R-:W-:Y:S01]  /*2b690*/  IMAD.WIDE R4, R0, 0x2, R2 ;  /* 0x0000000200047825 */ /* 0x001fe200078e0202 */
[----:B------:R-:W-:-:S04]  /*2b6a0*/  IADD3 R6, R26, 0x30, RZ ;  /* 0x000000301a067810 */ /* 0x000fc80007ffe0ff */
[----:B------:R-:W-:Y:S02]  /*2b6b0*/  ISETP.GE.AND P3, PT, R6, c[0x0][0x17c], PT ;  /* 0x00005f0006007a0c */ /* 0x000fe40003f66270 */
[C---:B------:R-:W-:Y:S01]  /*2b6c0*/  IADD3 R6, R0.reuse, c[0x0][0x198], RZ ;  /* 0x0000660000067a10 */ /* 0x040fe20007ffe0ff */
[----:B---3--:R0:W-:Y:S02]  /*2b6d0*/  @P1 STG.E.U16 [R4.64], R24 ;  /* 0x0000001804001986 */ /* 0x0081e4000c101506 */
[----:B0-----:R-:W-:Y:S01]  /*2b6e0*/  IMAD.WIDE R4, R0, 0x2, R28 ;  /* 0x0000000200047825 */ /* 0x001fe200078e021c */
[----:B------:R-:W-:Y:S02]  /*2b6f0*/  PRMT R0, R24, 0x7632, R0 ;  /* 0x0000763218007816 */ /* 0x000fe40000000000 */
[----:B------:R-:W3:Y:S01]  /*2b700*/  LDL.LU R24, [R1+0x2c] ;  /* 0x00002c0001187983 */ /* 0x000ee20000300800 */
[----:B------:R-:W-:Y:S02]  /*2b710*/  ISETP.LT.AND P6, PT, R23, c[0x0][0x178], !P6 ;  /* 0x00005e0017007a0c */ /* 0x000fe400077c1270 */
[----:B------:R-:W-:-:S02]  /*2b720*/  ISETP.LT.AND P0, PT, R7, c[0x0][0x178], !P5 ;  /* 0x00005e0007007a0c */ /* 0x000fc40006f01270 */
[C---:B------:R-:W-:Y:S02]  /*2b730*/  IADD3 R13, R26.reuse, 0x2e, RZ ;  /* 0x0000002e1a0d7810 */ /* 0x040fe40007ffe0ff */
[----:B------:R-:W-:Y:S02]  /*2b740*/  IADD3 R8, R26, 0x31, RZ ;  /* 0x000000311a087810 */ /* 0x000fe40007ffe0ff */
[----:B------:R-:W-:Y:S02]  /*2b750*/  ISETP.GE.AND P4, PT, R13, c[0x0][0x17c], PT ;  /* 0x00005f000d007a0c */ /* 0x000fe40003f86270 */
[----:B------:R-:W-:Y:S01]  /*2b760*/  ISETP.GE.AND P1, PT, R8, c[0x0][0x17c], PT ;  /* 0x00005f0008007a0c */ /* 0x000fe20003f26270 */
[----:B------:R-:W-:Y:S01]  /*2b770*/  IMAD.WIDE R8, R6, 0x2, R2 ;  /* 0x0000000206087825 */ /* 0x000fe200078e0202 */
[----:B------:R-:W-:Y:S01]  /*2b780*/  ISETP.LT.AND P5, PT, R23, c[0x0][0x178], !P5 ;  /* 0x00005e0017007a0c */ /* 0x000fe20006fa1270 */
[----:B------:R0:W-:Y:S01]  /*2b790*/  @P6 STG.E.U16 [R4.64], R14 ;  /* 0x0000000e04006986 */ /* 0x0001e2000c101506 */
[----:B------:R-:W-:-:S03]  /*2b7a0*/  ISETP.LT.AND P6, PT, R7, c[0x0][0x178], !P4 ;  /* 0x00005e0007007a0c */ /* 0x000fc600067c1270 */
[----:B------:R1:W-:Y:S01]  /*2b7b0*/  @P0 STG.E.U16 [R8.64], R0 ;  /* 0x0000000008000986 */ /* 0x0003e2000c101506 */
[----:B------:R-:W-:Y:S02]  /*2b7c0*/  ISETP.LT.AND P4, PT, R23, c[0x0][0x178], !P4 ;  /* 0x00005e0017007a0c */ /* 0x000fe40006781270 */
[----:B0-----:R-:W-:Y:S01]  /*2b7d0*/  PRMT R14, R14, 0x7632, R14 ;  /* 0x000076320e0e7816 */ /* 0x001fe2000000000e */
[C---:B------:R-:W-:Y:S01]  /*2b7e0*/  IMAD.WIDE R4, R6.reuse, 0x2, R28 ;  /* 0x0000000206047825 */ /* 0x040fe200078e021c */
[----:B-1----:R-:W-:Y:S02]  /*2b7f0*/  IADD3 R0, R6, c[0x0][0x198], RZ ;  /* 0x0000660006007a10 */ /* 0x002fe40007ffe0ff */
[----:B------:R-:W-:-:S03]  /*2b800*/  IADD3 R6, R26, 0x33, RZ ;  /* 0x000000331a067810 */ /* 0x000fc60007ffe0ff */
[----:B------:R-:W-:Y:S01]  /*2b810*/  IMAD.WIDE R8, R0, 0x2, R2 ;  /* 0x0000000200087825 */ /* 0x000fe200078e0202 */
[----:B------:R-:W-:Y:S01]  /*2b820*/  @P5 STG.E.U16 [R4.64], R14 ;  /* 0x0000000e04005986 */ /* 0x000fe2000c101506 */
[----:B------:R-:W-:Y:S02]  /*2b830*/  ISETP.GE.AND P5, PT, R6, c[0x0][0x17c], PT ;  /* 0x00005f0006007a0c */ /* 0x000fe40003fa6270 */
[----:B----4-:R-:W-:Y:S01]  /*2b840*/  PRMT R6, R22, 0x7632, R6 ;  /* 0x0000763216067816 */ /* 0x010fe20000000006 */
[----:B------:R0:W-:Y:S01]  /*2b850*/  @P6 STG.E.U16 [R8.64], R22 ;  /* 0x0000001608006986 */ /* 0x0001e2000c101506 */
[----:B------:R-:W-:Y:S01]  /*2b860*/  IADD3 R10, R26, 0x32, RZ ;  /* 0x000000321a0a7810 */ /* 0x000fe20007ffe0ff */
[----:B------:R-:W-:-:S03]  /*2b870*/  IMAD.WIDE R12, R0, 0x2, R28 ;  /* 0x00000002000c7825 */ /* 0x000fc600078e021c */
[----:B------:R-:W-:Y:S01]  /*2b880*/  ISETP.GE.AND P0, PT, R10, c[0x0][0x17c], PT ;  /* 0x00005f000a007a0c */ /* 0x000fe20003f06270 */
[----:B0-----:R-:W4:Y:S01]  /*2b890*/  LDL.LU R22, [R1+0x17c] ;  /* 0x00017c0001167983 */ /* 0x001f220000300800 */
[----:B------:R-:W-:Y:S02]  /*2b8a0*/  IADD3 R8, R0, c[0x0][0x198], RZ ;  /* 0x0000660000087a10 */ /* 0x000fe40007ffe0ff */
[----:B------:R-:W-:Y:S02]  /*2b8b0*/  ISETP.LT.AND P6, PT, R7, c[0x0][0x178], !P3 ;  /* 0x00005e0007007a0c */ /* 0x000fe40005fc1270 */
[----:B------:R-:W-:Y:S01]  /*2b8c0*/  ISETP.LT.AND P3, PT, R23, c[0x0][0x178], !P3 ;  /* 0x00005e0017007a0c */ /* 0x000fe20005f61270 */
[C---:B------:R-:W-:Y:S01]  /*2b8d0*/  IMAD.WIDE R4, R8.reuse, 0x2, R2 ;  /* 0x0000000208047825 */ /* 0x040fe200078e0202 */
[----:B------:R-:W-:-:S03]  /*2b8e0*/  IADD3 R0, R8, c[0x0][0x198], RZ ;  /* 0x0000660008007a10 */ /* 0x000fc60007ffe0ff */
[----:B------:R-:W-:Y:S01]  /*2b8f0*/  IMAD.WIDE R8, R8, 0x2, R28 ;  /* 0x0000000208087825 */ /* 0x000fe200078e021c */
[----:B--2---:R0:W-:Y:S01]  /*2b900*/  @P4 STG.E.U16 [R12.64], R27 ;  /* 0x0000001b0c004986 */ /* 0x0041e2000c101506 */
[----:B------:R-:W-:-:S03]  /*2b910*/  PRMT R10, R27, 0x7632, R10 ;  /* 0x000076321b0a7816 */ /* 0x000fc6000000000a */
[----:B0-----:R-:W2:Y:S01]  /*2b920*/  LDL.LU R27, [R1+0xc] ;  /* 0x00000c00011b7983 */ /* 0x001ea20000300800 */
[----:B------:R-:W-:Y:S02]  /*2b930*/  ISETP.LT.AND P4, PT, R7, c[0x0][0x178], !P2 ;  /* 0x00005e0007007a0c */ /* 0x000fe40005781270 */
[----:B------:R-:W-:Y:S01]  /*2b940*/  ISETP.LT.AND P2, PT, R23, c[0x0][0x178], !P2 ;  /* 0x00005e0017007a0c */ /* 0x000fe20005741270 */
[----:B------:R-:W-:-:S10]  /*2b950*/  IMAD.WIDE R12, R0, 0x2, R2 ;  /* 0x00000002000c7825 */ /* 0x000fd400078e0202 */
[----:B------:R0:W-:Y:S04]  /*2b960*/  @P4 STG.E.U16 [R4.64], R6 ;  /* 0x0000000604004986 */ /* 0x0001e8000c101506 */
[----:B------:R-:W-:Y:S04]  /*2b970*/  @P2 STG.E.U16 [R8.64], R10 ;  /* 0x0000000a08002986 */ /* 0x000fe8000c101506 */
[----:B-----5:R1:W-:Y:S01]  /*2b980*/  @P6 STG.E.U16 [R12.64], R21 ;  /* 0x000000150c006986 */ /* 0x0203e2000c101506 */
[C---:B0-----:R-:W-:Y:S01]  /*2b990*/  IMAD.WIDE R4, R0.reuse, 0x2, R28 ;  /* 0x0000000200047825 */ /* 0x041fe200078e021c */
[----:B-1----:R-:W-:-:S02]  /*2b9a0*/  IADD3 R12, R0, c[0x0][0x198], RZ ;  /* 0x00006600000c7a10 */ /* 0x002fc40007ffe0ff */
[----:B---3--:R-:W-:Y:S02]  /*2b9b0*/  PRMT R0, R24, 0x7632, R0 ;  /* 0x0000763218007816 */ /* 0x008fe40000000000 */
[----:B------:R0:W-:Y:S04]  /*2b9c0*/  @P3 STG.E.U16 [R4.64], R24 ;  /* 0x0000001804003986 */ /* 0x0001e8000c101506 */
[----:B0-----:R-:W3:Y:S01]  /*2b9d0*/  LDL.LU R24, [R1+0x19c] ;  /* 0x00019c0001187983 */ /* 0x001ee20000300800 */
[----:B------:R-:W-:Y:S02]  /*2b9e0*/  ISETP.LT.AND P6, PT, R7, c[0x0][0x178], !P1 ;  /* 0x00005e0007007a0c */ /* 0x000fe40004fc1270 */
[----:B------:R-:W-:Y:S02]  /*2b9f0*/  ISETP.LT.AND P1, PT, R23, c[0x0][0x178], !P1 ;  /* 0x00005e0017007a0c */ /* 0x000fe40004f21270 */
[----:B------:R-:W-:Y:S01]  /*2ba00*/  ISETP.LT.AND P3, PT, R7, c[0x0][0x178], !P0 ;  /* 0x00005e0007007a0c */ /* 0x000fe20004761270 */
[----:B------:R-:W-:Y:S01]  /*2ba10*/  IMAD.WIDE R8, R12, 0x2, R2 ;  /* 0x000000020c087825 */ /* 0x000fe200078e0202 */
[----:B------:R-:W-:-:S02]  /*2ba20*/  PRMT R10, R21, 0x7632, R10 ;  /* 0x00007632150a7816 */ /* 0x000fc4000000000a */
[C---:B------:R-:W-:Y:S01]  /*2ba30*/  IADD3 R6, R12.reuse, c[0x0][0x198], RZ ;  /* 0x000066000c067a10 */ /* 0x040fe20007ffe0ff */
[----:B------:R-:W-:Y:S01]  /*2ba40*/  IMAD.WIDE R4, R12, 0x2, R28 ;  /* 0x000000020c047825 */ /* 0x000fe200078e021c */
[----:B------:R-:W-:-:S03]  /*2ba50*/  ISETP.LT.AND P0, PT, R23, c[0x0][0x178], !P0 ;  /* 0x00005e0017007a0c */ /* 0x000fc60004701270 */
[----:B------:R0:W-:Y:S04]  /*2ba60*/  @P6 STG.E.U16 [R8.64], R10 ;  /* 0x0000000a08006986 */ /* 0x0001e8000c101506 */
[----:B------:R1:W-:Y:S01]  /*2ba70*/  @P1 STG.E.U16 [R4.64], R0 ;  /* 0x0000000004001986 */ /* 0x0003e2000c101506 */
[----:B0-----:R-:W-:Y:S01]  /*2ba80*/  IMAD.WIDE R8, R6, 0x2, R2 ;  /* 0x0000000206087825 */ /* 0x001fe200078e0202 */
[----:B------:R-:W-:-:S03]  /*2ba90*/  IADD3 R10, R26, 0x37, RZ ;  /* 0x000000371a0a7810 */ /* 0x000fc60007ffe0ff */
[----:B-1----:R-:W-:Y:S01]  /*2baa0*/  IMAD.WIDE R4, R6, 0x2, R28 ;  /* 0x0000000206047825 */ /* 0x002fe200078e021c */
[C---:B------:R-:W-:Y:S02]  /*2bab0*/  IADD3 R14, R26.reuse, 0x34, RZ ;  /* 0x000000341a0e7810 */ /* 0x040fe40007ffe0ff */
[----:B------:R-:W-:Y:S01]  /*2bac0*/  IADD3 R16, R26, 0x35, RZ ;  /* 0x000000351a107810 */ /* 0x000fe20007ffe0ff */
[----:B----4-:R0:W-:Y:S01]  /*2bad0*/  @P3 STG.E.U16 [R8.64], R22 ;  /* 0x0000001608003986 */ /* 0x0101e2000c101506 */
[----:B------:R-:W-:Y:S02]  /*2bae0*/  ISETP.LT.AND P3, PT, R7, c[0x0][0x178], !P5 ;  /* 0x00005e0007007a0c */ /* 0x000fe40006f61270 */
[----:B------:R-:W-:Y:S02]  /*2baf0*/  ISETP.LT.AND P5, PT, R23, c[0x0][0x178], !P5 ;  /* 0x00005e0017007a0c */ /* 0x000fe40006fa1270 */
[----:B------:R-:W-:Y:S02]  /*2bb00*/  ISETP.GE.AND P1, PT, R10, c[0x0][0x17c], PT ;  /* 0x00005f000a007a0c */ /* 0x000fe40003f26270 */
[----:B------:R-:W-:-:S02]  /*2bb10*/  PRMT R0, R22, 0x7632, R0 ;  /* 0x0000763216007816 */ /* 0x000fc40000000000 */
[----:B0-----:R-:W-:Y:S02]  /*2bb20*/  IADD3 R8, R6, c[0x0][0x198], RZ ;  /* 0x0000660006087a10 */ /* 0x001fe40007ffe0ff */
[----:B------:R-:W-:Y:S02]  /*2bb30*/  ISETP.GE.AND P4, PT, R14, c[0x0][0x17c], PT ;  /* 0x00005f000e007a0c */ /* 0x000fe40003f86270 */
[----:B------:R-:W-:Y:S02]  /*2bb40*/  IADD3 R6, R8, c[0x0][0x198], RZ ;  /* 0x0000660008067a10 */ /* 0x000fe40007ffe0ff */
[----:B------:R-:W-:Y:S02]  /*2bb50*/  ISETP.GE.AND P2, PT, R16, c[0x0][0x17c], PT ;  /* 0x00005f0010007a0c */ /* 0x000fe40003f46270 */
[C---:B------:R-:W-:Y:S02]  /*2bb60*/  IADD3 R16, R26.reuse, 0x39, RZ ;  /* 0x000000391a107810 */ /* 0x040fe40007ffe0ff */
[----:B------:R-:W-:-:S04]  /*2bb70*/  IADD3 R13, R26, 0x36, RZ ;  /* 0x000000361a0d7810 */ /* 0x000fc80007ffe0ff */
[----:B------:R-:W-:Y:S01]  /*2bb80*/  ISETP.GE.AND P6, PT, R13, c[0x0][0x17c], PT ;  /* 0x00005f000d007a0c */ /* 0x000fe20003fc6270 */
[----:B------:R-:W-:Y:S01]  /*2bb90*/  IMAD.WIDE R12, R6, 0x2, R2 ;  /* 0x00000002060c7825 */ /* 0x000fe200078e0202 */
[----:B--2---:R0:W-:Y:S01]  /*2bba0*/  @P0 STG.E.U16 [R4.64], R27 ;  /* 0x0000001b04000986 */ /* 0x0041e2000c101506 */
[----:B------:R-:W-:Y:S02]  /*2bbb0*/  PRMT R10, R27, 0x7632, R10 ;  /* 0x000076321b0a7816 */ /* 0x000fe4000000000a */
[----:B------:R-:W-:Y:S02]  /*2bbc0*/  ISETP.LT.AND P0, PT, R7, c[0x0][0x178], !P4 ;  /* 0x00005e0007007a0c */ /* 0x000fe40006701270 */
[----:B------:R-:W2:Y:S01]  /*2bbd0*/  LDL.LU R7, [R1+0xdec] ;  /* 0x000dec0001077983 */ /* 0x000ea20000300800 */
[----:B0-----:R-:W-:-:S03]  /*2bbe0*/  IMAD.WIDE R4, R8, 0x2, R2 ;  /* 0x0000000208047825 */ /* 0x001fc600078e0202 */
[----:B------:R-:W4:Y:S01]  /*2bbf0*/  LDL.LU R27, [R1+0x18c] ;  /* 0x00018c00011b7983 */ /* 0x000f220000300800 */
[----:B------:R-:W-:-:S03]  /*2bc00*/  IMAD.WIDE R8, R8, 0x2, R28 ;  /* 0x0000000208087825 */ /* 0x000fc600078e021c */
[----:B------:R-:W-:Y:S04]  /*2bc10*/  @P3 STG.E.U16 [R4.64], R0 ;  /* 0x0000000004003986 */ /* 0x000fe8000c101506 */
[----:B------:R0:W-:Y:S01]  /*2bc20*/  @P5 STG.E.U16 [R8.64], R10 ;  /* 0x0000000a08005986 */ /* 0x0001e2000c101506 */
[----:B------:R-:W-:-:S03]  /*2bc30*/  ISETP.GE.AND P5, PT, R16, c[0x0][0x17c], PT ;  /* 0x00005f0010007a0c */ /* 0x000fc60003fa6270 */
[----:B------:R-:W5:Y:S04]  /*2bc40*/  LDL R16, [R1+0x760] ;  /* 0x0007600001107983 */ /* 0x000f680000100800 */
[----:B------:R-:W2:Y:S04]  /*2bc50*/  LDL.LU R22, [R1+0x1dc] ;  /* 0x0001dc0001167983 */ /* 0x000ea80000300800 */
[----:B---3--:R1:W-:Y:S01]  /*2bc60*/  @P0 STG.E.U16 [R12.64], R24 ;  /* 0x000000180c000986 */ /* 0x0083e2000c101506 */
[----:B0-----:R-:W-:-:S03]  /*2bc70*/  PRMT R10, R24, 0x7632, R10 ;  /* 0x00007632180a7816 */ /* 0x001fc6000000000a */
[----:B-1----:R-:W3:Y:S01]  /*2bc80*/  LDL.LU R24, [R1+0x1c] ;  /* 0x00001c0001187983 */ /* 0x002ee20000300800 */
[----:B------:R-:W-:Y:S01]  /*2bc90*/  ISETP.LT.AND P4, PT, R23, c[0x0][0x178], !P4 ;  /* 0x00005e0017007a0c */ /* 0x000fe20006781270 */
[C---:B------:R-:W-:Y:S01]  /*2bca0*/  IMAD.WIDE R4, R6.reuse, 0x2, R28 ;  /* 0x0000000206047825 */ /* 0x040fe200078e021c */
[----:B------:R-:W-:-:S04]  /*2bcb0*/  IADD3 R12, R6, c[0x0][0x198], RZ ;  /* 0x00006600060c7a10 */ /* 0x000fc80007ffe0ff */
[C---:B------:R-:W-:Y:S01]  /*2bcc0*/  IADD3 R6, R12.reuse, c[0x0][0x198], RZ ;  /* 0x000066000c067a10 */ /* 0x040fe20007ffe0ff */
[----:B------:R-:W-:-:S06]  /*2bcd0*/  IMAD.WIDE R8, R12, 0x2, R2 ;  /* 0x000000020c087825 */ /* 0x000fcc00078e0202 */
[----:B------:R0:W-:Y:S01]  /*2bce0*/  @P4 STG.E.U16 [R4.64], R11 ;  /* 0x0000000b04004986 */ /* 0x0001e2000c101506 */
[----:B------:R-:W-:Y:S02]  /*2bcf0*/  PRMT R0, R11, 0x7632, R0 ;  /* 0x000076320b007816 */ /* 0x000fe40000000000 */
[----:B------:R-:W-:Y:S01]  /*2bd00*/  IADD3 R14, R26, 0x38, RZ ;  /* 0x000000381a0e7810 */ /* 0x000fe20007ffe0ff */
[----:B0-----:R-:W-:-:S03]  /*2bd10*/  IMAD.WIDE R4, R12, 0x2, R28 ;  /* 0x000000020c047825 */ /* 0x001fc600078e021c */
[----:B------:R-:W-:Y:S02]  /*2bd20*/  ISETP.GE.AND P3, PT, R14, c[0x0][0x17c], PT ;  /* 0x00005f000e007a0c */ /* 0x000fe40003f66270 */
[----:B------:R-:W-:Y:S02]  /*2bd30*/  IADD3 R11, R26, 0x3a, RZ ;  /* 0x0000003a1a0b7810 */ /* 0x000fe40007ffe0ff */
[----:B------:R-:W-:Y:S02]  /*2bd40*/  PRMT R12, R19, 0x7632, R12 ;  /* 0x00007632130c7816 */ /* 0x000fe4000000000c */
[C---:B-----5:R-:W-:Y:S02]  /*2bd50*/  ISETP.LT.AND P0, PT, R16.reuse, c[0x0][0x178], !P2 ;  /* 0x00005e0010007a0c */ /* 0x060fe40005701270 */
[----:B------:R-:W-:Y:S02]  /*2bd60*/  ISETP.LT.AND P2, PT, R23, c[0x0][0x178], !P2 ;  /* 0x00005e0017007a0c */ /* 0x000fe40005741270 */
[----:B------:R-:W-:-:S02]  /*2bd70*/  ISETP.LT.AND P4, PT, R16, c[0x0][0x178], !P6 ;  /* 0x00005e0010007a0c */ /* 0x000fc40007781270 */
[----:B------:R-:W-:-:S07]  /*2bd80*/  ISETP.LT.AND P6, PT, R23, c[0x0][0x178], !P6 ;  /* 0x00005e0017007a0c */ /* 0x000fce00077c1270 */
[----:B------:R0:W-:Y:S04]  /*2bd90*/  @P0 STG.E.U16 [R8.64], R10 ;  /* 0x0000000a08000986 */ /* 0x0001e8000c101506 */
[----:B------:R1:W-:Y:S01]  /*2bda0*/  @P2 STG.E.U16 [R4.64], R0 ;  /* 0x0000000004002986 */ /* 0x0003e2000c101506 */
[----:B0-----:R-:W-:-:S04]  /*2bdb0*/  IMAD.WIDE R8, R6, 0x2, R2 ;  /* 0x0000000206087825 */ /* 0x001fc800078e0202 */
[----:B-1----:R-:W-:Y:S01]  /*2bdc0*/  IMAD.WIDE R4, R6, 0x2, R28 ;  /* 0x0000000206047825 */ /* 0x002fe200078e021c */
[----:B----4-:R0:W-:Y:S01]  /*2bdd0*/  @P4 STG.E.U16 [R8.64], R27 ;  /* 0x0000001b08004986 */ /* 0x0101e2000c101506 */
[C---:B------:R-:W-:Y:S02]  /*2bde0*/  ISETP.LT.AND P4, PT, R16.reuse, c[0x0][0x178], !P1 ;  /* 0x00005e0010007a0c */ /* 0x040fe40004f81270 */
[----:B------:R-:W-:Y:S01]  /*2bdf0*/  PRMT R0, R27, 0x7632, R0 ;  /* 0x000076321b007816 */ /* 0x000fe20000000000 */
[----:B------:R1:W-:Y:S01]  /*2be00*/  @P6 STG.E.U16 [R4.64], R19 ;  /* 0x0000001304006986 */ /* 0x0003e2000c101506 */
[----:B------:R-:W-:Y:S02]  /*2be10*/  ISETP.LT.AND P1, PT, R23, c[0x0][0x178], !P1 ;  /* 0x00005e0017007a0c */ /* 0x000fe40004f21270 */
[----:B------:R-:W-:Y:S01]  /*2be20*/  ISETP.LT.AND P6, PT, R16, c[0x0][0x178], !P3 ;  /* 0x00005e0010007a0c */ /* 0x000fe20005fc1270 */
[----:B0-----:R-:W4:Y:S01]  /*2be30*/  LDL.LU R27, [R1+0x1cc] ;  /* 0x0001cc00011b7983 */ /* 0x001f220000300800 */
[----:B------:R-:W-:-:S02]  /*2be40*/  IADD3 R8, R6, c[0x0][0x198], RZ ;  /* 0x0000660006087a10 */ /* 0x000fc40007ffe0ff */
[----:B------:R-:W-:Y:S02]  /*2be50*/  ISETP.LT.AND P3, PT, R23, c[0x0][0x178], !P3 ;  /* 0x00005e0017007a0c */ /* 0x000fe40005f61270 */
[----:B------:R-:W-:Y:S01]  /*2be60*/  IADD3 R10, R26, 0x3b, RZ ;  /* 0x0000003b1a0a7810 */ /* 0x000fe20007ffe0ff */
[C---:B-1----:R-:W-:Y:S01]  /*2be70*/  IMAD.WIDE R4, R8.reuse, 0x2, R2 ;  /* 0x0000000208047825 */ /* 0x042fe200078e0202 */
[C---:B------:R-:W-:Y:S02]  /*2be80*/  IADD3 R6, R8.reuse, c[0x0][0x198], RZ ;  /* 0x0000660008067a10 */ /* 0x040fe40007ffe0ff */
[----:B------:R-:W-:Y:S01]  /*2be90*/  ISETP.GE.AND P0, PT, R11, c[0x0][0x17c], PT ;  /* 0x00005f000b007a0c */ /* 0x000fe20003f06270 */
[----:B------:R-:W-:Y:S01]  /*2bea0*/  IMAD.WIDE R8, R8, 0x2, R28 ;  /* 0x0000000208087825 */ /* 0x000fe200078e021c */
[----:B------:R-:W-:Y:S01]  /*2beb0*/  ISETP.GE.AND P2, PT, R10, c[0x0][0x17c], PT ;  /* 0x00005f000a007a0c */ /* 0x000fe20003f46270 */
[----:B------:R0:W-:Y:S02]  /*2bec0*/  @P4 STG.E.U16 [R4.64], R0 ;  /* 0x0000000004004986 */ /* 0x0001e4000c101506 */
[----:B------:R-:W-:-:S02]  /*2bed0*/  IMAD.WIDE R10, R6, 0x2, R2 ;  /* 0x00000002060a7825 */ /* 0x000fc400078e0202 */
[----:B------:R-:W-:Y:S04]  /*2bee0*/  @P1 STG.E.U16 [R8.64], R12 ;  /* 0x0000000c08001986 */ /* 0x000fe8000c101506 */
[----:B--2---:R-:W-:Y:S01]  /*2bef0*/  @P6 STG.E.U16 [R10.64], R22 ;  /* 0x000000160a006986 */ /* 0x004fe2000c101506 */
[----:B0-----:R-:W-:Y:S01]  /*2bf00*/  IMAD.WIDE R4, R6, 0x2, R28 ;  /* 0x0000000206047825 */ /* 0x001fe200078e021c */
[----:B---3--:R-:W-:-:S04]  /*2bf10*/  PRMT R0, R24, 0x7632, R0 ;  /* 0x0000763218007816 */ /* 0x008fc80000000000 */
[----:B------:R0:W-:Y:S04]  /*2bf20*/  @P3 STG.E.U16 [R4.64], R24 ;  /* 0x0000001804003986 */ /* 0x0001e8000c101506 */
[----:B0-----:R-:W2:Y:S04]  /*2bf30*/  LDL.LU R24, [R1+0x1ac] ;  /* 0x0001ac0001187983 */ /* 0x001ea80000300800 */
[----:B------:R-:W3:Y:S01]  /*2bf40*/  LDL.LU R17, [R1+0x1ec] ;  /* 0x0001ec0001117983 */ /* 0x000ee20000300800 */
[----:B------:R-:W-:Y:S02]  /*2bf50*/  ISETP.LT.AND P6, PT, R16, c[0x0][0x178], !P5 ;  /* 0x00005e0010007a0c */ /* 0x000fe40006fc1270 */
[----:B------:R-:W-:Y:S01]  /*2bf60*/  IADD3 R11, R6, c[0x0][0x198], RZ ;  /* 0x00006600060b7a10 */ /* 0x000fe20007ffe0ff */
[----:B------:R-:W0:Y:S01]  /*2bf70*/  S2R R21, SR_TID.X ;  /* 0x0000000000157919 */ /* 0x000e220000002100 */
[----:B------:R-:W-:-:S02]  /*2bf80*/  ISETP.LT.AND P5, PT, R23, c[0x0][0x178], !P5 ;  /* 0x00005e0017007a0c */ /* 0x000fc40006fa1270 */
[----:B------:R-:W-:Y:S01]  /*2bf90*/  ISETP.LT.AND P3, PT, R16, c[0x0][0x178], !P0 ;  /* 0x00005e0010007a0c */ /* 0x000fe20004761270 */
[C---:B------:R-:W-:Y:S01]  /*2bfa0*/  IMAD.WIDE R8, R11.reuse, 0x2, R2 ;  /* 0x000000020b087825 */ /* 0x040fe200078e0202 */
[----:B------:R-:W-:Y:S01]  /*2bfb0*/  PRMT R10, R22, 0x7632, R10 ;  /* 0x00007632160a7816 */ /* 0x000fe2000000000a */
[----:B------:R-:W5:Y:S01]  /*2bfc0*/  LDL.LU R20, [R1+0x3c] ;  /* 0x00003c0001147983 */ /* 0x000f620000300800 */
[----:B------:R-:W-:Y:S02]  /*2bfd0*/  IADD3 R6, R11, c[0x0][0x198], RZ ;  /* 0x000066000b067a10 */ /* 0x000fe40007ffe0ff */
[----:B------:R-:W-:Y:S01]  /*2bfe0*/  ISETP.LT.AND P0, PT, R23, c[0x0][0x178], !P0 ;  /* 0x00005e0017007a0c */ /* 0x000fe20004701270 */
[----:B------:R-:W-:Y:S01]  /*2bff0*/  IMAD.WIDE R4, R11, 0x2, R28 ;  /* 0x000000020b047825 */ /* 0x000fe200078e021c */
[----:B------:R1:W-:Y:S01]  /*2c000*/  @P6 STG.E.U16 [R8.64], R10 ;  /* 0x0000000a08006986 */ /* 0x0003e2000c101506 */
[----:B------:R-:W-:-:S03]  /*2c010*/  IADD3 R13, R26, 0x3c, RZ ;  /* 0x0000003c1a0d7810 */ /* 0x000fc60007ffe0ff */
[----:B------:R0:W-:Y:S01]  /*2c020*/  @P5 STG.E.U16 [R4.64], R0 ;  /* 0x0000000004005986 */ /* 0x0001e2000c101506 */
[----:B------:R-:W-:Y:S01]  /*2c030*/  ISETP.GE.AND P4, PT, R13, c[0x0][0x17c], PT ;  /* 0x00005f000d007a0c */ /* 0x000fe20003f86270 */
[----:B-1----:R-:W-:-:S04]  /*2c040*/  IMAD.WIDE R8, R6, 0x2, R2 ;  /* 0x0000000206087825 */ /* 0x002fc800078e0202 */
[----:B0-----:R-:W-:Y:S01]  /*2c050*/  IMAD.WIDE R4, R6, 0x2, R28 ;  /* 0x0000000206047825 */ /* 0x001fe200078e021c */
[----:B------:R-:W-:Y:S02]  /*2c060*/  IADD3 R10, R26, 0x3f, RZ ;  /* 0x0000003f1a0a7810 */ /* 0x000fe40007ffe0ff */
[----:B------:R-:W-:Y:S02]  /*2c070*/  IADD3 R6, R6, c[0x0][0x198], RZ ;  /* 0x0000660006067a10 */ /* 0x000fe40007ffe0ff */
[----:B------:R-:W-:Y:S02]  /*2c080*/  ISETP.GE.AND P5, PT, R10, c[0x0][0x17c], PT ;  /* 0x00005f000a007a0c */ /* 0x000fe40003fa6270 */
[----:B------:R-:W-:Y:S02]  /*2c090*/  IADD3 R10, R6, c[0x0][0x198], RZ ;  /* 0x00006600060a7a10 */ /* 0x000fe40007ffe0ff */
[----:B------:R-:W-:Y:S02]  /*2c0a0*/  PRMT R11, R7, 0x7632, R11 ;  /* 0x00007632070b7816 */ /* 0x000fe4000000000b */
[----:B------:R-:W-:Y:S01]  /*2c0b0*/  IADD3 R14, R26, 0x3d, RZ ;  /* 0x0000003d1a0e7810 */ /* 0x000fe20007ffe0ff */
[----:B------:R-:W-:Y:S03]  /*2c0c0*/  STL [R1+0xde8], R18 ;  /* 0x000de81201007387 */ /* 0x000fe60000100800 */
[----:B------:R-:W-:-:S02]  /*2c0d0*/  ISETP.GE.AND P1, PT, R14, c[0x0][0x17c], PT ;  /* 0x00005f000e007a0c */ /* 0x000fc40003f26270 */
[C---:B------:R-:W-:Y:S01]  /*2c0e0*/  IADD3 R13, R26.reuse, 0x41, RZ ;  /* 0x000000411a0d7810 */ /* 0x040fe20007ffe0ff */
[----:B------:R-:W0:Y:S01]  /*2c0f0*/  S2R R22, SR_TID.X ;  /* 0x0000000000167919 */ /* 0x000e220000002100 */
[----:B------:R-:W-:-:S04]  /*2c100*/  IADD3 R12, R26, 0x3e, RZ ;  /* 0x0000003e1a0c7810 */ /* 0x000fc80007ffe0ff */
[----:B------:R-:W-:Y:S02]  /*2c110*/  ISETP.GE.AND P6, PT, R12, c[0x0][0x17c], PT ;  /* 0x00005f000c007a0c */ /* 0x000fe40003fc6270 */
[----:B------:R-:W-:Y:S02]  /*2c120*/  IADD3 R12, R26, 0x40, RZ ;  /* 0x000000401a0c7810 */ /* 0x000fe40007ffe0ff */
[----:B----4-:R-:W-:Y:S01]  /*2c130*/  PRMT R0, R27, 0x7632, R0 ;  /* 0x000076321b007816 */ /* 0x010fe20000000000 */
[----:B------:R1:W-:Y:S01]  /*2c140*/  @P3 STG.E.U16 [R8.64], R27 ;  /* 0x0000001b08003986 */ /* 0x0003e2000c101506 */
[C---:B------:R-:W-:Y:S02]  /*2c150*/  ISETP.LT.AND P3, PT, R16.reuse, c[0x0][0x178], !P2 ;  /* 0x00005e0010007a0c */ /* 0x040fe40005761270 */
[----:B------:R-:W-:Y:S01]  /*2c160*/  ISETP.LT.AND P2, PT, R23, c[0x0][0x178], !P2 ;  /* 0x00005e0017007a0c */ /* 0x000fe20005741270 */
[----:B------:R4:W-:Y:S01]  /*2c170*/  @P0 STG.E.U16 [R4.64], R7 ;  /* 0x0000000704000986 */ /* 0x0009e2000c101506 */
[----:B------:R-:W-:-:S03]  /*2c180*/  ISETP.LT.AND P0, PT, R16, c[0x0][0x178], !P4 ;  /* 0x00005e0010007a0c */ /* 0x000fc60006701270 */
[----:B-1----:R-:W1:Y:S01]  /*2c190*/  S2R R27, SR_TID.X ;  /* 0x00000000001b7919 */ /* 0x002e620000002100 */
[----:B------:R-:W-:-:S04]  /*2c1a0*/  IMAD.WIDE R8, R10, 0x2, R2 ;  /* 0x000000020a087825 */ /* 0x000fc800078e0202 */
[----:B----4-:R-:W-:-:S04]  /*2c1b0*/  IMAD.WIDE R4, R6, 0x2, R2 ;  /* 0x0000000206047825 */ /* 0x010fc800078e0202 */
[----:B------:R-:W-:Y:S01]  /*2c1c0*/  IMAD.WIDE R6, R6, 0x2, R28 ;  /* 0x0000000206067825 */ /* 0x000fe200078e021c */
[----:B------:R-:W-:Y:S04]  /*2c1d0*/  @P3 STG.E.U16 [R4.64], R0 ;  /* 0x0000000004003986 */ /* 0x000fe8000c101506 */
[----:B------:R-:W-:Y:S04]  /*2c1e0*/  @P2 STG.E.U16 [R6.64], R11 ;  /* 0x0000000b06002986 */ /* 0x000fe8000c101506 */
[----:B--2---:R2:W-:Y:S01]  /*2c1f0*/  @P0 STG.E.U16 [R8.64], R24 ;  /* 0x0000001808000986 */ /* 0x0045e2000c101506 */
[----:B-1----:R-:W-:-:S02]  /*2c200*/  LOP3.LUT R19, R27, 0x7f, RZ, 0xc0, !PT ;  /* 0x0000007f1b137812 */ /* 0x002fc400078ec0ff */
[----:B--2---:R-:W-:Y:S01]  /*2c210*/  PRMT R9, R24, 0x7632, R9 ;  /* 0x0000763218097816 */ /* 0x004fe20000000009 */
[----:B------:R-:W-:-:S05]  /*2c220*/  IMAD.SHL.U32 R24, R21, 0x800, RZ ;  /* 0x0000080015187824 */ /* 0x000fca00078e00ff */
[----:B------:R-:W-:Y:S01]  /*2c230*/  LOP3.LUT R24, R24, 0x3000, RZ, 0xc0, !PT ;  /* 0x0000300018187812 */ /* 0x000fe200078ec0ff */
[----:B---3--:R-:W-:Y:S04]  /*2c240*/  STL.64 [R1+0xde0], R16 ;  /* 0x000de01001007387 */ /* 0x008fe80000100a00 */
[----:B------:R-:W-:Y:S01]  /*2c250*/  IMAD R24, R19, 0x10, R24 ;  /* 0x0000001013187824 */ /* 0x000fe200078e0218 */
[----:B------:R-:W-:-:S04]  /*2c260*/  ISETP.LT.AND P0, PT, R16, c[0x0][0x178], !P1 ;  /* 0x00005e0010007a0c */ /* 0x000fc80004f01270 */
[----:B------:R-:W1:Y:S01]  /*2c270*/  LDS.128 R16, [R24] ;  /* 0x0000000018107984 */ /* 0x000e620000000c00 */
[----:B------:R-:W-:-:S03]  /*2c280*/  ISETP.GE.AND P2, PT, R13, c[0x0][0x17c], PT ;  /* 0x00005f000d007a0c */ /* 0x000fc60003f46270 */
[----:B-1----:R-:W-:Y:S01]  /*2c290*/  STL [R1+0x24], R17 ;  /* 0x0000241101007387 */ /* 0x002fe20000100800 */
[----:B------:R-:W-:-:S03]  /*2c2a0*/  IMAD.MOV.U32 R13, RZ, RZ, R16 ;  /* 0x000000ffff0d7224 */ /* 0x000fc600078e0010 */
[----:B------:R1:W-:Y:S04]  /*2c2b0*/  STL.64 [R1+0x28], R18 ;  /* 0x0000281201007387 */ /* 0x0003e80000100a00 */
[----:B-1----:R-:W2:Y:S04]  /*2c2c0*/  LDL.LU R18, [R1+0xde8] ;  /* 0x000de80001127983 */ /* 0x002ea80000300800 */
[----:B------:R-:W3:Y:S01]  /*2c2d0*/  LDL.LU.64 R16, [R1+0xde0] ;  /* 0x000de00001107983 */ /* 0x000ee20000300a00 */
[----:B------:R-:W-:Y:S02]  /*2c2e0*/  ISETP.GE.AND P3, PT, R12, c[0x0][0x17c], PT ;  /* 0x00005f000c007a0c */ /* 0x000fe40003f66270 */
[C---:B0-----:R-:W-:Y:S01]  /*2c2f0*/  LOP3.LUT R12, R22.reuse, 0x7f, RZ, 0xc0, !PT ;  /* 0x0000007f160c7812 */ /* 0x041fe200078ec0ff */
[----:B------:R-:W-:Y:S01]  /*2c300*/  IMAD.SHL.U32 R22, R22, 0x800, RZ ;  /* 0x0000080016167824 */ /* 0x000fe200078e00ff */
[----:B------:R-:W-:-:S04]  /*2c310*/  ISETP.LT.AND P4, PT, R23, c[0x0][0x178], !P4 ;  /* 0x00005e0017007a0c */ /* 0x000fc80006781270 */
[----:B------:R-:W-:Y:S01]  /*2c320*/  LOP3.LUT R22, R22, 0x3000, RZ, 0xc0, !PT ;  /* 0x0000300016167812 */ /* 0x000fe200078ec0ff */
[----:B------:R-:W-:-:S04]  /*2c330*/  IMAD.WIDE R4, R10, 0x2, R28 ;  /* 0x000000020a047825 */ /* 0x000fc800078e021c */
[----:B------:R-:W-:Y:S01]  /*2c340*/  IMAD R22, R12, 0x10, R22 ;  /* 0x000000100c167824 */ /* 0x000fe200078e0216 */
[----:B------:R-:W-:Y:S04]  /*2c350*/  STL [R1+0xddc], R14 ;  /* 0x000ddc0e01007387 */ /* 0x000fe80000100800 */
[----:B------:R-:W-:Y:S01]  /*2c360*/  LOP3.LUT R22, R22, 0x20, RZ, 0x3c, !PT ;  /* 0x0000002016167812 */ /* 0x000fe200078e3cff */
[----:B------:R-:W-:Y:S01]  /*2c370*/  @P4 STG.E.U16 [R4.64], R15 ;  /* 0x0000000f04004986 */ /* 0x000fe2000c101506 */
[----:B------:R-:W-:-:S03]  /*2c380*/  PRMT R8, R15, 0x7632, R8 ;  /* 0x000076320f087816 */ /* 0x000fc60000000008 */
[----:B------:R-:W-:Y:S04]  /*2c390*/  STL [R1+0xdd8], R13 ;  /* 0x000dd80d01007387 */ /* 0x000fe80000100800 */
[----:B------:R-:W0:Y:S04]  /*2c3a0*/  LDS.128 R12, [R22] ;  /* 0x00000000160c7984 */ /* 0x000e280000000c00 */
[----:B------:R-:W4:Y:S04]  /*2c3b0*/  LDL.LU R27, [R1+0x40] ;  /* 0x00004000011b7983 */ /* 0x000f280000300800 */
[----:B0-----:R-:W-:Y:S04]  /*2c3c0*/  STL [R1+0x34], R13 ;  /* 0x0000340d01007387 */ /* 0x001fe80000100800 */
[----:B------:R0:W-:Y:S04]  /*2c3d0*/  STL.64 [R1+0x38], R14 ;  /* 0x0000380e01007387 */ /* 0x0001e80000100a00 */
[----:B0-----:R-:W4:Y:S01]  /*2c3e0*/  LDL.LU R14, [R1+0xddc] ;  /* 0x000ddc00010e7983 */ /* 0x001f220000300800 */
[----:B------:R-:W-:-:S02]  /*2c3f0*/  ISETP.LT.AND P1, PT, R23, c[0x0][0x178], !P1 ;  /* 0x00005e0017007a0c */ /* 0x000fc40004f21270 */
[----:B------:R-:W-:Y:S01]  /*2c400*/  IADD3 R6, R10, c[0x0][0x198], RZ ;  /* 0x000066000a067a10 */ /* 0x000fe20007ffe0ff */
[----:B------:R-:W2:Y:S03]  /*2c410*/  LDL.LU R13, [R1+0xdd8] ;  /* 0x000dd800010d7983 */ /* 0x000ea60000300800 */
[C---:B------:R-:W-:Y:S01]  /*2c420*/  IADD3 R0, R6.reuse, c[0x0][0x198], RZ ;  /* 0x0000660006007a10 */ /* 0x040fe20007ffe0ff */
[----:B------:R-:W-:Y:S01]  /*2c430*/  IMAD.WIDE R4, R6, 0x2, R2 ;  /* 0x0000000206047825 */ /* 0x000fe200078e0202 */
[----:B-----5:R-:W-:Y:S01]  /*2c440*/  PRMT R11, R20, 0x7632, R11 ;  /* 0x00007632140b7816 */ /* 0x020fe2000000000b */
[----:B------:R-:W5:Y:S02]  /*2c450*/  LDL.LU R22, [R1+0x60] ;  /* 0x0000600001167983 */ /* 0x000f640000300800 */
[----:B------:R-:W-:Y:S02]  /*2c460*/  IMAD.WIDE R6, R6, 0x2, R28 ;  /* 0x0000000206067825 */ /* 0x000fe400078e021c */
[----:B------:R0:W-:Y:S04]  /*2c470*/  @P0 STG.E.U16 [R4.64], R9 ;  /* 0x0000000904000986 */ /* 0x0001e8000c101506 */
[----:B------:R1:W-:Y:S01]  /*2c480*/  @P1 STG.E.U16 [R6.64], R8 ;  /* 0x0000000806001986 */ /* 0x0003e2000c101506 */
[----:B0-----:R-:W-:-:S04]  /*2c490*/  IMAD.WIDE R4, R0, 0x2, R2 ;  /* 0x0000000200047825 */ /* 0x001fc800078e0202 */
[----:B-1----:R-:W-:Y:S01]  /*2c4a0*/  IMAD.WIDE R6, R0, 0x2, R28 ;  /* 0x0000000200067825 */ /* 0x002fe200078e021c */
[----:B------:R-:W-:-:S04]  /*2c4b0*/  IADD3 R10, R26, 0x42, RZ ;  /* 0x000000421a0a7810 */ /* 0x000fc80007ffe0ff */
[----:B------:R-:W-:Y:S02]  /*2c4c0*/  ISETP.GE.AND P0, PT, R10, c[0x0][0x17c], PT ;  /* 0x00005f000a007a0c */ /* 0x000fe40003f06270 */
[----:B------:R-:W-:-:S04]  /*2c4d0*/  IADD3 R9, R26, 0x43, RZ ;  /* 0x000000431a097810 */ /* 0x000fc80007ffe0ff */
[----:B------:R-:W-:Y:S02]  /*2c4e0*/  ISETP.GE.AND P1, PT, R9, c[0x0][0x17c], PT ;  /* 0x00005f0009007a0c */ /* 0x000fe40003f26270 */
[----:B---3--:R-:W-:Y:S02]  /*2c4f0*/  ISETP.LT.AND P4, PT, R16, c[0x0][0x178], !P6 ;  /* 0x00005e0010007a0c */ /* 0x008fe40007781270 */
[----:B------:R-:W-:-:S11]  /*2c500*/  ISETP.LT.AND P6, PT, R23, c[0x0][0x178], !P6 ;  /* 0x00005e0017007a0c */ /* 0x000fd600077c1270 */
[----:B------:R-:W-:Y:S04]  /*2c510*/  @P4 STG.E.U16 [R4.64], R17 ;  /* 0x0000001104004986 */ /* 0x000fe8000c101506 */
[----:B------:R0:W-:Y:S04]  /*2c520*/  @P6 STG.E.U16 [R6.64], R20 ;  /* 0x0000001406006986 */ /* 0x0001e8000c101506 */
[----:B0-----:R-:W0:Y:S01]  /*2c530*/  S2R R20, SR_TID.X ;  /* 0x0000000000147919 */ /* 0x001e220000002100 */
[----:B------:R-:W-:Y:S02]  /*2c540*/  ISETP.LT.AND P4, PT, R16, c[0x0][0x178], !P5 ;  /* 0x00005e0010007a0c */ /* 0x000fe40006f81270 */
[----:B------:R-:W-:-:S02]  /*2c550*/  IADD3 R6, R0, c[0x0][0x198], RZ ;  /* 0x0000660000067a10 */ /* 0x000fc40007ffe0ff */
[----:B------:R-:W-:Y:S02]  /*2c560*/  ISETP.LT.AND P5, PT, R23, c[0x0][0x178], !P5 ;  /* 0x00005e0017007a0c */ /* 0x000fe40006fa1270 */
[----:B------:R-:W-:Y:S01]  /*2c570*/  PRMT R10, R17, 0x7632, R10 ;  /* 0x00007632110a7816 */ /* 0x000fe2000000000a */
[C---:B------:R-:W-:Y:S01]  /*2c580*/  IMAD.WIDE R4, R6.reuse, 0x2, R2 ;  /* 0x0000000206047825 */ /* 0x040fe200078e0202 */
[----:B------:R-:W-:Y:S02]  /*2c590*/  IADD3 R0, R6, c[0x0][0x198], RZ ;  /* 0x0000660006007a10 */ /* 0x000fe40007ffe0ff */
[C---:B0-----:R-:W-:Y:S01]  /*2c5a0*/  LOP3.LUT R15, R20.reuse, 0x7f, RZ, 0xc0, !PT ;  /* 0x0000007f140f7812 */ /* 0x041fe200078ec0ff */
[----:B------:R-:W-:-:S05]  /*2c5b0*/  IMAD.SHL.U32 R20, R20, 0x800, RZ ;  /* 0x0000080014147824 */ /* 0x000fca00078e00ff */
[----:B------:R-:W-:Y:S01]  /*2c5c0*/  LOP3.LUT R20, R20, 0x3000, RZ, 0xc0, !PT ;  /* 0x0000300014147812 */ /* 0x000fe200078ec0ff */
[----:B------:R-:W-:Y:S01]  /*2c5d0*/  IMAD.WIDE R6, R6, 0x2, R28 ;  /* 0x0000000206067825 */ /* 0x000fe200078e021c */
[----:B------:R0:W-:Y:S03]  /*2c5e0*/  @P4 STG.E.U16 [R4.64], R10 ;  /* 0x0000000a04004986 */ /* 0x0001e6000c101506 */
[----:B------:R-:W-:Y:S01]  /*2c5f0*/  IMAD R20, R15, 0x10, R20 ;  /* 0x000000100f147824 */ /* 0x000fe200078e0214 */
[----:B------:R-:W-:Y:S04]  /*2c600*/  @P5 STG.E.U16 [R6.64], R11 ;  /* 0x0000000b06005986 */ /* 0x000fe8000c101506 */
[----:B------:R-:W-:-:S02]  /*2c610*/  LOP3.LUT R20, R20, 0x40, RZ, 0x3c, !PT ;  /* 0x0000004014147812 */ /* 0x000fc400078e3cff */
[----:B0-----:R-:W-:-:S04]  /*2c620*/  IADD3 R4, R26, 0x45, RZ ;  /* 0x000000451a047810 */ /* 0x001fc80007ffe0ff */
[----:B------:R-:W-:Y:S02]  /*2c630*/  ISETP.GE.AND P5, PT, R4, c[0x0][0x17c], PT ;  /* 0x00005f0004007a0c */ /* 0x000fe40003fa6270 */
[----:B------:R-:W0:Y:S01]  /*2c640*/  LDS.128 R4, [R20] ;  /* 0x0000000014047984 */ /* 0x000e220000000c00 */
[----:B------:R-:W-:Y:S01]  /*2c650*/  ISETP.LT.AND P6, PT, R16, c[0x0][0x178], !P3 ;  /* 0x00005e0010007a0c */ /* 0x000fe20005fc1270 */
[----:B------:R-:W-:Y:S02]  /*2c660*/  IMAD.WIDE R8, R0, 0x2, R2 ;  /* 0x0000000200087825 */ /* 0x000fe400078e0202 */
[----:B0-----:R0:W-:Y:S04]  /*2c670*/  STL [R1+0xd98], R7 ;  /* 0x000d980701007387 */ /* 0x0011e80000100800 */
[----:B0-----:R-:W3:Y:S01]  /*2c680*/  LDL R7, [R1+0x760] ;  /* 0x0007600001077983 */ /* 0x001ee20000100800 */
[----:B----4-:R-:W-:-:S05]  /*2c690*/  PRMT R14, R27, 0x7632, R14 ;  /* 0x000076321b0e7816 */ /* 0x010fca000000000e */
[----:B------:R0:W-:Y:S04]  /*2c6a0*/  @P6 STG.E.U16 [R8.64], R27 ;  /* 0x0000001b08006986 */ /* 0x0001e8000c101506 */
[----:B0-----:R-:W4:Y:S01]  /*2c6b0*/  LDL.LU R27, [R1+0x80] ;  /* 0x00008000011b7983 */ /* 0x001f220000300800 */
[----:B------:R-:W-:Y:S01]  /*2c6c0*/  ISETP.LT.AND P3, PT, R23, c[0x0][0x178], !P3 ;  /* 0x00005e0017007a0c */ /* 0x000fe20005f61270 */
[----:B------:R-:W-:Y:S01]  /*2c6d0*/  IMAD.WIDE R10, R0, 0x2, R28 ;  /* 0x00000002000a7825 */ /* 0x000fe200078e021c */
[C---:B------:R-:W-:Y:S02]  /*2c6e0*/  LOP3.LUT R15, R21.reuse, 0x7f, RZ, 0xc0, !PT ;  /* 0x0000007f150f7812 */ /* 0x040fe400078ec0ff */
[----:B------:R-:W-:Y:S01]  /*2c6f0*/  ISETP.LT.AND P6, PT, R16, c[0x0][0x178], !P2 ;  /* 0x00005e0010007a0c */ /* 0x000fe200057c1270 */
[----:B------:R-:W-:Y:S01]  /*2c700*/  IMAD.SHL.U32 R21, R21, 0x800, RZ ;  /* 0x0000080015157824 */ /* 0x000fe200078e00ff */
[----:B------:R-:W-:-:S02]  /*2c710*/  IADD3 R8, R0, c[0x0][0x198], RZ ;  /* 0x0000660000087a10 */ /* 0x000fc40007ffe0ff */
[----:B------:R-:W-:Y:S01]  /*2c720*/  ISETP.LT.AND P2, PT, R23, c[0x0][0x178], !P2 ;  /* 0x00005e0017007a0c */ /* 0x000fe20005741270 */
[----:B------:R-:W-:Y:S01]  /*2c730*/  IMAD.MOV.U32 R17, RZ, RZ, R12 ;  /* 0x000000ffff117224 */ /* 0x000fe200078e000c */
[----:B------:R-:W-:-:S03]  /*2c740*/  LOP3.LUT R21, R21, 0x3000, RZ, 0xc0, !PT ;  /* 0x0000300015157812 */ /* 0x000fc600078ec0ff */
[----:B--2---:R0:W-:Y:S01]  /*2c750*/  @P3 STG.E.U16 [R10.64], R13 ;  /* 0x0000000d0a003986 */ /* 0x0041e2000c101506 */
[----:B------:R-:W-:Y:S01]  /*2c760*/  IADD3 R12, R26, 0x44, RZ ;  /* 0x000000441a0c7810 */ /* 0x000fe20007ffe0ff */
[----:B------:R-:W-:Y:S01]  /*2c770*/  IMAD R21, R15, 0x10, R21 ;  /* 0x000000100f157824 */ /* 0x000fe200078e0215 */
[----:B------:R-:W-:Y:S02]  /*2c780*/  IADD3 R0, R8, c[0x0][0x198], RZ ;  /* 0x0000660008007a10 */ /* 0x000fe40007ffe0ff */
[----:B------:R-:W-:Y:S02]  /*2c790*/  ISETP.GE.AND P4, PT, R12, c[0x0][0x17c], PT ;  /* 0x00005f000c007a0c */ /* 0x000fe40003f86270 */
[----:B------:R-:W-:Y:S01]  /*2c7a0*/  PRMT R12, R13, 0x7632, R12 ;  /* 0x000076320d0c7816 */ /* 0x000fe2000000000c */
[----:B0-----:R-:W-:Y:S01]  /*2c7b0*/  IMAD.WIDE R10, R8, 0x2, R2 ;  /* 0x00000002080a7825 */ /* 0x001fe200078e0202 */
[----:B------:R-:W-:-:S03]  /*2c7c0*/  LOP3.LUT R21, R21, 0x60, RZ, 0x3c, !PT ;  /* 0x0000006015157812 */ /* 0x000fc600078e3cff */
[----:B------:R-:W-:Y:S01]  /*2c7d0*/  IMAD.WIDE R8, R8, 0x2, R28 ;  /* 0x0000000208087825 */ /* 0x000fe200078e021c */
[----:B------:R0:W-:Y:S01]  /*2c7e0*/  @P6 STG.E.U16 [R10.64], R14 ;  /* 0x0000000e0a006986 */ /* 0x0001e2000c101506 */
[----:B------:R-:W-:Y:S02]  /*2c7f0*/  ISETP.LT.AND P6, PT, R23, c[0x0][0x178], !P0 ;  /* 0x00005e0017007a0c */ /* 0x000fe400047c1270 */
[----:B------:R-:W-:Y:S01]  /*2c800*/  IADD3 R13, R26, 0x46, RZ ;  /* 0x000000461a0d7810 */ /* 0x000fe20007ffe0ff */
[----:B------:R1:W-:Y:S01]  /*2c810*/  @P2 STG.E.U16 [R8.64], R12 ;  /* 0x0000000c08002986 */ /* 0x0003e2000c101506 */
[C---:B------:R-:W-:Y:S01]  /*2c820*/  IADD3 R16, R0.reuse, c[0x0][0x198], RZ ;  /* 0x0000660000107a10 */ /* 0x040fe20007ffe0ff */
[----:B0-----:R-:W-:Y:S01]  /*2c830*/  IMAD.WIDE R10, R0, 0x2, R2 ;  /* 0x00000002000a7825 */ /* 0x001fe200078e0202 */
[----:B------:R-:W-:Y:S02]  /*2c840*/  IADD3 R14, R26, 0x47, RZ ;  /* 0x000000471a0e7810 */ /* 0x000fe40007ffe0ff */
[----:B------:R-:W-:-:S02]  /*2c850*/  PRMT R18, R17, 0x7632, R18 ;  /* 0x0000763211127816 */ /* 0x000fc40000000012 */
[C---:B---3--:R-:W-:Y:S02]  /*2c860*/  ISETP.LT.AND P3, PT, R7.reuse, c[0x0][0x178], !P0 ;  /* 0x00005e0007007a0c */ /* 0x048fe40004761270 */
[----:B------:R-:W-:Y:S02]  /*2c870*/  ISETP.LT.AND P2, PT, R7, c[0x0][0x178], !P1 ;  /* 0x00005e0007007a0c */ /* 0x000fe40004f41270 */
[----:B------:R-:W-:Y:S01]  /*2c880*/  ISETP.GE.AND P0, PT, R13, c[0x0][0x17c], PT ;  /* 0x00005f000d007a0c */ /* 0x000fe20003f06270 */
[----:B-1----:R-:W-:Y:S01]  /*2c890*/  IMAD.WIDE R12, R0, 0x2, R28 ;  /* 0x00000002000c7825 */ /* 0x002fe200078e021c */
[----:B-----5:R-:W-:-:S07]  /*2c8a0*/  PRMT R0, R22, 0x7632, R0 ;  /* 0x0000763216007816 */ /* 0x020fce0000000000 */
[----:B------:R-:W-:Y:S04]  /*2c8b0*/  @P3 STG.E.U16 [R10.64], R22 ;  /* 0x000000160a003986 */ /* 0x000fe8000c101506 */
[----:B------:R-:W0:Y:S01]  /*2c8c0*/  LDS.128 R8, [R21] ;  /* 0x0000000015087984 */ /* 0x000e220000000c00 */
[----:B------:R-:W-:Y:S01]  /*2c8d0*/  ISETP.GE.AND P3, PT, R14, c[0x0][0x17c], PT ;  /* 0x00005f000e007a0c */ /* 0x000fe20003f66270 */
[----:B------:R-:W-:Y:S01]  /*2c8e0*/  IMAD.WIDE R14, R16, 0x2, R2 ;  /* 0x00000002100e7825 */ /* 0x000fe200078e0202 */
[----:B------:R-:W-:Y:S01]  /*2c8f0*/  ISETP.LT.AND P1, PT, R23, c[0x0][0x178], !P1 ;  /* 0x00005e0017007a0c */ /* 0x000fe20004f21270 */
[----:B------:R1:W-:Y:S01]  /*2c900*/  @P6 STG.E.U16 [R12.64], R17 ;  /* 0x000000110c006986 */ /* 0x0003e2000c101506 */
[----:B------:R-:W-:-:S03]  /*2c910*/  ISETP.LT.AND P6, PT, R7, c[0x0][0x178], !P4 ;  /* 0x00005e0007007a0c */ /* 0x000fc600067c1270 */
[----:B------:R2:W-:Y:S01]  /*2c920*/  @P2 STG.E.U16 [R14.64], R0 ;  /* 0x000000000e002986 */ /* 0x0005e2000c101506 */
[C---:B-1----:R-:W-:Y:S01]  /*2c930*/  IMAD.WIDE R12, R16.reuse, 0x2, R28 ;  /* 0x00000002100c7825 */ /* 0x042fe200078e021c */
[----:B--2---:R-:W-:-:S06]  /*2c940*/  IADD3 R0, R16, c[0x0][0x198], RZ ;  /* 0x0000660010007a10 */ /* 0x004fcc0007ffe0ff */
[----:B------:R-:W-:Y:S01]  /*2c950*/  @P1 STG.E.U16 [R12.64], R18 ;  /* 0x000000120c001986 */ /* 0x000fe2000c101506 */
[----:B------:R-:W-:-:S05]  /*2c960*/  IMAD.WIDE R14, R0, 0x2, R2 ;  /* 0x00000002000e7825 */ /* 0x000fca00078e0202 */
[----:B----4-:R-:W-:Y:S04]  /*2c970*/  @P6 STG.E.U16 [R14.64], R27 ;  /* 0x0000001b0e006986 */ /* 0x010fe8000c101506 */
[----:B------:R-:W1:Y:S04]  /*2c980*/  LDS.128 R12, [R24+0x800] ;  /* 0x00080000180c7984 */ /* 0x000e680000000c00 */
[----:B0-----:R0:W-:Y:S04]  /*2c990*/  STL.64 [R1+0xda0], R10 ;  /* 0x000da00a01007387 */ /* 0x0011e80000100a00 */
[----:B0-----:R-:W2:Y:S04]  /*2c9a0*/  LDL.LU R10, [R1+0x90] ;  /* 0x00009000010a7983 */ /* 0x001ea80000300800 */
[----:B-1----:R0:W-:Y:S04]  /*2c9b0*/  STL.64 [R1+0xda8], R14 ;  /* 0x000da80e01007387 */ /* 0x0021e80000100a00 */
[----:B0-----:R-:W3:Y:S01]  /*2c9c0*/  LDL R15, [R1+0x764] ;  /* 0x00076400010f7983 */ /* 0x001ee20000100800 */
[----:B------:R-:W-:-:S03]  /*2c9d0*/  PRMT R25, R27, 0x7632, R25 ;  /* 0x000076321b197816 */ /* 0x000fc60000000019 */
[----:B------:R-:W4:Y:S01]  /*2c9e0*/  LDL.LU R27, [R1+0xc0] ;  /* 0x0000c000011b7983 */ /* 0x000f220000300800 */
[----:B------:R-:W-:Y:S01]  /*2c9f0*/  ISETP.LT.AND P4, PT, R23, c[0x0][0x178], !P4 ;  /* 0x00005e0017007a0c */ /* 0x000fe20006781270 */
[C---:B------:R-:W-:Y:S02]  /*2ca00*/  IMAD.WIDE R16, R0.reuse, 0x2, R28 ;  /* 0x0000000200107825 */ /* 0x040fe400078e021c */
[----:B------:R-:W0:Y:S01]  /*2ca10*/  S2R R11, SR_TID.X ;  /* 0x00000000000b7919 */ /* 0x000e220000002100 */
[----:B------:R-:W-:Y:S02]  /*2ca20*/  IADD3 R18, R0, c[0x0][0x198], RZ ;  /* 0x0000660000127a10 */ /* 0x000fe40007ffe0ff */
[----:B------:R-:W-:Y:S02]  /*2ca30*/  ISETP.LT.AND P6, PT, R7, c[0x0][0x178], !P0 ;  /* 0x00005e0007007a0c */ /* 0x000fe400047c1270 */
[----:B------:R-:W-:-:S05]  /*2ca40*/  IADD3 R19, R26, 0x48, RZ ;  /* 0x000000481a137810 */ /* 0x000fca0007ffe0ff */
[----:B------:R1:W-:Y:S01]  /*2ca50*/  @P4 STG.E.U16 [R16.64], R4 ;  /* 0x0000000410004986 */ /* 0x0003e2000c101506 */
[----:B------:R-:W-:Y:S02]  /*2ca60*/  ISETP.LT.AND P4, PT, R7, c[0x0][0x178], !P5 ;  /* 0x00005e0007007a0c */ /* 0x000fe40006f81270 */
[----:B------:R-:W-:Y:S02]  /*2ca70*/  ISETP.LT.AND P5, PT, R23, c[0x0][0x178], !P5 ;  /* 0x00005e0017007a0c */ /* 0x000fe40006fa1270 */
[----:B------:R-:W-:Y:S02]  /*2ca80*/  IADD3 R20, R26, 0x49, RZ ;  /* 0x000000491a147810 */ /* 0x000fe40007ffe0ff */
[----:B------:R-:W-:Y:S02]  /*2ca90*/  IADD3 R0, R18, c[0x0][0x198], RZ ;  /* 0x0000660012007a10 */ /* 0x000fe40007ffe0ff */
[----:B------:R-:W-:Y:S02]  /*2caa0*/  ISETP.GE.AND P2, PT, R19, c[0x0][0x17c], PT ;  /* 0x00005f0013007a0c */ /* 0x000fe40003f46270 */
[----:B------:R-:W-:Y:S01]  /*2cab0*/  ISETP.GE.AND P1, PT, R20, c[0x0][0x17c], PT ;  /* 0x00005f0014007a0c */ /* 0x000fe20003f26270 */
[----:B-1----:R-:W-:Y:S01]  /*2cac0*/  IMAD.WIDE R16, R18, 0x2, R2 ;  /* 0x0000000212107825 */ /* 0x002fe200078e0202 */
[----:B------:R-:W-:-:S03]  /*2cad0*/  PRMT R4, R4, 0x7632, R4 ;  /* 0x0000763204047816 */ /* 0x000fc60000000004 */
[----:B------:R-:W-:Y:S01]  /*2cae0*/  IMAD.WIDE R18, R18, 0x2, R28 ;  /* 0x0000000212127825 */ /* 0x000fe200078e021c */
[----:B------:R1:W-:Y:S03]  /*2caf0*/  @P4 STG.E.U16 [R16.64], R25 ;  /* 0x0000001910004986 */ /* 0x0003e6000c101506 */
[C---:B------:R-:W-:Y:S01]  /*2cb00*/  IMAD.WIDE R20, R0.reuse, 0x2, R2 ;  /* 0x0000000200147825 */ /* 0x040fe200078e0202 */
[----:B------:R5:W-:Y:S03]  /*2cb10*/  @P5 STG.E.U16 [R18.64], R4 ;  /* 0x0000000412005986 */ /* 0x000be6000c101506 */
[----:B------:R-:W-:Y:S01]  /*2cb20*/  IMAD.WIDE R22, R0, 0x2, R28 ;  /* 0x0000000200167825 */ /* 0x000fe200078e021c */
[----:B------:R-:W-:-:S04]  /*2cb30*/  IADD3 R24, R26, 0x4a, RZ ;  /* 0x0000004a1a187810 */ /* 0x000fc80007ffe0ff */
[----:B------:R-:W-:Y:S02]  /*2cb40*/  ISETP.GE.AND P4, PT, R24, c[0x0][0x17c], PT ;  /* 0x00005f0018007a0c */ /* 0x000fe40003f86270 */
[----:B-1----:R-:W-:Y:S02]  /*2cb50*/  PRMT R25, R8, 0x7632, R25 ;  /* 0x0000763208197816 */ /* 0x002fe40000000019 */
[----:B------:R-:W-:Y:S02]  /*2cb60*/  IADD3 R24, R26, 0x4c, RZ ;  /* 0x0000004c1a187810 */ /* 0x000fe40007ffe0ff */
[----:B------:R-:W-:Y:S01]  /*2cb70*/  ISETP.LT.AND P5, PT, R7, c[0x0][0x178], !P2 ;  /* 0x00005e0007007a0c */ /* 0x000fe200057a1270 */
[----:B--2---:R0:W-:Y:S01]  /*2cb80*/  @P6 STG.E.U16 [R20.64], R10 ;  /* 0x0000000a14006986 */ /* 0x0041e2000c101506 */
[----:B-----5:R-:W-:Y:S02]  /*2cb90*/  PRMT R4, R10, 0x7632, R4 ;  /* 0x000076320a047816 */ /* 0x020fe40000000004 */
[C---:B0-----:R-:W-:Y:S01]  /*2cba0*/  LOP3.LUT R10, R11.reuse, 0x7f, RZ, 0xc0, !PT ;  /* 0x0000007f0b0a7812 */ /* 0x041fe200078ec0ff */
[----:B------:R-:W-:-:S05]  /*2cbb0*/  IMAD.SHL.U32 R11, R11, 0x800, RZ ;  /* 0x000008000b0b7824 */ /* 0x000fca00078e00ff */
[----:B------:R-:W-:-:S05]  /*2cbc0*/  LOP3.LUT R11, R11, 0x3000, RZ, 0xc0, !PT ;  /* 0x000030000b0b7812 */ /* 0x000fca00078ec0ff */
[----:B------:R-:W-:-:S05]  /*2cbd0*/  IMAD R11, R10, 0x10, R11 ;  /* 0x000000100a0b7824 */ /* 0x000fca00078e020b */
[----:B------:R-:W-:-:S05]  /*2cbe0*/  LOP3.LUT R11, R11, 0x20, RZ, 0x3c, !PT ;  /* 0x000000200b0b7812 */ /* 0x000fca00078e3cff */
[----:B------:R-:W0:Y:S01]  /*2cbf0*/  LDS.128 R16, [R11+0x800] ;  /* 0x000800000b107984 */ /* 0x000e220000000c00 */
[----:B---3--:R-:W-:Y:S02]  /*2cc00*/  ISETP.LT.AND P0, PT, R15, c[0x0][0x178], !P0 ;  /* 0x00005e000f007a0c */ /* 0x008fe40004701270 */
[----:B------:R-:W-:-:S11]  /*2cc10*/  IADD3 R20, R0, c[0x0][0x198], RZ ;  /* 0x0000660000147a10 */ /* 0x000fd60007ffe0ff */
[----:B------:R1:W-:Y:S01]  /*2cc20*/  @P0 STG.E.U16 [R22.64], R8 ;  /* 0x0000000816000986 */ /* 0x0003e2000c101506 */
[----:B------:R-:W-:Y:S01]  /*2cc30*/  ISETP.LT.AND P0, PT, R7, c[0x0][0x178], !P3 ;  /* 0x00005e0007007a0c */ /* 0x000fe20005f01270 */
[----:B-1----:R-:W-:Y:S01]  /*2cc40*/  IMAD.WIDE R22, R20, 0x2, R2 ;  /* 0x0000000214167825 */ /* 0x002fe200078e0202 */
[----:B------:R-:W-:-:S11]  /*2cc50*/  IADD3 R8, R26, 0x4b, RZ ;  /* 0x0000004b1a087810 */ /* 0x000fd60007ffe0ff */
[----:B------:R1:W-:Y:S01]  /*2cc60*/  @P0 STG.E.U16 [R22.64], R4 ;  /* 0x0000000416000986 */ /* 0x0003e2000c101506 */
[C---:B------:R-:W-:Y:S02]  /*2cc70*/  ISETP.LT.AND P3, PT, R15.reuse, c[0x0][0x178], !P3 ;  /* 0x00005e000f007a0c */ /* 0x040fe40005f61270 */
[----:B-1----:R-:W-:Y:S02]  /*2cc80*/  IADD3 R4, R26, 0x4d, RZ ;  /* 0x0000004d1a047810 */ /* 0x002fe40007ffe0ff */
[----:B------:R-:W1:Y:S04]  /*2cc90*/  S2R R26, SR_TID.X ;  /* 0x00000000001a7919 */ /* 0x000e680000002100 */
[----:B0-----:R0:W-:Y:S01]  /*2cca0*/  STL.64 [R1+0xdb0], R18 ;  /* 0x000db01201007387 */ /* 0x0011e20000100a00 */
[C---:B------:R-:W-:Y:S01]  /*2ccb0*/  IADD3 R0, R20.reuse, c[0x0][0x198], RZ ;  /* 0x0000660014007a10 */ /* 0x040fe20007ffe0ff */
[----:B------:R-:W-:Y:S01]  /*2ccc0*/  IMAD.WIDE R20, R20, 0x2, R28 ;  /* 0x0000000214147825 */ /* 0x000fe200078e021c */
[----:B------:R-:W-:Y:S01]  /*2ccd0*/  ISETP.LT.AND P2, PT, R15, c[0x0][0x178], !P2 ;  /* 0x00005e000f007a0c */ /* 0x000fe20005741270 */
[----:B------:R-:W2:Y:S04]  /*2cce0*/  LDL.LU R10, [R1+0xb0] ;  /* 0x0000b000010a7983 */ /* 0x000ea80000300800 */
[----:B0-----:R-:W0:Y:S01]  /*2ccf0*/  S2R R19, SR_TID.X ;  /* 0x0000000000137919 */ /* 0x001e220000002100 */
[----:B------:R-:W-:-:S03]  /*2cd00*/  IMAD.WIDE R22, R0, 0x2, R2 ;  /* 0x0000000200167825 */ /* 0x000fc600078e0202 */
[----:B------:R3:W-:Y:S01]  /*2cd10*/  @P3 STG.E.U16 [R20.64], R25 ;  /* 0x0000001914003986 */ /* 0x0007e2000c101506 */
[----:B------:R-:W-:Y:S01]  /*2cd20*/  ISETP.LT.AND P3, PT, R7, c[0x0][0x178], !P1 ;  /* 0x00005e0007007a0c */ /* 0x000fe20004f61270 */
[----:B-1----:R-:W-:Y:S01]  /*2cd30*/  IMAD.SHL.U32 R11, R26, 0x800, RZ ;  /* 0x000008001a0b7824 */ /* 0x002fe200078e00ff */
[----:B------:R-:W-:Y:S01]  /*2cd40*/  ISETP.GE.AND P6, PT, R8, c[0x0][0x17c], PT ;  /* 0x00005f0008007a0c */ /* 0x000fe20003fc6270 */
[----:B----4-:R1:W-:Y:S01]  /*2cd50*/  @P5 STG.E.U16 [R22.64], R27 ;  /* 0x0000001b16005986 */ /* 0x0103e2000c101506 */
[----:B------:R-:W-:Y:S01]  /*2cd60*/  LOP3.LUT R14, R26, 0x7f, RZ, 0xc0, !PT ;  /* 0x0000007f1a0e7812 */ /* 0x000fe200078ec0ff */
[C---:B---3--:R-:W-:Y:S01]  /*2cd70*/  IMAD.WIDE R20, R0.reuse, 0x2, R28 ;  /* 0x0000000200147825 */ /* 0x048fe200078e021c */
[----:B------:R-:W-:Y:S02]  /*2cd80*/  IADD3 R0, R0, c[0x0][0x198], RZ ;  /* 0x0000660000007a10 */ /* 0x000fe40007ffe0ff */
[----:B------:R-:W-:Y:S02]  /*2cd90*/  PRMT R8, R27, 0x7632, R8 ;  /* 0x000076321b087816 */ /* 0x000fe40000000008 */
[----:B------:R-:W-:Y:S01]  /*2cda0*/  LOP3.LUT R11, R11, 0x3000, RZ, 0xc0, !PT ;  /* 0x000030000b0b7812 */ /* 0x000fe200078ec0ff */
[----:B-1----:R-:W-:Y:S01]  /*2cdb0*/  IMAD.WIDE R26, R0, 0x2, R2 ;  /* 0x00000002001a7825 */ /* 0x002fe200078e0202 */
[----:B------:R-:W-:Y:S03]  /*2cdc0*/  @P2 STG.E.U16 [R20.64], R12 ;  /* 0x0000000c14002986 */ /* 0x000fe6000c101506 */
[----:B------:R-:W-:Y:S01]  /*2cdd0*/  IMAD R11, R14, 0x10, R11 ;  /* 0x000000100e0b7824 */ /* 0x000fe200078e020b */
[----:B------:R1:W-:Y:S01]  /*2cde0*/  @P3 STG.E.U16 [R26.64], R8 ;  /* 0x000000081a003986 */ /* 0x0003e2000c101506 */
[----:B0-----:R-:W-:-:S03]  /*2cdf0*/  LOP3.LUT R14, R19, 0x7f, RZ, 0xc0, !PT ;  /* 0x0000007f130e7812 */ /* 0x001fc600078ec0ff */
[----:B------:R-:W-:Y:S02]  /*2ce00*/  LOP3.LUT R11, R11, 0x40, RZ, 0x3c, !PT ;  /* 0x000000400b0b7812 */ /* 0x000fe400078e3cff */
[----:B------:R-:W-:-:S03]  /*2ce10*/  ISETP.LT.AND P1, PT, R15, c[0x0][0x178], !P1 ;  /* 0x00005e000f007a0c */ /* 0x000fc60004f21270 */
[----:B------:R0:W3:Y:S01]  /*2ce20*/  LDS.128 R20, [R11+0x800] ;  /* 0x000800000b147984 */ /* 0x0000e20000000c00 */
[----:B-1----:R-:W-:-:S05]  /*2ce30*/  IMAD.SHL.U32 R27, R19, 0x800, RZ ;  /* 0x00000800131b7824 */ /* 0x002fca00078e00ff */
[----:B------:R-:W-:Y:S01]  /*2ce40*/  LOP3.LUT R27, R27, 0x3000, RZ, 0xc0, !PT ;  /* 0x000030001b1b7812 */ /* 0x000fe200078ec0ff */
[----:B0-----:R-:W4:Y:S04]  /*2ce50*/  LDL.LU R11, [R1+0xa0] ;  /* 0x0000a000010b7983 */ /* 0x001f280000300800 */
[----:B------:R-:W-:Y:S01]  /*2ce60*/  IMAD R27, R14, 0x10, R27 ;  /* 0x000000100e1b7824 */ /* 0x000fe200078e021b */
[----:B------:R-:W-:Y:S01]  /*2ce70*/  ISETP.GE.AND P0, PT, R24, c[0x0][0x17c], PT ;  /* 0x00005f0018007a0c */ /* 0x000fe20003f06270 */
[----:B------:R-:W-:Y:S01]  /*2ce80*/  IMAD.WIDE R24, R0, 0x2, R28 ;  /* 0x0000000200187825 */ /* 0x000fe200078e021c */
[----:B------:R-:W-:Y:S02]  /*2ce90*/  PRMT R12, R12, 0x7632, R12 ;  /* 0x000076320c0c7816 */ /* 0x000fe4000000000c */
[----:B------:R-:W-:-:S03]  /*2cea0*/  LOP3.LUT R27, R27, 0x60, RZ, 0x3c, !PT ;  /* 0x000000601b1b7812 */ /* 0x000fc600078e3cff */
[----:B------:R-:W-:Y:S04]  /*2ceb0*/  @P1 STG.E.U16 [R24.64], R12 ;  /* 0x0000000c18001986 */ /* 0x000fe8000c101506 */
[----:B------:R-:W0:Y:S04]  /*2cec0*/  LDS.128 R24, [R27+0x800] ;  /* 0x000800001b187984 */ /* 0x000e280000000c00 */
[----:B---3--:R1:W-:Y:S04]  /*2ced0*/  STL [R1+0xd94], R23 ;  /* 0x000d941701007387 */ /* 0x0083e80000100800 */
[----:B-1----:R-:W3:Y:S04]  /*2cee0*/  LDL.LU R23, [R1+0x75c] ;  /* 0x00075c0001177983 */ /* 0x002ee80000300800 */
[----:B0-----:R0:W-:Y:S04]  /*2cef0*/  STL [R1+0xd90], R27 ;  /* 0x000d901b01007387 */ /* 0x0011e80000100800 */
[----:B0-----:R-:W5:Y:S01]  /*2cf00*/  LDL.LU R27, [R1+0x764] ;  /* 0x00076400011b7983 */ /* 0x001f620000300800 */
[----:B------:R-:W-:-:S02]  /*2cf10*/  ISETP.LT.AND P2, PT, R7, c[0x0][0x178], !P4 ;  /* 0x00005e0007007a0c */ /* 0x000fc40006741270 */
[----:B------:R-:W-:Y:S02]  /*2cf20*/  ISETP.LT.AND P4, PT, R15, c[0x0][0x178], !P4 ;  /* 0x00005e000f007a0c */ /* 0x000fe40006781270 */
[----:B------:R-:W-:Y:S02]  /*2cf30*/  IADD3 R0, R0, c[0x0][0x198], RZ ;  /* 0x0000660000007a10 */ /* 0x000fe40007ffe0ff */
[----:B------:R-:W-:Y:S02]  /*2cf40*/  ISETP.LT.AND P1, PT, R7, c[0x0][0x178], !P6 ;  /* 0x00005e0007007a0c */ /* 0x000fe40007721270 */
[----:B------:R-:W-:Y:S01]  /*2cf50*/  ISETP.GE.AND P5, PT, R4, c[0x0][0x17c], PT ;  /* 0x00005f0004007a0c */ /* 0x000fe20003fa6270 */
[----:B------:R-:W-:Y:S01]  /*2cf60*/  IMAD.WIDE R18, R0, 0x2, R2 ;  /* 0x0000000200127825 */ /* 0x000fe200078e0202 */
[----:B------:R-:W-:-:S03]  /*2cf70*/  ISETP.LT.AND P6, PT, R15, c[0x0][0x178], !P6 ;  /* 0x00005e000f007a0c */ /* 0x000fc600077c1270 */
[C---:B------:R-:W-:Y:S01]  /*2cf80*/  IMAD.WIDE R14, R0.reuse, 0x2, R28 ;  /* 0x00000002000e7825 */ /* 0x040fe200078e021c */
[----:B------:R-:W-:Y:S02]  /*2cf90*/  IADD3 R0, R0, c[0x0][0x198], RZ ;  /* 0x0000660000007a10 */ /* 0x000fe40007ffe0ff */
[----:B------:R-:W-:Y:S01]  /*2cfa0*/  PRMT R12, R16, 0x7632, R12 ;  /* 0x00007632100c7816 */ /* 0x000fe2000000000c */
[----:B------:R-:W-:Y:S04]  /*2cfb0*/  STL.64 [R1+0xdc8], R16 ;  /* 0x000dc81001007387 */ /* 0x000fe80000100a00 */
[----:B--2---:R0:W-:Y:S01]  /*2cfc0*/  @P2 STG.E.U16 [R18.64], R10 ;  /* 0x0000000a12002986 */ /* 0x0041e2000c101506 */
[----:B------:R-:W-:-:S03]  /*2cfd0*/  PRMT R8, R10, 0x7632, R8 ;  /* 0x000076320a087816 */ /* 0x000fc60000000008 */
[----:B------:R1:W-:Y:S01]  /*2cfe0*/  @P4 STG.E.U16 [R14.64], R16 ;  /* 0x000000100e004986 */ /* 0x0003e2000c101506 */
[C---:B------:R-:W-:Y:S01]  /*2cff0*/  ISETP.LT.AND P4, PT, R7.reuse, c[0x0][0x178], !P0 ;  /* 0x00005e0007007a0c */ /* 0x040fe20004781270 */
[C---:B0-----:R-:W-:Y:S02]  /*2d000*/  IMAD.WIDE R18, R0.reuse, 0x2, R2 ;  /* 0x0000000200127825 */ /* 0x041fe400078e0202 */
[----:B------:R-:W2:Y:S02]  /*2d010*/  LDL.LU R10, [R1+0x50] ;  /* 0x00005000010a7983 */ /* 0x000ea40000300800 */
[----:B-1----:R-:W-:Y:S02]  /*2d020*/  IMAD.WIDE R14, R0, 0x2, R28 ;  /* 0x00000002000e7825 */ /* 0x002fe400078e021c */
[----:B------:R-:W-:Y:S04]  /*2d030*/  @P1 STG.E.U16 [R18.64], R8 ;  /* 0x0000000812001986 */ /* 0x000fe8000c101506 */
[----:B------:R0:W-:Y:S01]  /*2d040*/  @P6 STG.E.U16 [R14.64], R12 ;  /* 0x0000000c0e006986 */ /* 0x0001e2000c101506 */
[----:B------:R-:W-:-:S02]  /*2d050*/  ISETP.LT.AND P6, PT, R7, c[0x0][0x178], !P5 ;  /* 0x00005e0007007a0c */ /* 0x000fc40006fc1270 */
[----:B---3--:R-:W-:-:S04]  /*2d060*/  IADD3 R4, R23, 0x4e, RZ ;  /* 0x0000004e17047810 */ /* 0x008fc80007ffe0ff */
[----:B------:R-:W-:Y:S02]  /*2d070*/  ISETP.GE.AND P3, PT, R4, c[0x0][0x17c], PT ;  /* 0x00005f0004007a0c */ /* 0x000fe40003f66270 */
[----:B------:R-:W-:-:S04]  /*2d080*/  IADD3 R4, R23, 0x4f, RZ ;  /* 0x0000004f17047810 */ /* 0x000fc80007ffe0ff */
[----:B------:R-:W-:Y:S02]  /*2d090*/  ISETP.GE.AND P2, PT, R4, c[0x0][0x17c], PT ;  /* 0x00005f0004007a0c */ /* 0x000fe40003f46270 */
[----:B------:R-:W-:Y:S02]  /*2d0a0*/  IADD3 R4, R0, c[0x0][0x198], RZ ;  /* 0x0000660000047a10 */ /* 0x000fe40007ffe0ff */
[----:B------:R-:W-:-:S03]  /*2d0b0*/  IADD3 R0, R23, 0x50, RZ ;  /* 0x0000005017007810 */ /* 0x000fc60007ffe0ff */
[----:B0-----:R-:W-:Y:S01]  /*2d0c0*/  IMAD.WIDE R14, R4, 0x2, R2 ;  /* 0x00000002040e7825 */ /* 0x001fe200078e0202 */
[----:B------:R-:W-:Y:S02]  /*2d0d0*/  ISETP.GE.AND P1, PT, R0, c[0x0][0x17c], PT ;  /* 0x00005f0000007a0c */ /* 0x000fe40003f26270 */
[C---:B------:R-:W-:Y:S02]  /*2d0e0*/  IADD3 R0, R4.reuse, c[0x0][0x198], RZ ;  /* 0x0000660004007a10 */ /* 0x040fe40007ffe0ff */
[----:B-----5:R-:W-:Y:S01]  /*2d0f0*/  ISETP.LT.AND P0, PT, R27, c[0x0][0x178], !P0 ;  /* 0x00005e001b007a0c */ /* 0x020fe20004701270 */
[----:B----4-:R0:W-:Y:S01]  /*2d100*/  @P4 STG.E.U16 [R14.64], R11 ;  /* 0x0000000b0e004986 */ /* 0x0101e2000c101506 */
[----:B------:R-:W-:Y:S01]  /*2d110*/  IMAD.WIDE R16, R4, 0x2, R28 ;  /* 0x0000000204107825 */ /* 0x000fe200078e021c */
[----:B------:R-:W-:-:S03]  /*2d120*/  PRMT R4, R11, 0x7632, R4 ;  /* 0x000076320b047816 */ /* 0x000fc60000000004 */
[----:B0-----:R-:W-:-:S07]  /*2d130*/  IMAD.WIDE R14, R0, 0x2, R2 ;  /* 0x00000002000e7825 */ /* 0x001fce00078e0202 */
[----:B------:R-:W-:Y:S04]  /*2d140*/  @P0 STG.E.U16 [R16.64], R20 ;  /* 0x0000001410000986 */ /* 0x000fe8000c101506 */
[----:B------:R0:W-:Y:S04]  /*2d150*/  @P6 STG.E.U16 [R14.64], R4 ;  /* 0x000000040e006986 */ /* 0x0001e8000c101506 */
[----:B0-----:R-:W3:Y:S04]  /*2d160*/  LDL.LU R14, [R1+0x44] ;  /* 0x00004400010e7983 */ /* 0x001ee80000300800 */
[----:B------:R-:W4:Y:S04]  /*2d170*/  LDL.LU R11, [R1+0x24] ;  /* 0x00002400010b7983 */ /* 0x000f280000300800 */
[----:B------:R0:W-:Y:S04]  /*2d180*/  STL.64 [R1+0xdd0], R20 ;  /* 0x000dd01401007387 */ /* 0x0001e80000100a00 */
[----:B------:R-:W5:Y:S01]  /*2d190*/  LDL.LU R15, [R1+0x64] ;  /* 0x00006400010f7983 */ /* 0x000f620000300800 */
[----:B------:R-:W-:-:S02]  /*2d1a0*/  ISETP.LT.AND P5, PT, R27, c[0x0][0x178], !P5 ;  /* 0x00005e001b007a0c */ /* 0x000fc40006fa1270 */
[----:B------:R-:W-:Y:S02]  /*2d1b0*/  ISETP.LT.AND P0, PT, R7, c[0x0][0x178], !P3 ;  /* 0x00005e0007007a0c */ /* 0x000fe40005f01270 */
[----:B------:R-:W-:Y:S02]  /*2d1c0*/  IADD3 R4, R0, c[0x0][0x198], RZ ;  /* 0x0000660000047a10 */ /* 0x000fe40007ffe0ff */
[----:B------:R-:W-:Y:S01]  /*2d1d0*/  PRMT R12, R20, 0x7632, R12 ;  /* 0x00007632140c7816 */ /* 0x000fe2000000000c */
[----:B0-----:R-:W-:Y:S01]  /*2d1e0*/  IMAD.WIDE R20, R0, 0x2, R28 ;  /* 0x0000000200147825 */ /* 0x001fe200078e021c */
[----:B------:R-:W-:-:S03]  /*2d1f0*/  ISETP.LT.AND P3, PT, R27, c[0x0][0x178], !P3 ;  /* 0x00005e001b007a0c */ /* 0x000fc60005f61270 */
[C---:B------:R-:W-:Y:S01]  /*2d200*/  IMAD.WIDE R18, R4.reuse, 0x2, R2 ;  /* 0x0000000204127825 */ /* 0x040fe200078e0202 */
[----:B------:R-:W-:Y:S01]  /*2d210*/  IADD3 R0, R23, 0x53, RZ ;  /* 0x0000005317007810 */ /* 0x000fe20007ffe0ff */
[----:B------:R0:W-:Y:S02]  /*2d220*/  @P5 STG.E.U16 [R20.64], R12 ;  /* 0x0000000c14005986 */ /* 0x0001e4000c101506 */
[C---:B------:R-:W-:Y:S01]  /*2d230*/  IMAD.WIDE R16, R4.reuse, 0x2, R28 ;  /* 0x0000000204107825 */ /* 0x040fe200078e021c */
[----:B------:R-:W-:Y:S02]  /*2d240*/  IADD3 R4, R4, c[0x0][0x198], RZ ;  /* 0x0000660004047a10 */ /* 0x000fe40007ffe0ff */
[----:B------:R-:W-:Y:S02]  /*2d250*/  ISETP.GE.AND P5, PT, R0, c[0x0][0x17c], PT ;  /* 0x00005f0000007a0c */ /* 0x000fe40003fa6270 */
[C---:B------:R-:W-:Y:S01]  /*2d260*/  IADD3 R0, R4.reuse, c[0x0][0x198], RZ ;  /* 0x0000660004007a10 */ /* 0x040fe20007ffe0ff */
[----:B0-----:R-:W-:Y:S01]  /*2d270*/  IMAD.WIDE R20, R4, 0x2, R2 ;  /* 0x0000000204147825 */ /* 0x001fe200078e0202 */
[----:B--2---:R0:W-:Y:S01]  /*2d280*/  @P0 STG.E.U16 [R18.64], R10 ;  /* 0x0000000a12000986 */ /* 0x0041e2000c101506 */
[----:B------:R-:W-:-:S02]  /*2d290*/  ISETP.LT.AND P0, PT, R7, c[0x0][0x178], !P2 ;  /* 0x00005e0007007a0c */ /* 0x000fc40005701270 */
[----:B------:R-:W-:Y:S01]  /*2d2a0*/  ISETP.LT.AND P2, PT, R27, c[0x0][0x178], !P2 ;  /* 0x00005e001b007a0c */ /* 0x000fe20005741270 */
[----:B------:R1:W-:Y:S01]  /*2d2b0*/  @P3 STG.E.U16 [R16.64], R24 ;  /* 0x0000001810003986 */ /* 0x0003e2000c101506 */
[----:B------:R-:W-:Y:S01]  /*2d2c0*/  PRMT R12, R10, 0x7632, R12 ;  /* 0x000076320a0c7816 */ /* 0x000fe2000000000c */
[----:B0-----:R-:W-:Y:S01]  /*2d2d0*/  IMAD.WIDE R18, R0, 0x2, R2 ;  /* 0x0000000200127825 */ /* 0x001fe200078e0202 */
[----:B-1----:R-:W-:-:S03]  /*2d2e0*/  PRMT R24, R24, 0x7632, R24 ;  /* 0x0000763218187816 */ /* 0x002fc60000000018 */
[----:B------:R-:W-:-:S04]  /*2d2f0*/  IMAD.WIDE R16, R4, 0x2, R28 ;  /* 0x0000000204107825 */ /* 0x000fc800078e021c */
[----:B------:R0:W-:Y:S04]  /*2d300*/  @P0 STG.E.U16 [R20.64], R12 ;  /* 0x0000000c14000986 */ /* 0x0001e8000c101506 */
[----:B------:R1:W-:Y:S04]  /*2d310*/  @P2 STG.E.U16 [R16.64], R24 ;  /* 0x0000001810002986 */ /* 0x0003e8000c101506 */
[----:B-----5:R-:W-:Y:S04]  /*2d320*/  STL [R1+0xdb8], R15 ;  /* 0x000db80f01007387 */ /* 0x020fe80000100800 */
[----:B------:R-:W2:Y:S04]  /*2d330*/  LDL.LU R10, [R1+0x34] ;  /* 0x00003400010a7983 */ /* 0x000ea80000300800 */
[----:B------:R-:W-:Y:S04]  /*2d340*/  STL.64 [R1+0x8], R18 ;  /* 0x0000081201007387 */ /* 0x000fe80000100a00 */
[----:B0-----:R-:W3:Y:S04]  /*2d350*/  LDL.LU.64 R20, [R1+0xdd0] ;  /* 0x000dd00001147983 */ /* 0x001ee80000300a00 */
[----:B-1----:R-:W4:Y:S04]  /*2d360*/  LDL.LU.64 R16, [R1+0xdc8] ;  /* 0x000dc80001107983 */ /* 0x002f280000300a00 */
[----:B------:R0:W-:Y:S04]  /*2d370*/  STL.64 [R1+0xdc0], R24 ;  /* 0x000dc01801007387 */ /* 0x0001e80000100a00 */
[----:B0-----:R-:W5:Y:S01]  /*2d380*/  LDL.LU.64 R24, [R1+0x8] ;  /* 0x0000080001187983 */ /* 0x001f620000300a00 */
[----:B------:R-:W-:-:S02]  /*2d390*/  ISETP.LT.AND P3, PT, R7, c[0x0][0x178], !P1 ;  /* 0x00005e0007007a0c */ /* 0x000fc40004f61270 */
[----:B------:R-:W-:Y:S02]  /*2d3a0*/  ISETP.LT.AND P1, PT, R27, c[0x0][0x178], !P1 ;  /* 0x00005e001b007a0c */ /* 0x000fe40004f21270 */
[----:B------:R-:W-:Y:S01]  /*2d3b0*/  IADD3 R8, R23, 0x51, RZ ;  /* 0x0000005117087810 */ /* 0x000fe20007ffe0ff */
[----:B------:R-:W-:-:S03]  /*2d3c0*/  IMAD.WIDE R18, R0, 0x2, R28 ;  /* 0x0000000200127825 */ /* 0x000fc600078e021c */
[----:B------:R-:W-:Y:S02]  /*2d3d0*/  ISETP.GE.AND P4, PT, R8, c[0x0][0x17c], PT ;  /* 0x00005f0008007a0c */ /* 0x000fe40003f86270 */
[----:B------:R-:W-:-:S04]  /*2d3e0*/  IADD3 R8, R23, 0x52, RZ ;  /* 0x0000005217087810 */ /* 0x000fc80007ffe0ff */
[----:B------:R-:W-:Y:S02]  /*2d3f0*/  ISETP.GE.AND P6, PT, R8, c[0x0][0x17c], PT ;  /* 0x00005f0008007a0c */ /* 0x000fe40003fc6270 */
[----:B------:R-:W-:-:S04]  /*2d400*/  IADD3 R8, R23, 0x54, RZ ;  /* 0x0000005417087810 */ /* 0x000fc80007ffe0ff */
[----:B------:R-:W-:Y:S02]  /*2d410*/  ISETP.GE.AND P0, PT, R8, c[0x0][0x17c], PT ;  /* 0x00005f0008007a0c */ /* 0x000fe40003f06270 */
[----:B------:R-:W-:Y:S02]  /*2d420*/  IADD3 R8, R0, c[0x0][0x198], RZ ;  /* 0x0000660000087a10 */ /* 0x000fe40007ffe0ff */
[----:B---3--:R-:W-:Y:S02]  /*2d430*/  PRMT R20, R14, 0x7632, R20 ;  /* 0x000076320e147816 */ /* 0x008fe40000000014 */
[----:B----4-:R-:W-:Y:S01]  /*2d440*/  PRMT R16, R11, 0x7632, R16 ;  /* 0x000076320b107816 */ /* 0x010fe20000000010 */
[----:B-----5:R0:W-:Y:S04]  /*2d450*/  @P3 STG.E.U16 [R24.64], R14 ;  /* 0x0000000e18003986 */ /* 0x0201e8000c101506 */
[----:B------:R1:W-:Y:S01]  /*2d460*/  @P1 STG.E.U16 [R18.64], R11 ;  /* 0x0000000b12001986 */ /* 0x0003e2000c101506 */
[----:B------:R-:W-:-:S02]  /*2d470*/  ISETP.LT.AND P1, PT, R7, c[0x0][0x178], !P4 ;  /* 0x00005e0007007a0c */ /* 0x000fc40006721270 */
[----:B------:R-:W-:Y:S01]  /*2d480*/  ISETP.LT.AND P4, PT, R27, c[0x0][0x178], !P4 ;  /* 0x00005e001b007a0c */ /* 0x000fe20006781270 */
[----:B0-----:R-:W-:-:S04]  /*2d490*/  IMAD.WIDE R24, R8, 0x2, R2 ;  /* 0x0000000208187825 */ /* 0x001fc800078e0202 */
[----:B------:R-:W-:Y:S01]  /*2d4a0*/  IMAD.WIDE R14, R8, 0x2, R28 ;  /* 0x00000002080e7825 */ /* 0x000fe200078e021c */
[----:B-1----:R-:W3:Y:S05]  /*2d4b0*/  LDL.LU R11, [R1+0x84] ;  /* 0x00008400010b7983 */ /* 0x002eea0000300800 */
[----:B------:R0:W-:Y:S04]  /*2d4c0*/  @P1 STG.E.U16 [R24.64], R20 ;  /* 0x0000001418001986 */ /* 0x0001e8000c101506 */
[----:B------:R1:W-:Y:S04]  /*2d4d0*/  @P4 STG.E.U16 [R14.64], R16 ;  /* 0x000000100e004986 */ /* 0x0003e8000c101506 */
[----:B0-----:R-:W4:Y:S04]  /*2d4e0*/  LDL.LU.64 R24, [R1+0xdc0] ;  /* 0x000dc00001187983 */ /* 0x001f280000300a00 */
[----:B-1----:R-:W5:Y:S01]  /*2d4f0*/  LDL.LU R15, [R1+0xdb8] ;  /* 0x000db800010f7983 */ /* 0x002f620000300800 */
[----:B------:R-:W-:-:S02]  /*2d500*/  ISETP.LT.AND P2, PT, R7, c[0x0][0x178], !P6 ;  /* 0x00005e0007007a0c */ /* 0x000fc40007741270 */
[----:B------:R-:W-:Y:S02]  /*2d510*/  IADD3 R0, R8, c[0x0][0x198], RZ ;  /* 0x0000660008007a10 */ /* 0x000fe40007ffe0ff */
[----:B------:R-:W-:-:S03]  /*2d520*/  ISETP.LT.AND P6, PT, R27, c[0x0][0x178], !P6 ;  /* 0x00005e001b007a0c */ /* 0x000fc600077c1270 */
[----:B------:R-:W-:Y:S01]  /*2d530*/  IMAD.WIDE R18, R0, 0x2, R2 ;  /* 0x0000000200127825 */ /* 0x000fe200078e0202 */
[----:B------:R-:W-:Y:S02]  /*2d540*/  ISETP.LT.AND P4, PT, R7, c[0x0][0x178], !P5 ;  /* 0x00005e0007007a0c */ /* 0x000fe40006f81270 */
[----:B------:R-:W-:Y:S02]  /*2d550*/  IADD3 R12, R23, 0x56, RZ ;  /* 0x00000056170c7810 */ /* 0x000fe40007ffe0ff */
[----:B--2---:R-:W-:Y:S02]  /*2d560*/  PRMT R8, R10, 0x7632, R8 ;  /* 0x000076320a087816 */ /* 0x004fe40000000008 */
[----:B------:R-:W-:Y:S02]  /*2d570*/  ISETP.LT.AND P5, PT, R27, c[0x0][0x178], !P5 ;  /* 0x00005e001b007a0c */ /* 0x000fe40006fa1270 */
[----:B------:R-:W-:Y:S02]  /*2d580*/  ISETP.GE.AND P1, PT, R12, c[0x0][0x17c], PT ;  /* 0x00005f000c007a0c */ /* 0x000fe40003f26270 */
[----:B------:R-:W-:Y:S01]  /*2d590*/  IADD3 R4, R23, 0x55, RZ ;  /* 0x0000005517047810 */ /* 0x000fe20007ffe0ff */
[----:B-----5:R0:W-:Y:S01]  /*2d5a0*/  @P2 STG.E.U16 [R18.64], R15 ;  /* 0x0000000f12002986 */ /* 0x0201e2000c101506 */
[----:B------:R-:W-:Y:S01]  /*2d5b0*/  PRMT R12, R15, 0x7632, R12 ;  /* 0x000076320f0c7816 */ /* 0x000fe2000000000c */
[C---:B0-----:R-:W-:Y:S01]  /*2d5c0*/  IMAD.WIDE R18, R0.reuse, 0x2, R28 ;  /* 0x0000000200127825 */ /* 0x041fe200078e021c */
[----:B------:R-:W-:-:S04]  /*2d5d0*/  IADD3 R0, R0, c[0x0][0x198], RZ ;  /* 0x0000660000007a10 */ /* 0x000fc80007ffe0ff */
[----:B------:R0:W-:Y:S01]  /*2d5e0*/  @P6 STG.E.U16 [R18.64], R10 ;  /* 0x0000000a12006986 */ /* 0x0001e2000c101506 */
[----:B------:R-:W-:Y:S01]  /*2d5f0*/  ISETP.LT.AND P6, PT, R7, c[0x0][0x178], !P0 ;  /* 0x00005e0007007a0c */ /* 0x000fe200047c1270 */
[C---:B------:R-:W-:Y:S02]  /*2d600*/  IMAD.WIDE R14, R0.reuse, 0x2, R28 ;  /* 0x00000002000e7825 */ /* 0x040fe400078e021c */
[----:B0-----:R-:W2:Y:S02]  /*2d610*/  LDL.LU R10, [R1+0x94] ;  /* 0x00009400010a7983 */ /* 0x001ea40000300800 */
[C---:B------:R-:W-:Y:S01]  /*2d620*/  IMAD.WIDE R18, R0.reuse, 0x2, R2 ;  /* 0x0000000200127825 */ /* 0x040fe200078e0202 */
[----:B------:R-:W-:-:S04]  /*2d630*/  IADD3 R0, R0, c[0x0][0x198], RZ ;  /* 0x0000660000007a10 */ /* 0x000fc80007ffe0ff */
[----:B------:R0:W-:Y:S04]  /*2d640*/  @P4 STG.E.U16 [R18.64], R12 ;  /* 0x0000000c12004986 */ /* 0x0001e8000c101506 */
[----:B------:R3:W-:Y:S01]  /*2d650*/  @P5 STG.E.U16 [R14.64], R8 ;  /* 0x000000080e005986 */ /* 0x0007e2000c101506 */
[----:B0-----:R-:W-:Y:S01]  /*2d660*/  IMAD.WIDE R18, R0, 0x2, R2 ;  /* 0x0000000200127825 */ /* 0x001fe200078e0202 */
[----:B---3--:R-:W-:-:S04]  /*2d670*/  PRMT R8, R11, 0x7632, R8 ;  /* 0x000076320b087816 */ /* 0x008fc80000000008 */
[----:B------:R0:W-:Y:S04]  /*2d680*/  @P6 STG.E.U16 [R18.64], R11 ;  /* 0x0000000b12006986 */ /* 0x0001e8000c101506 */
[----:B0-----:R-:W3:Y:S04]  /*2d690*/  LDL.LU.64 R18, [R1+0xdb0] ;  /* 0x000db00001127983 */ /* 0x001ee80000300a00 */
[----:B------:R-:W5:Y:S01]  /*2d6a0*/  LDL.LU R11, [R1+0xc4] ;  /* 0x0000c400010b7983 */ /* 0x000f620000300800 */
[----:B------:R-:W-:Y:S02]  /*2d6b0*/  ISETP.LT.AND P0, PT, R27, c[0x0][0x178], !P0 ;  /* 0x00005e001b007a0c */ /* 0x000fe40004701270 */
[----:B------:R-:W-:-:S02]  /*2d6c0*/  ISETP.GE.AND P3, PT, R4, c[0x0][0x17c], PT ;  /* 0x00005f0004007a0c */ /* 0x000fc40003f66270 */
[----:B------:R-:W-:Y:S02]  /*2d6d0*/  IADD3 R4, R23, 0x57, RZ ;  /* 0x0000005717047810 */ /* 0x000fe40007ffe0ff */
[----:B------:R-:W-:Y:S01]  /*2d6e0*/  ISETP.LT.AND P5, PT, R7, c[0x0][0x178], !P3 ;  /* 0x00005e0007007a0c */ /* 0x000fe20005fa1270 */
[----:B------:R-:W-:Y:S01]  /*2d6f0*/  IMAD.WIDE R14, R0, 0x2, R28 ;  /* 0x00000002000e7825 */ /* 0x000fe200078e021c */
[----:B------:R-:W-:Y:S02]  /*2d700*/  ISETP.GE.AND P2, PT, R4, c[0x0][0x17c], PT ;  /* 0x00005f0004007a0c */ /* 0x000fe40003f46270 */
[----:B------:R-:W-:Y:S02]  /*2d710*/  IADD3 R4, R23, 0x58, RZ ;  /* 0x0000005817047810 */ /* 0x000fe40007ffe0ff */
[----:B------:R-:W-:Y:S02]  /*2d720*/  IADD3 R0, R0, c[0x0][0x198], RZ ;  /* 0x0000660000007a10 */ /* 0x000fe40007ffe0ff */
[----:B------:R-:W-:Y:S01]  /*2d730*/  ISETP.LT.AND P3, PT, R27, c[0x0][0x178], !P3 ;  /* 0x00005e001b007a0c */ /* 0x000fe20005f61270 */
[----:B------:R0:W-:Y:S01]  /*2d740*/  @P0 STG.E.U16 [R14.64], R5 ;  /* 0x000000050e000986 */ /* 0x0001e2000c101506 */
[----:B------:R-:W-:-:S02]  /*2d750*/  ISETP.GE.AND P4, PT, R4, c[0x0][0x17c], PT ;  /* 0x00005f0004007a0c */ /* 0x000fc40003f86270 */
[----:B------:R-:W-:Y:S02]  /*2d760*/  IADD3 R4, R23, 0x59, RZ ;  /* 0x0000005917047810 */ /* 0x000fe40007ffe0ff */
[----:B------:R-:W-:Y:S02]  /*2d770*/  ISETP.LT.AND P0, PT, R7, c[0x0][0x178], !P1 ;  /* 0x00005e0007007a0c */ /* 0x000fe40004f01270 */
[----:B------:R-:W-:Y:S02]  /*2d780*/  ISETP.GE.AND P6, PT, R4, c[0x0][0x17c], PT ;  /* 0x00005f0004007a0c */ /* 0x000fe40003fc6270 */
[----:B------:R-:W-:Y:S01]  /*2d790*/  PRMT R12, R5, 0x7632, R12 ;  /* 0x00007632050c7816 */ /* 0x000fe2000000000c */
[----:B0-----:R-:W-:Y:S01]  /*2d7a0*/  IMAD.WIDE R14, R0, 0x2, R2 ;  /* 0x00000002000e7825 */ /* 0x001fe200078e0202 */
[----:B------:R-:W-:-:S03]  /*2d7b0*/  ISETP.LT.AND P1, PT, R27, c[0x0][0x178], !P1 ;  /* 0x00005e001b007a0c */ /* 0x000fc60004f21270 */
[C---:B------:R-:W-:Y:S01]  /*2d7c0*/  IMAD.WIDE R4, R0.reuse, 0x2, R28 ;  /* 0x0000000200047825 */ /* 0x040fe200078e021c */
[----:B------:R-:W-:Y:S01]  /*2d7d0*/  IADD3 R0, R0, c[0x0][0x198], RZ ;  /* 0x0000660000007a10 */ /* 0x000fe20007ffe0ff */
[----:B------:R0:W-:Y:S01]  /*2d7e0*/  @P5 STG.E.U16 [R14.64], R8 ;  /* 0x000000080e005986 */ /* 0x0001e2000c101506 */
[----:B------:R-:W-:-:S03]  /*2d7f0*/  ISETP.LT.AND P5, PT, R7, c[0x0][0x178], !P2 ;  /* 0x00005e0007007a0c */ /* 0x000fc600057a1270 */
[----:B------:R1:W-:Y:S01]  /*2d800*/  @P3 STG.E.U16 [R4.64], R12 ;  /* 0x0000000c04003986 */ /* 0x0003e2000c101506 */
[----:B0-----:R-:W-:Y:S01]  /*2d810*/  IADD3 R8, R23, 0x5a, RZ ;  /* 0x0000005a17087810 */ /* 0x001fe20007ffe0ff */
[----:B------:R-:W-:-:S03]  /*2d820*/  IMAD.WIDE R14, R0, 0x2, R28 ;  /* 0x00000002000e7825 */ /* 0x000fc600078e021c */
[----:B------:R-:W-:Y:S01]  /*2d830*/  ISETP.GE.AND P3, PT, R8, c[0x0][0x17c], PT ;  /* 0x00005f0008007a0c */ /* 0x000fe20003f66270 */
[C---:B-1----:R-:W-:Y:S01]  /*2d840*/  IMAD.WIDE R4, R0.reuse, 0x2, R2 ;  /* 0x0000000200047825 */ /* 0x042fe200078e0202 */
[----:B------:R-:W-:Y:S02]  /*2d850*/  IADD3 R8, R0, c[0x0][0x198], RZ ;  /* 0x0000660000087a10 */ /* 0x000fe40007ffe0ff */
[----:B------:R-:W-:Y:S02]  /*2d860*/  ISETP.LT.AND P2, PT, R27, c[0x0][0x178], !P2 ;  /* 0x00005e001b007a0c */ /* 0x000fe40005741270 */
[----:B------:R-:W-:Y:S02]  /*2d870*/  PRMT R20, R9, 0x7632, R20 ;  /* 0x0000763209147816 */ /* 0x000fe40000000014 */
[----:B------:R-:W-:Y:S01]  /*2d880*/  IADD3 R16, R23, 0x5d, RZ ;  /* 0x0000005d17107810 */ /* 0x000fe20007ffe0ff */
[----:B--2---:R0:W-:Y:S01]  /*2d890*/  @P0 STG.E.U16 [R4.64], R10 ;  /* 0x0000000a04000986 */ /* 0x0041e2000c101506 */
[----:B------:R-:W-:-:S03]  /*2d8a0*/  PRMT R0, R10, 0x7632, R0 ;  /* 0x000076320a007816 */ /* 0x000fc60000000000 */
[----:B------:R1:W-:Y:S01]  /*2d8b0*/  @P1 STG.E.U16 [R14.64], R9 ;  /* 0x000000090e001986 */ /* 0x0003e2000c101506 */
[----:B------:R-:W-:Y:S01]  /*2d8c0*/  ISETP.LT.AND P1, PT, R7, c[0x0][0x178], !P4 ;  /* 0x00005e0007007a0c */ /* 0x000fe20006721270 */
[----:B0-----:R-:W-:-:S05]  /*2d8d0*/  IMAD.WIDE R4, R8, 0x2, R2 ;  /* 0x0000000208047825 */ /* 0x001fca00078e0202 */
[----:B------:R0:W-:Y:S01]  /*2d8e0*/  @P5 STG.E.U16 [R4.64], R0 ;  /* 0x0000000004005986 */ /* 0x0001e2000c101506 */
[C---:B-1----:R-:W-:Y:S01]  /*2d8f0*/  IMAD.WIDE R14, R8.reuse, 0x2, R28 ;  /* 0x00000002080e7825 */ /* 0x042fe200078e021c */
[----:B------:R-:W-:Y:S02]  /*2d900*/  ISETP.LT.AND P4, PT, R27, c[0x0][0x178], !P4 ;  /* 0x00005e001b007a0c */ /* 0x000fe40006781270 */
[----:B0-----:R-:W-:Y:S02]  /*2d910*/  IADD3 R0, R8, c[0x0][0x198], RZ ;  /* 0x0000660008007a10 */ /* 0x001fe40007ffe0ff */
[----:B------:R0:W-:Y:S03]  /*2d920*/  @P2 STG.E.U16 [R14.64], R20 ;  /* 0x000000140e002986 */ /* 0x0001e6000c101506 */
[----:B------:R-:W-:-:S05]  /*2d930*/  IMAD.WIDE R4, R0, 0x2, R2 ;  /* 0x0000000200047825 */ /* 0x000fca00078e0202 */
[----:B-----5:R1:W-:Y:S01]  /*2d940*/  @P1 STG.E.U16 [R4.64], R11 ;  /* 0x0000000b04001986 */ /* 0x0203e2000c101506 */
[----:B------:R-:W-:Y:S01]  /*2d950*/  ISETP.LT.AND P1, PT, R7, c[0x0][0x178], !P6 ;  /* 0x00005e0007007a0c */ /* 0x000fe20007721270 */
[----:B------:R-:W-:Y:S01]  /*2d960*/  IMAD.WIDE R8, R0, 0x2, R28 ;  /* 0x0000000200087825 */ /* 0x000fe200078e021c */
[----:B----4-:R-:W-:Y:S01]  /*2d970*/  PRMT R24, R11, 0x7632, R24 ;  /* 0x000076320b187816 */ /* 0x010fe20000000018 */
[----:B0-----:R-:W2:Y:S01]  /*2d980*/  LDL.LU.64 R14, [R1+0xda8] ;  /* 0x000da800010e7983 */ /* 0x001ea20000300a00 */
[----:B------:R-:W-:Y:S02]  /*2d990*/  ISETP.GE.AND P2, PT, R16, c[0x0][0x17c], PT ;  /* 0x00005f0010007a0c */ /* 0x000fe40003f46270 */
[----:B-1----:R-:W-:Y:S02]  /*2d9a0*/  IADD3 R4, R0, c[0x0][0x198], RZ ;  /* 0x0000660000047a10 */ /* 0x002fe40007ffe0ff */
[----:B------:R-:W-:-:S03]  /*2d9b0*/  IADD3 R16, R23, 0x5e, RZ ;  /* 0x0000005e17107810 */ /* 0x000fc60007ffe0ff */
[----:B------:R-:W-:Y:S01]  /*2d9c0*/  IMAD.WIDE R10, R4, 0x2, R2 ;  /* 0x00000002040a7825 */ /* 0x000fe200078e0202 */
[----:B------:R-:W-:Y:S04]  /*2d9d0*/  @P4 STG.E.U16 [R8.64], R13 ;  /* 0x0000000d08004986 */ /* 0x000fe8000c101506 */
[----:B------:R0:W-:Y:S01]  /*2d9e0*/  @P1 STG.E.U16 [R10.64], R24 ;  /* 0x000000180a001986 */ /* 0x0001e2000c101506 */
[----:B------:R-:W-:-:S03]  /*2d9f0*/  ISETP.GE.AND P1, PT, R16, c[0x0][0x17c], PT ;  /* 0x00005f0010007a0c */ /* 0x000fc60003f26270 */
[----:B0-----:R-:W4:Y:S04]  /*2da00*/  LDL.LU.64 R10, [R1+0xda0] ;  /* 0x000da000010a7983 */ /* 0x001f280000300a00 */
[----:B------:R-:W5:Y:S01]  /*2da10*/  LDL.LU R16, [R1+0xb4] ;  /* 0x0000b40001107983 */ /* 0x000f620000300800 */
[----:B------:R-:W-:Y:S02]  /*2da20*/  ISETP.LT.AND P6, PT, R27, c[0x0][0x178], !P6 ;  /* 0x00005e001b007a0c */ /* 0x000fe400077c1270 */
[----:B------:R-:W-:Y:S02]  /*2da30*/  ISETP.LT.AND P4, PT, R7, c[0x0][0x178], !P3 ;  /* 0x00005e0007007a0c */ /* 0x000fe40005f81270 */
[C---:B------:R-:W-:Y:S01]  /*2da40*/  IADD3 R0, R4.reuse, c[0x0][0x198], RZ ;  /* 0x0000660004007a10 */ /* 0x040fe20007ffe0ff */
[----:B------:R-:W-:Y:S01]  /*2da50*/  IMAD.WIDE R4, R4, 0x2, R28 ;  /* 0x0000000204047825 */ /* 0x000fe200078e021c */
[----:B------:R-:W-:-:S02]  /*2da60*/  IADD3 R12, R23, 0x5b, RZ ;  /* 0x0000005b170c7810 */ /* 0x000fc40007ffe0ff */
[----:B------:R-:W-:Y:S01]  /*2da70*/  PRMT R20, R13, 0x7632, R20 ;  /* 0x000076320d147816 */ /* 0x000fe20000000014 */
[----:B------:R-:W-:Y:S01]  /*2da80*/  IMAD.WIDE R8, R0, 0x2, R2 ;  /* 0x0000000200087825 */ /* 0x000fe200078e0202 */
[----:B------:R-:W-:Y:S02]  /*2da90*/  ISETP.GE.AND P0, PT, R12, c[0x0][0x17c], PT ;  /* 0x00005f000c007a0c */ /* 0x000fe40003f06270 */
[----:B------:R-:W-:Y:S01]  /*2daa0*/  ISETP.LT.AND P3, PT, R27, c[0x0][0x178], !P3 ;  /* 0x00005e001b007a0c */ /* 0x000fe20005f61270 */
[----:B------:R0:W-:Y:S01]  /*2dab0*/  @P6 STG.E.U16 [R4.64], R20 ;  /* 0x0000001404006986 */ /* 0x0001e2000c101506 */
[----:B------:R-:W-:-:S04]  /*2dac0*/  IADD3 R12, R23, 0x5c, RZ ;  /* 0x0000005c170c7810 */ /* 0x000fc80007ffe0ff */
[----:B------:R-:W-:Y:S01]  /*2dad0*/  ISETP.GE.AND P5, PT, R12, c[0x0][0x17c], PT ;  /* 0x00005f000c007a0c */ /* 0x000fe20003fa6270 */
[----:B------:R-:W-:Y:S01]  /*2dae0*/  IMAD.WIDE R12, R0, 0x2, R28 ;  /* 0x00000002000c7825 */ /* 0x000fe200078e021c */
[----:B-----5:R1:W-:Y:S01]  /*2daf0*/  @P4 STG.E.U16 [R8.64], R16 ;  /* 0x0000001008004986 */ /* 0x0203e2000c101506 */
[----:B------:R-:W-:Y:S02]  /*2db00*/  ISETP.LT.AND P4, PT, R7, c[0x0][0x178], !P0 ;  /* 0x00005e0007007a0c */ /* 0x000fe40004781270 */
[----:B0-----:R-:W-:Y:S02]  /*2db10*/  PRMT R20, R16, 0x7632, R20 ;  /* 0x0000763210147816 */ /* 0x001fe40000000014 */
[----:B-1----:R-:W-:Y:S01]  /*2db20*/  IADD3 R8, R0, c[0x0][0x198], RZ ;  /* 0x0000660000087a10 */ /* 0x002fe20007ffe0ff */
[----:B------:R-:W-:Y:S04]  /*2db30*/  @P3 STG.E.U16 [R12.64], R17 ;  /* 0x000000110c003986 */ /* 0x000fe8000c101506 */
[----:B------:R-:W-:-:S05]  /*2db40*/  IMAD.WIDE R4, R8, 0x2, R2 ;  /* 0x0000000208047825 */ /* 0x000fca00078e0202 */
[----:B------:R0:W-:Y:S04]  /*2db50*/  @P4 STG.E.U16 [R4.64], R20 ;  /* 0x0000001404004986 */ /* 0x0001e8000c101506 */
[----:B0-----:R-:W5:Y:S01]  /*2db60*/  LDL.LU R20, [R1+0xa4] ;  /* 0x0000a40001147983 */ /* 0x001f620000300800 */
[----:B------:R-:W-:Y:S02]  /*2db70*/  ISETP.LT.AND P0, PT, R27, c[0x0][0x178], !P0 ;  /* 0x00005e001b007a0c */ /* 0x000fe40004701270 */
[----:B------:R-:W-:Y:S02]  /*2db80*/  ISETP.LT.AND P6, PT, R7, c[0x0][0x178], !P5 ;  /* 0x00005e0007007a0c */ /* 0x000fe40006fc1270 */
[----:B------:R-:W-:Y:S02]  /*2db90*/  IADD3 R12, R23, 0x5f, RZ ;  /* 0x0000005f170c7810 */ /* 0x000fe40007ffe0ff */
[C---:B------:R-:W-:Y:S01]  /*2dba0*/  IADD3 R0, R8.reuse, c[0x0][0x198], RZ ;  /* 0x0000660008007a10 */ /* 0x040fe20007ffe0ff */
[----:B------:R-:W-:Y:S01]  /*2dbb0*/  IMAD.WIDE R8, R8, 0x2, R28 ;  /* 0x0000000208087825 */ /* 0x000fe200078e021c */
[----:B------:R-:W-:-:S02]  /*2dbc0*/  PRMT R17, R17, 0x7632, R17 ;  /* 0x0000763211117816 */ /* 0x000fc40000000011 */
[----:B------:R-:W-:Y:S01]  /*2dbd0*/  ISETP.GE.AND P3, PT, R12, c[0x0][0x17c], PT ;  /* 0x00005f000c007a0c */ /* 0x000fe20003f66270 */
[C---:B------:R-:W-:Y:S01]  /*2dbe0*/  IMAD.WIDE R12, R0.reuse, 0x2, R2 ;  /* 0x00000002000c7825 */ /* 0x040fe200078e0202 */
[----:B------:R-:W-:Y:S01]  /*2dbf0*/  ISETP.LT.AND P5, PT, R27, c[0x0][0x178], !P5 ;  /* 0x00005e001b007a0c */ /* 0x000fe20006fa1270 */
[----:B------:R0:W-:Y:S02]  /*2dc00*/  @P0 STG.E.U16 [R8.64], R17 ;  /* 0x0000001108000986 */ /* 0x0001e4000c101506 */
[C---:B------:R-:W-:Y:S01]  /*2dc10*/  IMAD.WIDE R4, R0.reuse, 0x2, R28 ;  /* 0x0000000200047825 */ /* 0x040fe200078e021c */
[----:B------:R-:W-:Y:S02]  /*2dc20*/  IADD3 R0, R0, c[0x0][0x198], RZ ;  /* 0x0000660000007a10 */ /* 0x000fe40007ffe0ff */
[----:B0-----:R-:W-:Y:S01]  /*2dc30*/  IADD3 R8, R23, 0x61, RZ ;  /* 0x0000006117087810 */ /* 0x001fe20007ffe0ff */
[----:B------:R-:W2:Y:S03]  /*2dc40*/  LDL.LU R17, [R1+0x48] ;  /* 0x0000480001117983 */ /* 0x000ea60000300800 */
[----:B------:R-:W-:Y:S01]  /*2dc50*/  ISETP.GE.AND P0, PT, R8, c[0x0][0x17c], PT ;  /* 0x00005f0008007a0c */ /* 0x000fe20003f06270 */
[----:B------:R-:W-:Y:S01]  /*2dc60*/  IMAD.WIDE R8, R0, 0x2, R2 ;  /* 0x0000000200087825 */ /* 0x000fe200078e0202 */
[----:B-----5:R0:W-:Y:S01]  /*2dc70*/  @P6 STG.E.U16 [R12.64], R20 ;  /* 0x000000140c006986 */ /* 0x0201e2000c101506 */
[----:B------:R-:W-:-:S03]  /*2dc80*/  ISETP.LT.AND P6, PT, R7, c[0x0][0x178], !P2 ;  /* 0x00005e0007007a0c */ /* 0x000fc600057c1270 */
[----:B------:R1:W-:Y:S01]  /*2dc90*/  @P5 STG.E.U16 [R4.64], R21 ;  /* 0x0000001504005986 */ /* 0x0003e2000c101506 */
[----:B0-----:R-:W-:Y:S02]  /*2dca0*/  PRMT R12, R20, 0x7632, R12 ;  /* 0x00007632140c7816 */ /* 0x001fe4000000000c */
[----:B------:R-:W-:Y:S01]  /*2dcb0*/  IADD3 R13, R23, 0x62, RZ ;  /* 0x00000062170d7810 */ /* 0x000fe20007ffe0ff */
[----:B------:R-:W5:Y:S06]  /*2dcc0*/  LDL.LU R20, [R1+0x28] ;  /* 0x0000280001147983 */ /* 0x000f6c0000300800 */
[----:B------:R0:W-:Y:S01]  /*2dcd0*/  @P6 STG.E.U16 [R8.64], R12 ;  /* 0x0000000c08006986 */ /* 0x0001e2000c101506 */
[----:B------:R-:W-:-:S03]  /*2dce0*/  ISETP.GE.AND P6, PT, R13, c[0x0][0x17c], PT ;  /* 0x00005f000d007a0c */ /* 0x000fc60003fc6270 */
[----:B------:R-:W2:Y:S01]  /*2dcf0*/  LDL.LU R13, [R1+0x54] ;  /* 0x00005400010d7983 */ /* 0x000ea20000300800 */
[----:B------:R-:W-:Y:S01]  /*2dd00*/  ISETP.LT.AND P2, PT, R27, c[0x0][0x178], !P2 ;  /* 0x00005e001b007a0c */ /* 0x000fe20005741270 */
[C---:B-1----:R-:W-:Y:S01]  /*2dd10*/  IMAD.WIDE R4, R0.reuse, 0x2, R28 ;  /* 0x0000000200047825 */ /* 0x042fe200078e021c */
[----:B------:R-:W-:Y:S02]  /*2dd20*/  ISETP.LT.AND P5, PT, R7, c[0x0][0x178], !P1 ;  /* 0x00005e0007007a0c */ /* 0x000fe40004fa1270 */
[----:B------:R-:W-:Y:S02]  /*2dd30*/  PRMT R21, R21, 0x7632, R21 ;  /* 0x0000763215157816 */ /* 0x000fe40000000015 */
[----:B------:R-:W-:Y:S02]  /*2dd40*/  ISETP.LT.AND P1, PT, R27, c[0x0][0x178], !P1 ;  /* 0x00005e001b007a0c */ /* 0x000fe40004f21270 */
[----:B------:R-:W-:Y:S02]  /*2dd50*/  IADD3 R0, R0, c[0x0][0x198], RZ ;  /* 0x0000660000007a10 */ /* 0x000fe40007ffe0ff */
[----:B------:R-:W-:-:S03]  /*2dd60*/  IADD3 R16, R23, 0x60, RZ ;  /* 0x0000006017107810 */ /* 0x000fc60007ffe0ff */
[----:B------:R1:W-:Y:S01]  /*2dd70*/  @P2 STG.E.U16 [R4.64], R21 ;  /* 0x0000001504002986 */ /* 0x0003e2000c101506 */
[----:B------:R-:W-:Y:S01]  /*2dd80*/  ISETP.LT.AND P2, PT, R7, c[0x0][0x178], !P3 ;  /* 0x00005e0007007a0c */ /* 0x000fe20005f41270 */
[----:B0-----:R-:W-:Y:S01]  /*2dd90*/  IMAD.WIDE R8, R0, 0x2, R28 ;  /* 0x0000000200087825 */ /* 0x001fe200078e021c */
[----:B------:R-:W-:Y:S02]  /*2dda0*/  ISETP.LT.AND P3, PT, R27, c[0x0][0x178], !P3 ;  /* 0x00005e001b007a0c */ /* 0x000fe40005f61270 */
[----:B------:R-:W-:Y:S02]  /*2ddb0*/  IADD3 R12, R23, 0x63, RZ ;  /* 0x00000063170c7810 */ /* 0x000fe40007ffe0ff */
[----:B------:R-:W-:Y:S01]  /*2ddc0*/  ISETP.GE.AND P4, PT, R16, c[0x0][0x17c], PT ;  /* 0x00005f0010007a0c */ /* 0x000fe20003f86270 */
[C---:B-1----:R-:W-:Y:S01]  /*2ddd0*/  IMAD.WIDE R4, R0.reuse, 0x2, R2 ;  /* 0x0000000200047825 */ /* 0x042fe200078e0202 */
[----:B------:R-:W-:-:S04]  /*2dde0*/  IADD3 R0, R0, c[0x0][0x198], RZ ;  /* 0x0000660000007a10 */ /* 0x000fc80007ffe0ff */
[----:B--2---:R0:W-:Y:S01]  /*2ddf0*/  @P5 STG.E.U16 [R4.64], R13 ;  /* 0x0000000d04005986 */ /* 0x0041e2000c101506 */
[----:B------:R-:W-:Y:S02]  /*2de00*/  ISETP.GE.AND P5, PT, R12, c[0x0][0x17c], PT ;  /* 0x00005f000c007a0c */ /* 0x000fe40003fa6270 */
[----:B------:R-:W-:Y:S01]  /*2de10*/  PRMT R12, R13, 0x7632, R12 ;  /* 0x000076320d0c7816 */ /* 0x000fe2000000000c */
[----:B------:R1:W-:Y:S01]  /*2de20*/  @P1 STG.E.U16 [R8.64], R25 ;  /* 0x0000001908001986 */ /* 0x0003e2000c101506 */
[----:B------:R-:W-:Y:S01]  /*2de30*/  ISETP.LT.AND P1, PT, R7, c[0x0][0x178], !P4 ;  /* 0x00005e0007007a0c */ /* 0x000fe20006721270 */
[----:B0-----:R-:W-:Y:S01]  /*2de40*/  IMAD.WIDE R4, R0, 0x2, R2 ;  /* 0x0000000200047825 */ /* 0x001fe200078e0202 */
[----:B-1----:R-:W-:-:S03]  /*2de50*/  PRMT R25, R25, 0x7632, R25 ;  /* 0x0000763219197816 */ /* 0x002fc60000000019 */
[C---:B------:R-:W-:Y:S01]  /*2de60*/  IMAD.WIDE R8, R0.reuse, 0x2, R28 ;  /* 0x0000000200087825 */ /* 0x040fe200078e021c */
[----:B------:R-:W-:Y:S01]  /*2de70*/  IADD3 R0, R0, c[0x0][0x198], RZ ;  /* 0x0000660000007a10 */ /* 0x000fe20007ffe0ff */
[----:B------:R0:W-:Y:S01]  /*2de80*/  @P2 STG.E.U16 [R4.64], R12 ;  /* 0x0000000c04002986 */ /* 0x0001e2000c101506 */
[----:B------:R-:W-:-:S03]  /*2de90*/  ISETP.LT.AND P4, PT, R27, c[0x0][0x178], !P4 ;  /* 0x00005e001b007a0c */ /* 0x000fc60006781270 */
[----:B------:R1:W-:Y:S01]  /*2dea0*/  @P3 STG.E.U16 [R8.64], R25 ;  /* 0x0000001908003986 */ /* 0x0003e2000c101506 */
[----:B------:R-:W-:Y:S02]  /*2deb0*/  ISETP.LT.AND P3, PT, R7, c[0x0][0x178], !P0 ;  /* 0x00005e0007007a0c */ /* 0x000fe40004761270 */
[----:B0-----:R-:W-:Y:S01]  /*2dec0*/  IADD3 R12, R23, 0x64, RZ ;  /* 0x00000064170c7810 */ /* 0x001fe20007ffe0ff */
[----:B------:R-:W-:-:S03]  /*2ded0*/  IMAD.WIDE R4, R0, 0x2, R2 ;  /* 0x0000000200047825 */ /* 0x000fc600078e0202 */
[----:B------:R-:W-:Y:S01]  /*2dee0*/  ISETP.GE.AND P2, PT, R12, c[0x0][0x17c], PT ;  /* 0x00005f000c007a0c */ /* 0x000fe20003f46270 */
[----:B-1----:R-:W2:Y:S01]  /*2def0*/  LDL.LU R25, [R1+0x38] ;  /* 0x0000380001197983 */ /* 0x002ea20000300800 */
[----:B------:R-:W-:Y:S02]  /*2df00*/  IADD3 R8, R23, 0x65, RZ ;  /* 0x0000006517087810 */ /* 0x000fe40007ffe0ff */
[----:B------:R-:W-:Y:S01]  /*2df10*/  IADD3 R12, R0, c[0x0][0x198], RZ ;  /* 0x00006600000c7a10 */ /* 0x000fe20007ffe0ff */
[----:B------:R0:W-:Y:S01]  /*2df20*/  @P1 STG.E.U16 [R4.64], R17 ;  /* 0x0000001104001986 */ /* 0x0001e2000c101506 */
[----:B------:R-:W-:-:S03]  /*2df30*/  ISETP.GE.AND P1, PT, R8, c[0x0][0x17c], PT ;  /* 0x00005f0008007a0c */ /* 0x000fc60003f26270 */
[----:B------:R-:W-:-:S04]  /*2df40*/  IMAD.WIDE R8, R12, 0x2, R2 ;  /* 0x000000020c087825 */ /* 0x000fc800078e0202 */
[----:B0-----:R-:W-:Y:S01]  /*2df50*/  IMAD.WIDE R4, R0, 0x2, R28 ;  /* 0x0000000200047825 */ /* 0x001fe200078e021c */
[----:B------:R-:W-:Y:S02]  /*2df60*/  PRMT R0, R17, 0x7632, R0 ;  /* 0x0000763211007816 */ /* 0x000fe40000000000 */
[----:B------:R-:W-:Y:S02]  /*2df70*/  IADD3 R17, R23, 0x66, RZ ;  /* 0x0000006617117810 */ /* 0x000fe40007ffe0ff */
[----:B-----5:R0:W-:Y:S04]  /*2df80*/  @P4 STG.E.U16 [R4.64], R20 ;  /* 0x0000001404004986 */ /* 0x0201e8000c101506 */
[----:B------:R1:W-:Y:S01]  /*2df90*/  @P3 STG.E.U16 [R8.64], R0 ;  /* 0x0000000008003986 */ /* 0x0003e2000c101506 */
[----:B------:R-:W-:-:S03]  /*2dfa0*/  ISETP.GE.AND P3, PT, R17, c[0x0][0x17c], PT ;  /* 0x00005f0011007a0c */ /* 0x000fc60003f66270 */
[----:B------:R-:W5:Y:S01]  /*2dfb0*/  LDL.LU R17, [R1+0x68] ;  /* 0x0000680001117983 */ /* 0x000f620000300800 */
[----:B------:R-:W-:Y:S02]  /*2dfc0*/  ISETP.LT.AND P0, PT, R27, c[0x0][0x178], !P0 ;  /* 0x00005e001b007a0c */ /* 0x000fe40004701270 */
[----:B------:R-:W-:Y:S01]  /*2dfd0*/  ISETP.LT.AND P4, PT, R7, c[0x0][0x178], !P6 ;  /* 0x00005e0007007a0c */ /* 0x000fe20007781270 */
[C---:B0-----:R-:W-:Y:S01]  /*2dfe0*/  IMAD.WIDE R4, R12.reuse, 0x2, R28 ;  /* 0x000000020c047825 */ /* 0x041fe200078e021c */
[----:B-1----:R-:W-:Y:S02]  /*2dff0*/  IADD3 R0, R12, c[0x0][0x198], RZ ;  /* 0x000066000c007a10 */ /* 0x002fe40007ffe0ff */
[----:B------:R-:W-:-:S03]  /*2e000*/  PRMT R16, R20, 0x7632, R16 ;  /* 0x0000763214107816 */ /* 0x000fc60000000010 */
[----:B------:R-:W-:Y:S01]  /*2e010*/  IMAD.WIDE R8, R0, 0x2, R2 ;  /* 0x0000000200087825 */ /* 0x000fe200078e0202 */
[----:B------:R-:W-:-:S03]  /*2e020*/  ISETP.LT.AND P6, PT, R27, c[0x0][0x178], !P6 ;  /* 0x00005e001b007a0c */ /* 0x000fc600077c1270 */
[----:B------:R-:W-:Y:S01]  /*2e030*/  @P0 STG.E.U16 [R4.64], R16 ;  /* 0x0000001004000986 */ /* 0x000fe2000c101506 */
[----:B------:R-:W-:Y:S01]  /*2e040*/  IADD3 R20, R23, 0x67, RZ ;  /* 0x0000006717147810 */ /* 0x000fe20007ffe0ff */
[----:B------:R-:W-:-:S03]  /*2e050*/  IMAD.WIDE R12, R0, 0x2, R28 ;  /* 0x00000002000c7825 */ /* 0x000fc600078e021c */
[----:B------:R-:W-:Y:S02]  /*2e060*/  ISETP.GE.AND P0, PT, R20, c[0x0][0x17c], PT ;  /* 0x00005f0014007a0c */ /* 0x000fe40003f06270 */
[----:B------:R-:W-:Y:S02]  /*2e070*/  IADD3 R20, R23, 0x68, RZ ;  /* 0x0000006817147810 */ /* 0x000fe40007ffe0ff */
[----:B--2---:R-:W-:Y:S01]  /*2e080*/  PRMT R21, R25, 0x7632, R21 ;  /* 0x0000763219157816 */ /* 0x004fe20000000015 */
[----:B-----5:R0:W-:Y:S01]  /*2e090*/  @P4 STG.E.U16 [R8.64], R17 ;  /* 0x0000001108004986 */ /* 0x0201e2000c101506 */
[----:B------:R-:W-:Y:S02]  /*2e0a0*/  ISETP.LT.AND P4, PT, R7, c[0x0][0x178], !P5 ;  /* 0x00005e0007007a0c */ /* 0x000fe40006f81270 */
[----:B------:R-:W-:Y:S01]  /*2e0b0*/  PRMT R24, R17, 0x7632, R24 ;  /* 0x0000763211187816 */ /* 0x000fe20000000018 */
[----:B------:R1:W-:Y:S01]  /*2e0c0*/  @P6 STG.E.U16 [R12.64], R25 ;  /* 0x000000190c006986 */ /* 0x0003e2000c101506 */
[----:B0-----:R-:W-:-:S02]  /*2e0d0*/  IADD3 R8, R0, c[0x0][0x198], RZ ;  /* 0x0000660000087a10 */ /* 0x001fc40007ffe0ff */
[----:B------:R-:W-:Y:S02]  /*2e0e0*/  ISETP.LT.AND P6, PT, R7, c[0x0][0x178], !P2 ;  /* 0x00005e0007007a0c */ /* 0x000fe400057c1270 */
[----:B------:R-:W2:Y:S01]  /*2e0f0*/  LDL.LU R7, [R1+0xd98] ;  /* 0x000d980001077983 */ /* 0x000ea20000300800 */
[----:B------:R-:W-:-:S03]  /*2e100*/  IMAD.WIDE R4, R8, 0x2, R2 ;  /* 0x0000000208047825 */ /* 0x000fc600078e0202 */
[----:B-1----:R-:W5:Y:S04]  /*2e110*/  LDL.LU R25, [R1+0x98] ;  /* 0x0000980001197983 */ /* 0x002f680000300800 */
[----:B------:R0:W-:Y:S01]  /*2e120*/  @P4 STG.E.U16 [R4.64], R24 ;  /* 0x0000001804004986 */ /* 0x0001e2000c101506 */
[----:B------:R-:W-:-:S03]  /*2e130*/  ISETP.GE.AND P4, PT, R20, c[0x0][0x17c], PT ;  /* 0x00005f0014007a0c */ /* 0x000fc60003f86270 */
[----:B0-----:R-:W2:Y:S04]  /*2e140*/  LDL.LU R5, [R1+0x88] ;  /* 0x0000880001057983 */ /* 0x001ea80000300800 */
[----:B------:R-:W2:Y:S04]  /*2e150*/  LDL.LU R20, [R1+0x760] ;  /* 0x0007600001147983 */ /* 0x000ea80000300800 */
[----:B------:R-:W3:Y:S01]  /*2e160*/  LDL.LU R24, [R1+0xc8] ;  /* 0x0000c80001187983 */ /* 0x000ee20000300800 */
[C---:B------:R-:W-:Y:S02]  /*2e170*/  ISETP.LT.AND P5, PT, R27.reuse, c[0x0][0x178], !P5 ;  /* 0x00005e001b007a0c */ /* 0x040fe40006fa1270 */
[----:B------:R-:W-:-:S02]  /*2e180*/  ISETP.LT.AND P2, PT, R27, c[0x0][0x178], !P2 ;  /* 0x00005e001b007a0c */ /* 0x000fc40005741270 */
[C---:B------:R-:W-:Y:S01]  /*2e190*/  IADD3 R0, R8.reuse, c[0x0][0x198], RZ ;  /* 0x0000660008007a10 */ /* 0x040fe20007ffe0ff */
[----:B------:R-:W-:-:S04]  /*2e1a0*/  IMAD.WIDE R8, R8, 0x2, R28 ;  /* 0x0000000208087825 */ /* 0x000fc800078e021c */
[----:B------:R-:W-:-:S04]  /*2e1b0*/  IMAD.WIDE R12, R0, 0x2, R2 ;  /* 0x00000002000c7825 */ /* 0x000fc800078e0202 */
[----:B------:R0:W-:Y:S01]  /*2e1c0*/  @P5 STG.E.U16 [R8.64], R21 ;  /* 0x0000001508005986 */ /* 0x0001e2000c101506 */
[C---:B------:R-:W-:Y:S01]  /*2e1d0*/  IMAD.WIDE R16, R0.reuse, 0x2, R28 ;  /* 0x0000000200107825 */ /* 0x040fe200078e021c */
[----:B0-----:R-:W-:-:S04]  /*2e1e0*/  IADD3 R8, R0, c[0x0][0x198], RZ ;  /* 0x0000660000087a10 */ /* 0x001fc80007ffe0ff */
[----:B------:R-:W-:Y:S02]  /*2e1f0*/  IADD3 R0, R8, c[0x0][0x198], RZ ;  /* 0x0000660008007a10 */ /* 0x000fe40007ffe0ff */
[C---:B--2---:R-:W-:Y:S01]  /*2e200*/  ISETP.LT.AND P5, PT, R20.reuse, c[0x0][0x178], !P1 ;  /* 0x00005e0014007a0c */ /* 0x044fe20004fa1270 */
[----:B------:R0:W-:Y:S01]  /*2e210*/  @P6 STG.E.U16 [R12.64], R5 ;  /* 0x000000050c006986 */ /* 0x0001e2000c101506 */
[C---:B------:R-:W-:Y:S02]  /*2e220*/  ISETP.LT.AND P1, PT, R27.reuse, c[0x0][0x178], !P1 ;  /* 0x00005e001b007a0c */ /* 0x040fe40004f21270 */
[----:B------:R-:W-:Y:S01]  /*2e230*/  ISETP.LT.AND P6, PT, R20, c[0x0][0x178], !P3 ;  /* 0x00005e0014007a0c */ /* 0x000fe20005fc1270 */
[----:B------:R1:W-:Y:S01]  /*2e240*/  @P2 STG.E.U16 [R16.64], R6 ;  /* 0x0000000610002986 */ /* 0x0003e2000c101506 */
[----:B------:R-:W-:Y:S02]  /*2e250*/  ISETP.LT.AND P3, PT, R27, c[0x0][0x178], !P3 ;  /* 0x00005e001b007a0c */ /* 0x000fe40005f61270 */
[----:B0-----:R-:W-:-:S02]  /*2e260*/  IADD3 R12, R23, 0x69, RZ ;  /* 0x00000069170c7810 */ /* 0x001fc40007ffe0ff */
[----:B-1----:R-:W-:Y:S01]  /*2e270*/  PRMT R6, R5, 0x7632, R6 ;  /* 0x0000763205067816 */ /* 0x002fe20000000006 */
[----:B------:R-:W-:Y:S01]  /*2e280*/  IMAD.WIDE R4, R8, 0x2, R2 ;  /* 0x0000000208047825 */ /* 0x000fe200078e0202 */
[----:B------:R-:W-:Y:S02]  /*2e290*/  ISETP.GE.AND P2, PT, R12, c[0x0][0x17c], PT ;  /* 0x00005f000c007a0c */ /* 0x000fe40003f46270 */
[----:B------:R-:W-:Y:S01]  /*2e2a0*/  PRMT R16, R6, 0x7632, R16 ;  /* 0x0000763206107816 */ /* 0x000fe20000000010 */
[----:B------:R-:W-:Y:S01]  /*2e2b0*/  IMAD.WIDE R8, R8, 0x2, R28 ;  /* 0x0000000208087825 */ /* 0x000fe200078e021c */
[----:B------:R0:W-:Y:S03]  /*2e2c0*/  @P5 STG.E.U16 [R4.64], R6 ;  /* 0x0000000604005986 */ /* 0x0001e6000c101506 */
[----:B------:R-:W-:Y:S01]  /*2e2d0*/  IMAD.WIDE R12, R0, 0x2, R2 ;  /* 0x00000002000c7825 */ /* 0x000fe200078e0202 */
[----:B------:R-:W-:Y:S01]  /*2e2e0*/  @P1 STG.E.U16 [R8.64], R16 ;  /* 0x0000001008001986 */ /* 0x000fe2000c101506 */
[----:B0-----:R-:W-:-:S03]  /*2e2f0*/  IADD3 R6, R23, 0x6b, RZ ;  /* 0x0000006b17067810 */ /* 0x001fc60007ffe0ff */
[----:B-----5:R0:W-:Y:S01]  /*2e300*/  @P6 STG.E.U16 [R12.64], R25 ;  /* 0x000000190c006986 */ /* 0x0201e2000c101506 */
[----:B------:R-:W-:Y:S02]  /*2e310*/  ISETP.GE.AND P1, PT, R6, c[0x0][0x17c], PT ;  /* 0x00005f0006007a0c */ /* 0x000fe40003f26270 */
[----:B------:R-:W-:Y:S01]  /*2e320*/  PRMT R6, R25, 0x7632, R6 ;  /* 0x0000763219067816 */ /* 0x000fe20000000006 */
[--C-:B------:R-:W-:Y:S01]  /*2e330*/  IMAD.WIDE R4, R0, 0x2, R28.reuse ;  /* 0x0000000200047825 */ /* 0x100fe200078e021c */
[----:B------:R-:W-:Y:S01]  /*2e340*/  ISETP.LT.AND P6, PT, R20, c[0x0][0x178], !P0 ;  /* 0x00005e0014007a0c */ /* 0x000fe200047c1270 */
[----:B0-----:R-:W2:Y:S01]  /*2e350*/  LDL.LU R25, [R1+0xb8] ;  /* 0x0000b80001197983 */ /* 0x001ea20000300800 */
[----:B------:R-:W-:Y:S02]  /*2e360*/  IADD3 R0, R0, c[0x0][0x198], RZ ;  /* 0x0000660000007a10 */ /* 0x000fe40007ffe0ff */
[----:B------:R-:W-:Y:S01]  /*2e370*/  ISETP.LT.AND P0, PT, R27, c[0x0][0x178], !P0 ;  /* 0x00005e001b007a0c */ /* 0x000fe20004701270 */
[----:B----4-:R0:W-:Y:S01]  /*2e380*/  @P3 STG.E.U16 [R4.64], R10 ;  /* 0x0000000a04003986 */ /* 0x0101e2000c101506 */
[----:B------:R-:W-:Y:S01]  /*2e390*/  ISETP.LT.AND P3, PT, R20, c[0x0][0x178], !P4 ;  /* 0x00005e0014007a0c */ /* 0x000fe20006761270 */
[----:B------:R-:W-:-:S04]  /*2e3a0*/  IMAD.WIDE R8, R0, 0x2, R28 ;  /* 0x0000000200087825 */ /* 0x000fc800078e021c */
[C---:B0-----:R-:W-:Y:S01]  /*2e3b0*/  IMAD.WIDE R4, R0.reuse, 0x2, R2 ;  /* 0x0000000200047825 */ /* 0x041fe200078e0202 */
[----:B------:R-:W-:Y:S02]  /*2e3c0*/  IADD3 R0, R0, c[0x0][0x198], RZ ;  /* 0x0000660000007a10 */ /* 0x000fe40007ffe0ff */
[----:B------:R-:W-:Y:S02]  /*2e3d0*/  PRMT R10, R10, 0x7632, R10 ;  /* 0x000076320a0a7816 */ /* 0x000fe4000000000a */
[----:B------:R0:W-:Y:S04]  /*2e3e0*/  @P6 STG.E.U16 [R4.64], R6 ;  /* 0x0000000604006986 */ /* 0x0001e8000c101506 */
[----:B------:R-:W-:Y:S01]  /*2e3f0*/  @P0 STG.E.U16 [R8.64], R10 ;  /* 0x0000000a08000986 */ /* 0x000fe2000c101506 */
[----:B0-----:R-:W-:Y:S01]  /*2e400*/  IMAD.WIDE R4, R0, 0x2, R2 ;  /* 0x0000000200047825 */ /* 0x001fe200078e0202 */
[----:B------:R-:W-:-:S04]  /*2e410*/  IADD3 R6, R23, 0x6d, RZ ;  /* 0x0000006d17067810 */ /* 0x000fc80007ffe0ff */
[----:B---3--:R0:W-:Y:S01]  /*2e420*/  @P3 STG.E.U16 [R4.64], R24 ;  /* 0x0000001804003986 */ /* 0x0081e2000c101506 */
[----:B------:R-:W-:Y:S02]  /*2e430*/  ISETP.GE.AND P3, PT, R6, c[0x0][0x17c], PT ;  /* 0x00005f0006007a0c */ /* 0x000fe40003f66270 */
[----:B------:R-:W-:Y:S02]  /*2e440*/  PRMT R6, R24, 0x7632, R6 ;  /* 0x0000763218067816 */ /* 0x000fe40000000006 */
[----:B0-----:R-:W3:Y:S01]  /*2e450*/  LDL.LU R24, [R1+0xa8] ;  /* 0x0000a80001187983 */ /* 0x001ee20000300800 */
[----:B------:R-:W-:Y:S02]  /*2e460*/  ISETP.LT.AND P4, PT, R27, c[0x0][0x178], !P4 ;  /* 0x00005e001b007a0c */ /* 0x000fe40006781270 */
[----:B------:R-:W-:Y:S01]  /*2e470*/  IADD3 R17, R23, 0x6a, RZ ;  /* 0x0000006a17117810 */ /* 0x000fe20007ffe0ff */
[----:B------:R-:W-:Y:S01]  /*2e480*/  IMAD.WIDE R8, R0, 0x2, R28 ;  /* 0x0000000200087825 */ /* 0x000fe200078e021c */
[----:B------:R-:W-:-:S02]  /*2e490*/  ISETP.LT.AND P0, PT, R20, c[0x0][0x178], !P2 ;  /* 0x00005e0014007a0c */ /* 0x000fc40005701270 */
[----:B------:R-:W-:Y:S02]  /*2e4a0*/  ISETP.GE.AND P5, PT, R17, c[0x0][0x17c], PT ;  /* 0x00005f0011007a0c */ /* 0x000fe40003fa6270 */
[----:B------:R-:W-:Y:S02]  /*2e4b0*/  IADD3 R0, R0, c[0x0][0x198], RZ ;  /* 0x0000660000007a10 */ /* 0x000fe40007ffe0ff */
[----:B------:R-:W-:-:S03]  /*2e4c0*/  ISETP.LT.AND P2, PT, R27, c[0x0][0x178], !P2 ;  /* 0x00005e001b007a0c */ /* 0x000fc60005741270 */
[----:B------:R0:W-:Y:S01]  /*2e4d0*/  @P4 STG.E.U16 [R8.64], R14 ;  /* 0x0000000e08004986 */ /* 0x0001e2000c101506 */
[----:B------:R-:W-:Y:S01]  /*2e4e0*/  ISETP.LT.AND P4, PT, R20, c[0x0][0x178], !P5 ;  /* 0x00005e0014007a0c */ /* 0x000fe20006f81270 */
[----:B------:R-:W-:Y:S01]  /*2e4f0*/  IMAD.WIDE R4, R0, 0x2, R2 ;  /* 0x0000000200047825 */ /* 0x000fe200078e0202 */
[----:B------:R-:W-:-:S04]  /*2e500*/  ISETP.LT.AND P5, PT, R27, c[0x0][0x178], !P5 ;  /* 0x00005e001b007a0c */ /* 0x000fc80006fa1270 */
[----:B------:R1:W-:Y:S01]  /*2e510*/  @P0 STG.E.U16 [R4.64], R6 ;  /* 0x0000000604000986 */ /* 0x0003e2000c101506 */
[C---:B0-----:R-:W-:Y:S01]  /*2e520*/  IMAD.WIDE R8, R0.reuse, 0x2, R28 ;  /* 0x0000000200087825 */ /* 0x041fe200078e021c */
[----:B------:R-:W-:Y:S02]  /*2e530*/  IADD3 R0, R0, c[0x0][0x198], RZ ;  /* 0x0000660000007a10 */ /* 0x000fe40007ffe0ff */
[----:B------:R-:W-:-:S03]  /*2e540*/  PRMT R14, R14, 0x7632, R14 ;  /* 0x000076320e0e7816 */ /* 0x000fc6000000000e */
[----:B-1----:R-:W-:Y:S01]  /*2e550*/  IMAD.WIDE R4, R0, 0x2, R2 ;  /* 0x0000000200047825 */ /* 0x002fe200078e0202 */
[C---:B------:R-:W-:Y:S01]  /*2e560*/  IADD3 R6, R23.reuse, 0x6e, RZ ;  /* 0x0000006e17067810 */ /* 0x040fe20007ffe0ff */
[----:B------:R0:W-:Y:S01]  /*2e570*/  @P2 STG.E.U16 [R8.64], R14 ;  /* 0x0000000e08002986 */ /* 0x0001e2000c101506 */
[----:B------:R-:W-:Y:S02]  /*2e580*/  ISETP.LT.AND P2, PT, R20, c[0x0][0x178], !P1 ;  /* 0x00005e0014007a0c */ /* 0x000fe40004f41270 */
[----:B------:R-:W-:Y:S02]  /*2e590*/  ISETP.GE.AND P0, PT, R6, c[0x0][0x17c], PT ;  /* 0x00005f0006007a0c */ /* 0x000fe40003f06270 */
[----:B------:R-:W-:Y:S02]  /*2e5a0*/  IADD3 R6, R0, c[0x0][0x198], RZ ;  /* 0x0000660000067a10 */ /* 0x000fe40007ffe0ff */
[C---:B------:R-:W-:Y:S02]  /*2e5b0*/  IADD3 R12, R23.reuse, 0x6c, RZ ;  /* 0x0000006c170c7810 */ /* 0x040fe40007ffe0ff */
[----:B0-----:R-:W-:-:S02]  /*2e5c0*/  IADD3 R8, R23, 0x6f, RZ ;  /* 0x0000006f17087810 */ /* 0x001fc40007ffe0ff */
[----:B------:R-:W-:Y:S02]  /*2e5d0*/  ISETP.GE.AND P6, PT, R12, c[0x0][0x17c], PT ;  /* 0x00005f000c007a0c */ /* 0x000fe40003fc6270 */
[----:B------:R-:W-:Y:S01]  /*2e5e0*/  ISETP.LT.AND P1, PT, R27, c[0x0][0x178], !P1 ;  /* 0x00005e001b007a0c */ /* 0x000fe20004f21270 */
[----:B--2---:R0:W-:Y:S01]  /*2e5f0*/  @P4 STG.E.U16 [R4.64], R25 ;  /* 0x0000001904004986 */ /* 0x0041e2000c101506 */
[----:B------:R-:W-:Y:S01]  /*2e600*/  ISETP.GE.AND P4, PT, R8, c[0x0][0x17c], PT ;  /* 0x00005f0008007a0c */ /* 0x000fe20003f86270 */
[----:B------:R-:W-:-:S04]  /*2e610*/  IMAD.WIDE R8, R6, 0x2, R2 ;  /* 0x0000000206087825 */ /* 0x000fc800078e0202 */
[----:B0-----:R-:W-:Y:S01]  /*2e620*/  IMAD.WIDE R4, R0, 0x2, R28 ;  /* 0x0000000200047825 */ /* 0x001fe200078e021c */
[----:B------:R-:W-:Y:S02]  /*2e630*/  PRMT R0, R25, 0x7632, R0 ;  /* 0x0000763219007816 */ /* 0x000fe40000000000 */
[----:B------:R-:W2:Y:S04]  /*2e640*/  LDL.LU R25, [R1+0x58] ;  /* 0x0000580001197983 */ /* 0x000ea80000300800 */
[----:B------:R0:W-:Y:S01]  /*2e650*/  @P5 STG.E.U16 [R4.64], R18 ;  /* 0x0000001204005986 */ /* 0x0001e2000c101506 */
[----:B------:R-:W-:-:S03]  /*2e660*/  ISETP.LT.AND P5, PT, R20, c[0x0][0x178], !P6 ;  /* 0x00005e0014007a0c */ /* 0x000fc600077a1270 */
[----:B------:R1:W-:Y:S04]  /*2e670*/  @P2 STG.E.U16 [R8.64], R0 ;  /* 0x0000000008002986 */ /* 0x0003e8000c101506 */
[----:B------:R-:W4:Y:S01]  /*2e680*/  LDL.LU R14, [R1+0x4c] ;  /* 0x00004c00010e7983 */ /* 0x000f220000300800 */
[----:B0-----:R-:W-:Y:S01]  /*2e690*/  PRMT R18, R18, 0x7632, R18 ;  /* 0x0000763212127816 */ /* 0x001fe20000000012 */
[C---:B------:R-:W-:Y:S01]  /*2e6a0*/  IMAD.WIDE R4, R6.reuse, 0x2, R28 ;  /* 0x0000000206047825 */ /* 0x040fe200078e021c */
[----:B-1----:R-:W-:Y:S02]  /*2e6b0*/  IADD3 R0, R6, c[0x0][0x198], RZ ;  /* 0x0000660006007a10 */ /* 0x002fe40007ffe0ff */
[----:B------:R-:W-:-:S03]  /*2e6c0*/  IADD3 R6, R23, 0x71, RZ ;  /* 0x0000007117067810 */ /* 0x000fc60007ffe0ff */
[----:B------:R-:W-:Y:S01]  /*2e6d0*/  IMAD.WIDE R8, R0, 0x2, R2 ;  /* 0x0000000200087825 */ /* 0x000fe200078e0202 */
[----:B------:R-:W-:Y:S01]  /*2e6e0*/  @P1 STG.E.U16 [R4.64], R18 ;  /* 0x0000001204001986 */ /* 0x000fe2000c101506 */
[----:B------:R-:W-:-:S03]  /*2e6f0*/  ISETP.GE.AND P1, PT, R6, c[0x0][0x17c], PT ;  /* 0x00005f0006007a0c */ /* 0x000fc60003f26270 */
[----:B---3--:R0:W-:Y:S01]  /*2e700*/  @P5 STG.E.U16 [R8.64], R24 ;  /* 0x0000001808005986 */ /* 0x0081e2000c101506 */
[----:B------:R-:W-:-:S03]  /*2e710*/  PRMT R6, R24, 0x7632, R6 ;  /* 0x0000763218067816 */ /* 0x000fc60000000006 */
[----:B0-----:R-:W3:Y:S01]  /*2e720*/  LDL.LU R24, [R1+0x2c] ;  /* 0x00002c0001187983 */ /* 0x001ee20000300800 */
[C---:B------:R-:W-:Y:S01]  /*2e730*/  ISETP.LT.AND P6, PT, R27.reuse, c[0x0][0x178], !P6 ;  /* 0x00005e001b007a0c */ /* 0x040fe200077c1270 */
[----:B------:R-:W-:Y:S01]  /*2e740*/  IMAD.WIDE R12, R0, 0x2, R28 ;  /* 0x00000002000c7825 */ /* 0x000fe200078e021c */
[----:B------:R-:W-:Y:S01]  /*2e750*/  ISETP.LT.AND P5, PT, R20, c[0x0][0x178], !P3 ;  /* 0x00005e0014007a0c */ /* 0x000fe20005fa1270 */
[----:B------:R-:W5:Y:S01]  /*2e760*/  LDL.LU R21, [R1+0x6c] ;  /* 0x00006c0001157983 */ /* 0x000f620000300800 */
[----:B------:R-:W-:Y:S02]  /*2e770*/  ISETP.LT.AND P3, PT, R27, c[0x0][0x178], !P3 ;  /* 0x00005e001b007a0c */ /* 0x000fe40005f61270 */
[----:B------:R-:W-:-:S07]  /*2e780*/  IADD3 R8, R0, c[0x0][0x198], RZ ;  /* 0x0000660000087a10 */ /* 0x000fce0007ffe0ff */
[----:B------:R0:W-:Y:S01]  /*2e790*/  @P6 STG.E.U16 [R12.64], R22 ;  /* 0x000000160c006986 */ /* 0x0001e2000c101506 */
[----:B------:R-:W-:Y:S02]  /*2e7a0*/  ISETP.LT.AND P6, PT, R20, c[0x0][0x178], !P0 ;  /* 0x00005e0014007a0c */ /* 0x000fe400047c1270 */
[----:B------:R-:W-:Y:S02]  /*2e7b0*/  ISETP.LT.AND P0, PT, R27, c[0x0][0x178], !P0 ;  /* 0x00005e001b007a0c */ /* 0x000fe40004701270 */
[C---:B------:R-:W-:Y:S01]  /*2e7c0*/  IADD3 R0, R8.reuse, c[0x0][0x198], RZ ;  /* 0x0000660008007a10 */ /* 0x040fe20007ffe0ff */
[----:B------:R-:W-:Y:S01]  /*2e7d0*/  IMAD.WIDE R4, R8, 0x2, R2 ;  /* 0x0000000208047825 */ /* 0x000fe200078e0202 */
[----:B------:R-:W-:-:S03]  /*2e7e0*/  IADD3 R10, R23, 0x70, RZ ;  /* 0x00000070170a7810 */ /* 0x000fc60007ffe0ff */
[----:B------:R-:W-:Y:S01]  /*2e7f0*/  IMAD.WIDE R8, R8, 0x2, R28 ;  /* 0x0000000208087825 */ /* 0x000fe200078e021c */
[----:B0-----:R-:W-:-:S03]  /*2e800*/  PRMT R22, R22, 0x7632, R22 ;  /* 0x0000763216167816 */ /* 0x001fc60000000016 */
[C---:B------:R-:W-:Y:S01]  /*2e810*/  IMAD.WIDE R12, R0.reuse, 0x2, R2 ;  /* 0x00000002000c7825 */ /* 0x040fe200078e0202 */
[----:B------:R0:W-:Y:S03]  /*2e820*/  @P5 STG.E.U16 [R4.64], R6 ;  /* 0x0000000604005986 */ /* 0x0001e6000c101506 */
[----:B------:R-:W-:Y:S01]  /*2e830*/  IMAD.WIDE R16, R0, 0x2, R28 ;  /* 0x0000000200107825 */ /* 0x000fe200078e021c */
[----:B------:R1:W-:Y:S01]  /*2e840*/  @P3 STG.E.U16 [R8.64], R22 ;  /* 0x0000001608003986 */ /* 0x0003e2000c101506 */
[----:B------:R-:W-:Y:S02]  /*2e850*/  ISETP.GE.AND P2, PT, R10, c[0x0][0x17c], PT ;  /* 0x00005f000a007a0c */ /* 0x000fe40003f46270 */
[----:B------:R-:W-:Y:S02]  /*2e860*/  IADD3 R10, R23, 0x72, RZ ;  /* 0x00000072170a7810 */ /* 0x000fe40007ffe0ff */
[----:B------:R-:W-:-:S02]  /*2e870*/  ISETP.LT.AND P3, PT, R20, c[0x0][0x178], !P2 ;  /* 0x00005e0014007a0c */ /* 0x000fc40005761270 */
[----:B------:R-:W-:Y:S02]  /*2e880*/  ISETP.GE.AND P5, PT, R10, c[0x0][0x17c], PT ;  /* 0x00005f000a007a0c */ /* 0x000fe40003fa6270 */
[----:B0-----:R-:W-:Y:S02]  /*2e890*/  IADD3 R4, R0, c[0x0][0x198], RZ ;  /* 0x0000660000047a10 */ /* 0x001fe40007ffe0ff */
[----:B------:R-:W-:Y:S02]  /*2e8a0*/  ISETP.LT.AND P2, PT, R27, c[0x0][0x178], !P2 ;  /* 0x00005e001b007a0c */ /* 0x000fe40005741270 */
[C---:B------:R-:W-:Y:S01]  /*2e8b0*/  IADD3 R6, R4.reuse, c[0x0][0x198], RZ ;  /* 0x0000660004067a10 */ /* 0x040fe20007ffe0ff */
[----:B-1----:R-:W-:-:S04]  /*2e8c0*/  IMAD.WIDE R8, R4, 0x2, R2 ;  /* 0x0000000204087825 */ /* 0x002fc800078e0202 */
[----:B------:R-:W-:Y:S01]  /*2e8d0*/  IMAD.WIDE R4, R4, 0x2, R28 ;  /* 0x0000000204047825 */ /* 0x000fe200078e021c */
[----:B--2---:R0:W-:Y:S04]  /*2e8e0*/  @P6 STG.E.U16 [R12.64], R25 ;  /* 0x000000190c006986 */ /* 0x0041e8000c101506 */
[----:B------:R1:W-:Y:S01]  /*2e8f0*/  @P0 STG.E.U16 [R16.64], R26 ;  /* 0x0000001a10000986 */ /* 0x0003e2000c101506 */
[----:B------:R-:W-:Y:S02]  /*2e900*/  ISETP.LT.AND P0, PT, R20, c[0x0][0x178], !P4 ;  /* 0x00005e0014007a0c */ /* 0x000fe40006701270 */
[----:B------:R-:W-:Y:S02]  /*2e910*/  ISETP.LT.AND P4, PT, R27, c[0x0][0x178], !P4 ;  /* 0x00005e001b007a0c */ /* 0x000fe40006781270 */
[----:B------:R-:W-:-:S02]  /*2e920*/  PRMT R10, R25, 0x7632, R10 ;  /* 0x00007632190a7816 */ /* 0x000fc4000000000a */
[----:B0-----:R-:W2:Y:S01]  /*2e930*/  LDL.LU R25, [R1+0x3c] ;  /* 0x00003c0001197983 */ /* 0x001ea20000300800 */
[----:B-1----:R-:W-:-:S06]  /*2e940*/  PRMT R26, R26, 0x7632, R26 ;  /* 0x000076321a1a7816 */ /* 0x002fcc000000001a */
[----:B------:R0:W-:Y:S04]  /*2e950*/  @P0 STG.E.U16 [R8.64], R10 ;  /* 0x0000000a08000986 */ /* 0x0001e8000c101506 */
[----:B------:R1:W-:Y:S01]  /*2e960*/  @P4 STG.E.U16 [R4.64], R26 ;  /* 0x0000001a04004986 */ /* 0x0003e2000c101506 */
[----:B0-----:R-:W-:-:S04]  /*2e970*/  IMAD.WIDE R8, R6, 0x2, R2 ;  /* 0x0000000206087825 */ /* 0x001fc800078e0202 */
[----:B-1----:R-:W-:Y:S01]  /*2e980*/  IMAD.WIDE R4, R6, 0x2, R28 ;  /* 0x0000000206047825 */ /* 0x002fe200078e021c */
[----:B----4-:R-:W-:Y:S01]  /*2e990*/  @P3 STG.E.U16 [R8.64], R14 ;  /* 0x0000000e08003986 */ /* 0x010fe2000c101506 */
[----:B---3--:R-:W-:-:S03]  /*2e9a0*/  PRMT R10, R24, 0x7632, R10 ;  /* 0x00007632180a7816 */ /* 0x008fc6000000000a */
[----:B------:R0:W-:Y:S04]  /*2e9b0*/  @P2 STG.E.U16 [R4.64], R24 ;  /* 0x0000001804002986 */ /* 0x0001e8000c101506 */
[----:B0-----:R-:W3:Y:S01]  /*2e9c0*/  LDL.LU R24, [R1+0x8c] ;  /* 0x00008c0001187983 */ /* 0x001ee20000300800 */
[----:B------:R-:W-:Y:S02]  /*2e9d0*/  ISETP.LT.AND P3, PT, R20, c[0x0][0x178], !P1 ;  /* 0x00005e0014007a0c */ /* 0x000fe40004f61270 */
[----:B------:R-:W-:Y:S02]  /*2e9e0*/  ISETP.LT.AND P1, PT, R27, c[0x0][0x178], !P1 ;  /* 0x00005e001b007a0c */ /* 0x000fe40004f21270 */
[C---:B------:R-:W-:Y:S02]  /*2e9f0*/  IADD3 R12, R23.reuse, 0x73, RZ ;  /* 0x00000073170c7810 */ /* 0x040fe40007ffe0ff */
[----:B------:R-:W-:-:S02]  /*2ea00*/  IADD3 R0, R23, 0x74, RZ ;  /* 0x0000007417007810 */ /* 0x000fc40007ffe0ff */
[----:B------:R-:W-:Y:S02]  /*2ea10*/  IADD3 R13, R6, c[0x0][0x198], RZ ;  /* 0x00006600060d7a10 */ /* 0x000fe40007ffe0ff */
[----:B------:R-:W-:Y:S02]  /*2ea20*/  ISETP.LT.AND P4, PT, R20, c[0x0][0x178], !P5 ;  /* 0x00005e0014007a0c */ /* 0x000fe40006f81270 */
[----:B------:R-:W-:Y:S01]  /*2ea30*/  ISETP.LT.AND P5, PT, R27, c[0x0][0x178], !P5 ;  /* 0x00005e001b007a0c */ /* 0x000fe20006fa1270 */
[C---:B------:R-:W-:Y:S01]  /*2ea40*/  IMAD.WIDE R4, R13.reuse, 0x2, R2 ;  /* 0x000000020d047825 */ /* 0x040fe200078e0202 */
[----:B------:R-:W-:Y:S02]  /*2ea50*/  ISETP.GE.AND P6, PT, R12, c[0x0][0x17c], PT ;  /* 0x00005f000c007a0c */ /* 0x000fe40003fc6270 */
[----:B------:R-:W-:Y:S01]  /*2ea60*/  ISETP.GE.AND P0, PT, R0, c[0x0][0x17c], PT ;  /* 0x00005f0000007a0c */ /* 0x000fe20003f06270 */
[----:B------:R-:W-:Y:S01]  /*2ea70*/  IMAD.WIDE R8, R13, 0x2, R28 ;  /* 0x000000020d087825 */ /* 0x000fe200078e021c */
[----:B------:R-:W-:-:S02]  /*2ea80*/  PRMT R0, R14, 0x7632, R0 ;  /* 0x000076320e007816 */ /* 0x000fc40000000000 */
[----:B------:R-:W-:Y:S02]  /*2ea90*/  IADD3 R12, R23, 0x75, RZ ;  /* 0x00000075170c7810 */ /* 0x000fe40007ffe0ff */
[----:B------:R-:W-:Y:S01]  /*2eaa0*/  IADD3 R6, R13, c[0x0][0x198], RZ ;  /* 0x000066000d067a10 */ /* 0x000fe20007ffe0ff */
[----:B------:R0:W-:Y:S01]  /*2eab0*/  @P3 STG.E.U16 [R4.64], R0 ;  /* 0x0000000004003986 */ /* 0x0001e2000c101506 */
[----:B------:R-:W-:-:S03]  /*2eac0*/  ISETP.GE.AND P2, PT, R12, c[0x0][0x17c], PT ;  /* 0x00005f000c007a0c */ /* 0x000fc60003f46270 */
[----:B------:R-:W-:Y:S01]  /*2ead0*/  IMAD.WIDE R12, R6, 0x2, R2 ;  /* 0x00000002060c7825 */ /* 0x000fe200078e0202 */
[----:B------:R1:W-:Y:S01]  /*2eae0*/  @P1 STG.E.U16 [R8.64], R10 ;  /* 0x0000000a08001986 */ /* 0x0003e2000c101506 */
[----:B------:R-:W-:Y:S02]  /*2eaf0*/  ISETP.LT.AND P1, PT, R20, c[0x0][0x178], !P6 ;  /* 0x00005e0014007a0c */ /* 0x000fe40007721270 */
[C---:B------:R-:W-:Y:S01]  /*2eb00*/  IADD3 R17, R6.reuse, c[0x0][0x198], RZ ;  /* 0x0000660006117a10 */ /* 0x040fe20007ffe0ff */
[----:B0-----:R-:W-:Y:S01]  /*2eb10*/  IMAD.WIDE R4, R6, 0x2, R28 ;  /* 0x0000000206047825 */ /* 0x001fe200078e021c */
[----:B-----5:R-:W-:Y:S01]  /*2eb20*/  @P4 STG.E.U16 [R12.64], R21 ;  /* 0x000000150c004986 */ /* 0x020fe2000c101506 */
[----:B------:R-:W-:Y:S02]  /*2eb30*/  ISETP.LT.AND P6, PT, R27, c[0x0][0x178], !P6 ;  /* 0x00005e001b007a0c */ /* 0x000fe400077c1270 */
[----:B------:R-:W-:Y:S01]  /*2eb40*/  ISETP.LT.AND P4, PT, R20, c[0x0][0x178], !P0 ;  /* 0x00005e0014007a0c */ /* 0x000fe20004781270 */
[----:B-1----:R-:W-:Y:S01]  /*2eb50*/  IMAD.WIDE R8, R17, 0x2, R2 ;  /* 0x0000000211087825 */ /* 0x002fe200078e0202 */
[----:B------:R-:W-:-:S02]  /*2eb60*/  PRMT R0, R21, 0x7632, R0 ;  /* 0x0000763215007816 */ /* 0x000fc40000000000 */
[----:B------:R-:W-:Y:S02]  /*2eb70*/  IADD3 R6, R17, c[0x0][0x198], RZ ;  /* 0x0000660011067a10 */ /* 0x000fe40007ffe0ff */
[----:B--2---:R-:W-:Y:S01]  /*2eb80*/  PRMT R10, R25, 0x7632, R10 ;  /* 0x00007632190a7816 */ /* 0x004fe2000000000a */
[----:B------:R0:W-:Y:S04]  /*2eb90*/  @P5 STG.E.U16 [R4.64], R25 ;  /* 0x0000001904005986 */ /* 0x0001e8000c101506 */
[----:B------:R1:W-:Y:S04]  /*2eba0*/  @P1 STG.E.U16 [R8.64], R0 ;  /* 0x0000000008001986 */ /* 0x0003e8000c101506 */
[----:B0-----:R-:W2:Y:S01]  /*2ebb0*/  LDL.LU R25, [R1+0x9c] ;  /* 0x00009c0001197983 */ /* 0x001ea20000300800 */
[----:B------:R-:W-:-:S04]  /*2ebc0*/  IMAD.WIDE R4, R17, 0x2, R28 ;  /* 0x0000000211047825 */ /* 0x000fc800078e021c */
[----:B-1----:R-:W-:Y:S01]  /*2ebd0*/  IMAD.WIDE R8, R6, 0x2, R2 ;  /* 0x0000000206087825 */ /* 0x002fe200078e0202 */
[----:B------:R-:W-:Y:S04]  /*2ebe0*/  @P6 STG.E.U16 [R4.64], R10 ;  /* 0x0000000a04006986 */ /* 0x000fe8000c101506 */
[----:B---3--:R0:W-:Y:S02]  /*2ebf0*/  @P4 STG.E.U16 [R8.64], R24 ;  /* 0x0000001808004986 */ /* 0x0081e4000c101506 */
[----:B0-----:R-:W-:Y:S02]  /*2ec00*/  PRMT R9, R24, 0x7632, R9 ;  /* 0x0000763218097816 */ /* 0x001fe40000000009 */
[----:B------:R-:W3:Y:S01]  /*2ec10*/  LDL.LU R24, [R1+0xcc] ;  /* 0x0000cc0001187983 */ /* 0x000ee20000300800 */
[----:B------:R-:W-:-:S02]  /*2ec20*/  ISETP.LT.AND P0, PT, R27, c[0x0][0x178], !P0 ;  /* 0x00005e001b007a0c */ /* 0x000fc40004701270 */
[----:B------:R-:W-:Y:S01]  /*2ec30*/  IADD3 R14, R23, 0x76, RZ ;  /* 0x00000076170e7810 */ /* 0x000fe20007ffe0ff */
[----:B------:R-:W-:Y:S01]  /*2ec40*/  IMAD.WIDE R4, R6, 0x2, R28 ;  /* 0x0000000206047825 */ /* 0x000fe200078e021c */
[----:B------:R-:W-:Y:S02]  /*2ec50*/  ISETP.LT.AND P6, PT, R20, c[0x0][0x178], !P2 ;  /* 0x00005e0014007a0c */ /* 0x000fe400057c1270 */
[----:B------:R-:W-:Y:S02]  /*2ec60*/  ISETP.GE.AND P3, PT, R14, c[0x0][0x17c], PT ;  /* 0x00005f000e007a0c */ /* 0x000fe40003f66270 */
[----:B------:R-:W-:Y:S02]  /*2ec70*/  IADD3 R17, R6, c[0x0][0x198], RZ ;  /* 0x0000660006117a10 */ /* 0x000fe40007ffe0ff */
[----:B------:R-:W-:-:S03]  /*2ec80*/  ISETP.LT.AND P2, PT, R27, c[0x0][0x178], !P2 ;  /* 0x00005e001b007a0c */ /* 0x000fc60005741270 */
[----:B------:R0:W-:Y:S01]  /*2ec90*/  @P0 STG.E.U16 [R4.64], R7 ;  /* 0x0000000704000986 */ /* 0x0001e2000c101506 */
[----:B------:R-:W-:Y:S02]  /*2eca0*/  ISETP.LT.AND P0, PT, R20, c[0x0][0x178], !P3 ;  /* 0x00005e0014007a0c */ /* 0x000fe40005f01270 */
[----:B------:R-:W-:Y:S02]  /*2ecb0*/  ISETP.LT.AND P3, PT, R27, c[0x0][0x178], !P3 ;  /* 0x00005e001b007a0c */ /* 0x000fe40005f61270 */
[----:B------:R-:W-:Y:S02]  /*2ecc0*/  IADD3 R13, R17, c[0x0][0x198], RZ ;  /* 0x00006600110d7a10 */ /* 0x000fe40007ffe0ff */
[----:B------:R-:W-:Y:S01]  /*2ecd0*/  IADD3 R8, R23, 0x7a, RZ ;  /* 0x0000007a17087810 */ /* 0x000fe20007ffe0ff */
[----:B0-----:R-:W-:Y:S01]  /*2ece0*/  IMAD.WIDE R4, R17, 0x2, R2 ;  /* 0x0000000211047825 */ /* 0x001fe200078e0202 */
[----:B------:R-:W-:Y:S02]  /*2ecf0*/  IADD3 R16, R23, 0x77, RZ ;  /* 0x0000007717107810 */ /* 0x000fe40007ffe0ff */
[----:B------:R-:W-:-:S02]  /*2ed00*/  PRMT R0, R7, 0x7632, R0 ;  /* 0x0000763207007816 */ /* 0x000fc40000000000 */
[----:B------:R0:W-:Y:S01]  /*2ed10*/  @P6 STG.E.U16 [R4.64], R9 ;  /* 0x0000000904006986 */ /* 0x0001e2000c101506 */
[----:B------:R-:W-:Y:S01]  /*2ed20*/  IADD3 R14, R23, 0x78, RZ ;  /* 0x00000078170e7810 */ /* 0x000fe20007ffe0ff */
[----:B------:R-:W-:Y:S01]  /*2ed30*/  IMAD.WIDE R6, R13, 0x2, R2 ;  /* 0x000000020d067825 */ /* 0x000fe200078e0202 */
[----:B------:R-:W-:Y:S02]  /*2ed40*/  ISETP.GE.AND P6, PT, R8, c[0x0][0x17c], PT ;  /* 0x00005f0008007a0c */ /* 0x000fe40003fc6270 */
[----:B------:R-:W-:Y:S02]  /*2ed50*/  ISETP.GE.AND P5, PT, R16, c[0x0][0x17c], PT ;  /* 0x00005f0010007a0c */ /* 0x000fe40003fa6270 */
[----:B------:R-:W-:Y:S01]  /*2ed60*/  IADD3 R12, R23, 0x79, RZ ;  /* 0x00000079170c7810 */ /* 0x000fe20007ffe0ff */
[----:B0-----:R-:W-:Y:S01]  /*2ed70*/  IMAD.WIDE R4, R17, 0x2, R28 ;  /* 0x0000000211047825 */ /* 0x001fe200078e021c */
[----:B------:R-:W-:-:S03]  /*2ed80*/  ISETP.GE.AND P1, PT, R14, c[0x0][0x17c], PT ;  /* 0x00005f000e007a0c */ /* 0x000fc60003f26270 */
[C---:B------:R-:W-:Y:S01]  /*2ed90*/  IMAD.WIDE R8, R13.reuse, 0x2, R28 ;  /* 0x000000020d087825 */ /* 0x040fe200078e021c */
[----:B------:R0:W-:Y:S01]  /*2eda0*/  @P2 STG.E.U16 [R4.64], R0 ;  /* 0x0000000004002986 */ /* 0x0001e2000c101506 */
[----:B------:R-:W-:Y:S02]  /*2edb0*/  ISETP.GE.AND P4, PT, R12, c[0x0][0x17c], PT ;  /* 0x00005f000c007a0c */ /* 0x000fe40003f86270 */
[----:B------:R-:W-:-:S04]  /*2edc0*/  IADD3 R13, R13, c[0x0][0x198], RZ ;  /* 0x000066000d0d7a10 */ /* 0x000fc80007ffe0ff */
[----:B------:R-:W-:Y:S02]  /*2edd0*/  IADD3 R17, R13, c[0x0][0x198], RZ ;  /* 0x000066000d117a10 */ /* 0x000fe40007ffe0ff */
[----:B------:R-:W-:Y:S01]  /*2ede0*/  PRMT R14, R11, 0x7632, R14 ;  /* 0x000076320b0e7816 */ /* 0x000fe2000000000e */
[----:B0-----:R-:W-:Y:S01]  /*2edf0*/  IMAD.WIDE R4, R13, 0x2, R2 ;  /* 0x000000020d047825 */ /* 0x001fe200078e0202 */
[----:B------:R-:W-:Y:S01]  /*2ee00*/  IADD3 R0, R23, 0x7c, RZ ;  /* 0x0000007c17007810 */ /* 0x000fe20007ffe0ff */
[----:B--2---:R0:W-:Y:S01]  /*2ee10*/  @P0 STG.E.U16 [R6.64], R25 ;  /* 0x0000001906000986 */ /* 0x0041e2000c101506 */
[----:B------:R-:W-:Y:S02]  /*2ee20*/  ISETP.LT.AND P0, PT, R20, c[0x0][0x178], !P5 ;  /* 0x00005e0014007a0c */ /* 0x000fe40006f01270 */
[----:B------:R-:W-:Y:S01]  /*2ee30*/  ISETP.LT.AND P5, PT, R27, c[0x0][0x178], !P5 ;  /* 0x00005e001b007a0c */ /* 0x000fe20006fa1270 */
[----:B------:R1:W-:Y:S01]  /*2ee40*/  @P3 STG.E.U16 [R8.64], R11 ;  /* 0x0000000b08003986 */ /* 0x0003e2000c101506 */
[----:B------:R-:W-:-:S02]  /*2ee50*/  PRMT R12, R25, 0x7632, R12 ;  /* 0x00007632190c7816 */ /* 0x000fc4000000000c */
[----:B------:R-:W-:Y:S01]  /*2ee60*/  ISETP.LT.AND P3, PT, R20, c[0x0][0x178], !P1 ;  /* 0x00005e0014007a0c */ /* 0x000fe20004f61270 */
[----:B0-----:R-:W2:Y:S01]  /*2ee70*/  LDL.LU R25, [R1+0xbc] ;  /* 0x0000bc0001197983 */ /* 0x001ea20000300800 */
[----:B------:R-:W-:-:S04]  /*2ee80*/  IMAD.WIDE R6, R13, 0x2, R28 ;  /* 0x000000020d067825 */ /* 0x000fc800078e021c */
[----:B-1----:R-:W-:Y:S01]  /*2ee90*/  IMAD.WIDE R8, R17, 0x2, R2 ;  /* 0x0000000211087825 */ /* 0x002fe200078e0202 */
[----:B------:R-:W-:Y:S01]  /*2eea0*/  @P0 STG.E.U16 [R4.64], R12 ;  /* 0x0000000c04000986 */ /* 0x000fe2000c101506 */
[----:B------:R-:W-:-:S03]  /*2eeb0*/  ISETP.GE.AND P0, PT, R0, c[0x0][0x17c], PT ;  /* 0x00005f0000007a0c */ /* 0x000fc60003f06270 */
[----:B------:R-:W-:Y:S01]  /*2eec0*/  @P5 STG.E.U16 [R6.64], R14 ;  /* 0x0000000e06005986 */ /* 0x000fe2000c101506 */
[----:B---3--:R-:W-:-:S03]  /*2eed0*/  PRMT R0, R24, 0x7632, R0 ;  /* 0x0000763218007816 */ /* 0x008fc60000000000 */
[----:B------:R0:W-:Y:S04]  /*2eee0*/  @P3 STG.E.U16 [R8.64], R24 ;  /* 0x0000001808003986 */ /* 0x0001e8000c101506 */
[----:B0-----:R-:W3:Y:S01]  /*2eef0*/  LDL.LU R24, [R1+0xac] ;  /* 0x0000ac0001187983 */ /* 0x001ee20000300800 */
[----:B------:R-:W-:Y:S02]  /*2ef00*/  IADD3 R10, R23, 0x7b, RZ ;  /* 0x0000007b170a7810 */ /* 0x000fe40007ffe0ff */
[----:B------:R-:W-:Y:S02]  /*2ef10*/  ISETP.LT.AND P1, PT, R27, c[0x0][0x178], !P1 ;  /* 0x00005e001b007a0c */ /* 0x000fe40004f21270 */
[----:B------:R-:W-:Y:S01]  /*2ef20*/  ISETP.GE.AND P2, PT, R10, c[0x0][0x17c], PT ;  /* 0x00005f000a007a0c */ /* 0x000fe20003f46270 */
[----:B------:R-:W-:Y:S01]  /*2ef30*/  IMAD.WIDE R10, R17, 0x2, R28 ;  /* 0x00000002110a7825 */ /* 0x000fe200078e021c */
[----:B------:R-:W-:-:S02]  /*2ef40*/  ISETP.LT.AND P3, PT, R20, c[0x0][0x178], !P4 ;  /* 0x00005e0014007a0c */ /* 0x000fc40006761270 */
[----:B------:R-:W-:Y:S02]  /*2ef50*/  ISETP.LT.AND P4, PT, R27, c[0x0][0x178], !P4 ;  /* 0x00005e001b007a0c */ /* 0x000fe40006781270 */
[----:B------:R-:W-:Y:S02]  /*2ef60*/  IADD3 R17, R17, c[0x0][0x198], RZ ;  /* 0x0000660011117a10 */ /* 0x000fe40007ffe0ff */
[----:B------:R-:W-:Y:S02]  /*2ef70*/  ISETP.LT.AND P5, PT, R20, c[0x0][0x178], !P6 ;  /* 0x00005e0014007a0c */ /* 0x000fe400077a1270 */
[C---:B------:R-:W-:Y:S01]  /*2ef80*/  IADD3 R21, R17.reuse, c[0x0][0x198], RZ ;  /* 0x0000660011157a10 */ /* 0x040fe20007ffe0ff */
[----:B------:R-:W-:Y:S01]  /*2ef90*/  IMAD.WIDE R4, R17, 0x2, R2 ;  /* 0x0000000211047825 */ /* 0x000fe200078e0202 */
[----:B------:R-:W-:-:S03]  /*2efa0*/  PRMT R16, R15, 0x7632, R16 ;  /* 0x000076320f107816 */ /* 0x000fc60000000010 */
[----:B------:R-:W-:Y:S01]  /*2efb0*/  IMAD.WIDE R6, R17, 0x2, R28 ;  /* 0x0000000211067825 */ /* 0x000fe200078e021c */
[----:B------:R0:W-:Y:S01]  /*2efc0*/  @P1 STG.E.U16 [R10.64], R15 ;  /* 0x0000000f0a001986 */ /* 0x0001e2000c101506 */
[----:B------:R-:W-:Y:S02]  /*2efd0*/  ISETP.LT.AND P6, PT, R27, c[0x0][0x178], !P6 ;  /* 0x00005e001b007a0c */ /* 0x000fe400077c1270 */
[----:B------:R-:W-:Y:S01]  /*2efe0*/  IMAD.WIDE R8, R21, 0x2, R2 ;  /* 0x0000000215087825 */ /* 0x000fe200078e0202 */
[----:B------:R1:W-:Y:S01]  /*2eff0*/  @P3 STG.E.U16 [R4.64], R0 ;  /* 0x0000000004003986 */ /* 0x0003e2000c101506 */
[----:B------:R-:W-:-:S03]  /*2f000*/  IADD3 R13, R23, 0x7d, RZ ;  /* 0x0000007d170d7810 */ /* 0x000fc60007ffe0ff */
[----:B------:R4:W-:Y:S01]  /*2f010*/  @P4 STG.E.U16 [R6.64], R16 ;  /* 0x0000001006004986 */ /* 0x0009e2000c101506 */
[----:B------:R-:W-:Y:S02]  /*2f020*/  ISETP.LT.AND P4, PT, R20, c[0x0][0x178], !P2 ;  /* 0x00005e0014007a0c */ /* 0x000fe40005781270 */
[----:B------:R-:W-:Y:S02]  /*2f030*/  ISETP.LT.AND P2, PT, R27, c[0x0][0x178], !P2 ;  /* 0x00005e001b007a0c */ /* 0x000fe40005741270 */
[----:B0-----:R-:W-:Y:S02]  /*2f040*/  IADD3 R11, R21, c[0x0][0x198], RZ ;  /* 0x00006600150b7a10 */ /* 0x001fe40007ffe0ff */
[----:B------:R-:W-:Y:S02]  /*2f050*/  IADD3 R12, R23, 0x7e, RZ ;  /* 0x0000007e170c7810 */ /* 0x000fe40007ffe0ff */
[----:B------:R-:W-:Y:S01]  /*2f060*/  ISETP.GE.AND P1, PT, R13, c[0x0][0x17c], PT ;  /* 0x00005f000d007a0c */ /* 0x000fe20003f26270 */
[----:B-1----:R-:W-:Y:S01]  /*2f070*/  IMAD.WIDE R4, R21, 0x2, R28 ;  /* 0x0000000215047825 */ /* 0x002fe200078e021c */
[----:B------:R-:W-:-:S02]  /*2f080*/  IADD3 R13, R11, c[0x0][0x198], RZ ;  /* 0x000066000b0d7a10 */ /* 0x000fc40007ffe0ff */
[----:B------:R-:W-:Y:S01]  /*2f090*/  ISETP.GE.AND P3, PT, R12, c[0x0][0x17c], PT ;  /* 0x00005f000c007a0c */ /* 0x000fe20003f66270 */
[----:B----4-:R-:W-:Y:S01]  /*2f0a0*/  IMAD.WIDE R6, R11, 0x2, R2 ;  /* 0x000000020b067825 */ /* 0x010fe200078e0202 */
[----:B------:R-:W-:Y:S02]  /*2f0b0*/  IADD3 R12, R23, 0x7f, RZ ;  /* 0x0000007f170c7810 */ /* 0x000fe40007ffe0ff */
[----:B------:R-:W-:Y:S01]  /*2f0c0*/  PRMT R0, R19, 0x7632, R0 ;  /* 0x0000763213007816 */ /* 0x000fe20000000000 */
[----:B------:R-:W4:Y:S04]  /*2f0d0*/  LDL.LU R23, [R1+0xd94] ;  /* 0x000d940001177983 */ /* 0x000f280000300800 */
[----:B--2---:R0:W-:Y:S01]  /*2f0e0*/  @P5 STG.E.U16 [R8.64], R25 ;  /* 0x0000001908005986 */ /* 0x0041e2000c101506 */
[----:B------:R-:W-:-:S02]  /*2f0f0*/  ISETP.LT.AND P5, PT, R20, c[0x0][0x178], !P0 ;  /* 0x00005e0014007a0c */ /* 0x000fc400047a1270 */
[----:B------:R-:W-:Y:S01]  /*2f100*/  PRMT R14, R25, 0x7632, R14 ;  /* 0x00007632190e7816 */ /* 0x000fe2000000000e */
[----:B------:R1:W-:Y:S01]  /*2f110*/  @P6 STG.E.U16 [R4.64], R19 ;  /* 0x0000001304006986 */ /* 0x0003e2000c101506 */
[----:B------:R-:W-:-:S03]  /*2f120*/  ISETP.GE.AND P6, PT, R12, c[0x0][0x17c], PT ;  /* 0x00005f000c007a0c */ /* 0x000fc60003fc6270 */
[----:B------:R2:W-:Y:S01]  /*2f130*/  @P4 STG.E.U16 [R6.64], R14 ;  /* 0x0000000e06004986 */ /* 0x0005e2000c101506 */
[----:B0-----:R-:W-:-:S03]  /*2f140*/  IMAD.WIDE R8, R11, 0x2, R28 ;  /* 0x000000020b087825 */ /* 0x001fc600078e021c */
[----:B------:R-:W5:Y:S01]  /*2f150*/  LDL.LU R25, [R1+0x5c] ;  /* 0x00005c0001197983 */ /* 0x000f620000300800 */
[----:B------:R-:W-:-:S03]  /*2f160*/  IMAD.WIDE R10, R13, 0x2, R2 ;  /* 0x000000020d0a7825 */ /* 0x000fc600078e0202 */
[----:B------:R0:W-:Y:S01]  /*2f170*/  @P2 STG.E.U16 [R8.64], R0 ;  /* 0x0000000008002986 */ /* 0x0001e2000c101506 */
[C---:B------:R-:W-:Y:S02]  /*2f180*/  ISETP.LT.AND P4, PT, R20.reuse, c[0x0][0x178], !P3 ;  /* 0x00005e0014007a0c */ /* 0x040fe40005f81270 */
[C---:B------:R-:W-:Y:S02]  /*2f190*/  ISETP.LT.AND P2, PT, R20.reuse, c[0x0][0x178], !P6 ;  /* 0x00005e0014007a0c */ /* 0x040fe40007741270 */
[C---:B------:R-:W-:Y:S02]  /*2f1a0*/  ISETP.LT.AND P0, PT, R27.reuse, c[0x0][0x178], !P0 ;  /* 0x00005e001b007a0c */ /* 0x040fe40004701270 */
[C---:B------:R-:W-:Y:S02]  /*2f1b0*/  ISETP.LT.AND P3, PT, R27.reuse, c[0x0][0x178], !P3 ;  /* 0x00005e001b007a0c */ /* 0x040fe40005f61270 */
[----:B------:R-:W-:Y:S01]  /*2f1c0*/  ISETP.LT.AND P6, PT, R27, c[0x0][0x178], !P6 ;  /* 0x00005e001b007a0c */ /* 0x000fe200077c1270 */
[----:B---3--:R3:W-:Y:S01]  /*2f1d0*/  @P5 STG.E.U16 [R10.64], R24 ;  /* 0x000000180a005986 */ /* 0x0087e2000c101506 */
[----:B------:R-:W-:-:S02]  /*2f1e0*/  ISETP.LT.AND P5, PT, R20, c[0x0][0x178], !P1 ;  /* 0x00005e0014007a0c */ /* 0x000fc40004fa1270 */
[----:B------:R-:W-:Y:S02]  /*2f1f0*/  ISETP.LT.AND P1, PT, R27, c[0x0][0x178], !P1 ;  /* 0x00005e001b007a0c */ /* 0x000fe40004f21270 */
[----:B------:R-:W5:Y:S01]  /*2f200*/  LDL.LU R27, [R1+0xd90] ;  /* 0x000d9000011b7983 */ /* 0x000f620000300800 */
[C---:B------:R-:W-:Y:S01]  /*2f210*/  IADD3 R15, R13.reuse, c[0x0][0x198], RZ ;  /* 0x000066000d0f7a10 */ /* 0x040fe20007ffe0ff */
[----:B-1----:R-:W-:-:S03]  /*2f220*/  IMAD.WIDE R4, R13, 0x2, R28 ;  /* 0x000000020d047825 */ /* 0x002fc600078e021c */
[C---:B------:R-:W-:Y:S01]  /*2f230*/  IADD3 R17, R15.reuse, c[0x0][0x198], RZ ;  /* 0x000066000f117a10 */ /* 0x040fe20007ffe0ff */
[----:B--2---:R-:W-:Y:S01]  /*2f240*/  IMAD.WIDE R6, R15, 0x2, R2 ;  /* 0x000000020f067825 */ /* 0x004fe200078e0202 */
[----:B0-----:R-:W-:Y:S02]  /*2f250*/  PRMT R0, R24, 0x7632, R0 ;  /* 0x0000763218007816 */ /* 0x001fe40000000000 */
[----:B------:R-:W-:Y:S01]  /*2f260*/  IADD3 R19, R17, c[0x0][0x198], RZ ;  /* 0x0000660011137a10 */ /* 0x000fe20007ffe0ff */
[----:B------:R-:W-:-:S04]  /*2f270*/  IMAD.WIDE R8, R15, 0x2, R28 ;  /* 0x000000020f087825 */ /* 0x000fc800078e021c */
[----:B---3--:R-:W-:-:S04]  /*2f280*/  IMAD.WIDE R10, R17, 0x2, R2 ;  /* 0x00000002110a7825 */ /* 0x008fc800078e0202 */
[----:B------:R-:W-:-:S04]  /*2f290*/  IMAD.WIDE R12, R17, 0x2, R28 ;  /* 0x00000002110c7825 */ /* 0x000fc800078e021c */
[----:B------:R-:W-:-:S04]  /*2f2a0*/  IMAD.WIDE R2, R19, 0x2, R2 ;  /* 0x0000000213027825 */ /* 0x000fc800078e0202 */
[----:B------:R-:W-:Y:S01]  /*2f2b0*/  IMAD.WIDE R28, R19, 0x2, R28 ;  /* 0x00000002131c7825 */ /* 0x000fe200078e021c */
[----:B----4-:R-:W-:Y:S01]  /*2f2c0*/  PRMT R14, R23, 0x7632, R14 ;  /* 0x00007632170e7816 */ /* 0x010fe2000000000e */
[----:B------:R5:W-:Y:S04]  /*2f2d0*/  @P0 STG.E.U16 [R4.64], R23 ;  /* 0x0000001704000986 */ /* 0x000be8000c101506 */
[----:B------:R0:W-:Y:S04]  /*2f2e0*/  @P5 STG.E.U16 [R6.64], R0 ;  /* 0x0000000006005986 */ /* 0x0001e8000c101506 */
[----:B------:R0:W-:Y:S01]  /*2f2f0*/  @P1 STG.E.U16 [R8.64], R14 ;  /* 0x0000000e08001986 */ /* 0x0001e2000c101506 */
[----:B-----5:R-:W-:-:S03]  /*2f300*/  PRMT R5, R25, 0x7632, R5 ;  /* 0x0000763219057816 */ /* 0x020fc60000000005 */
[----:B------:R0:W-:Y:S04]  /*2f310*/  @P4 STG.E.U16 [R10.64], R25 ;  /* 0x000000190a004986 */ /* 0x0001e8000c101506 */
[----:B------:R0:W-:Y:S04]  /*2f320*/  @P3 STG.E.U16 [R12.64], R27 ;  /* 0x0000001b0c003986 */ /* 0x0001e8000c101506 */
[----:B------:R0:W-:Y:S01]  /*2f330*/  @P2 STG.E.U16 [R2.64], R5 ;  /* 0x0000000502002986 */ /* 0x0001e2000c101506 */
[----:B------:R-:W-:Y:S05]  /*2f340*/  @!P6 EXIT ;  /* 0x000000000000e94d */ /* 0x000fea0003800000 */
[----:B0-----:R-:W-:-:S05]  /*2f350*/  PRMT R14, R27, 0x7632, R14 ;  /* 0x000076321b0e7816 */ /* 0x001fca000000000e */
[----:B------:R-:W-:Y:S01]  /*2f360*/  STG.E.U16 [R28.64], R14 ;  /* 0x0000000e1c007986 */ /* 0x000fe2000c101506 */
[----:B------:R-:W-:Y:S05]  /*2f370*/  EXIT ;  /* 0x000000000000794d */ /* 0x000fea0003800000 */
.L_x_4:
[----:B------:R-:W-:-:S00]  /*2f380*/  BRA `(.L_x_4) ;  /* 0xfffffff000007947 */ /* 0x000fc0000383ffff */
[----:B------:R-:W-:-:S00]  /*2f390*/  NOP ;  /* 0x0000000000007918 */ /* 0x000fc00000000000 */
        /* <DEDUP_REMOVED lines=14> */
.L_x_5:


//--------------------- .nv.shared.matmul_kernel  --------------------------
	.section	.nv.shared.matmul_kernel,"aw",@nobits
	.sectionflags	@""
	.align	16
